/*
 * SPDX-FileCopyrightText: Copyright (c) 2025 NVIDIA CORPORATION & AFFILIATES. All rights reserved.
 * SPDX-License-Identifier: BSD-3-Clause
 */

#include "group_norm_nhwc_bwd_one_pass_kernel.cuh"
#include "group_norm_nhwc_fwd_one_pass_kernel.cuh"
#include "macros.h"

GN_FWD_BWD_ONE_PASS_DEFINITION(/* CHANNELS_PER_GROUP */ 4, /* THREADS_PER_BLOCK */ 128)


// ===== COMPILED SASS (sm_90a) =====

	.target	sm_90a

	.elftype	@"ET_EXEC"


//--------------------- .note.nv.tkinfo           --------------------------
	.section	.note.nv.tkinfo,"",@"SHT_NOTE"
	.sectionflags	@"SHF_NOTE_NV_TKINFO"
	.tkinfo
        /*0018*/ 	.word	0x00000002
        /*0030*/ 	.string	""
        /*0030*/ 	.string	"ptxas"
        /*0030*/ 	.string	"Cuda compilation tools, release 13.0, V13.0.88"
        /*0030*/ 	.string	"Build cuda_13.0.r13.0/compiler.36424714_0"
        /*0030*/ 	.string	"-arch sm_90a -m 64 "



//--------------------- .note.nv.cuinfo           --------------------------
	.section	.note.nv.cuinfo,"",@"SHT_NOTE"
	.sectionflags	@"SHF_NOTE_NV_CUINFO"
        /*0018*/ 	.short	0x0002
        /*001a*/ 	.short	0x005a
        /*001c*/ 	.short	0x0082
	.zero		2


//--------------------- .nv.info                  --------------------------
	.section	.nv.info,"",@"SHT_CUDA_INFO"
	.align	4


	//----- nvinfo : EIATTR_REGCOUNT
	.align		4
        /*0000*/ 	.byte	0x04, 0x2f
        /*0002*/ 	.short	(.L_41 - .L_40)
	.align		4
.L_40:
        /*0004*/ 	.word	index@(_Z35group_norm_nhwc_fwd_one_pass_kernelI11Fp32IOFp16WLi512ELi4ELi128EEv26Group_norm_nhwc_fwd_params)
        /*0008*/ 	.word	0x00000030


	//----- nvinfo : EIATTR_FRAME_SIZE
	.align		4
.L_41:
        /*000c*/ 	.byte	0x04, 0x11
        /*000e*/ 	.short	(.L_43 - .L_42)
	.align		4
.L_42:
        /*0010*/ 	.word	index@(_Z35group_norm_nhwc_fwd_one_pass_kernelI11Fp32IOFp16WLi512ELi4ELi128EEv26Group_norm_nhwc_fwd_params)
        /*0014*/ 	.word	0x00000000


	//----- nvinfo : EIATTR_REGCOUNT
	.align		4
.L_43:
        /*0018*/ 	.byte	0x04, 0x2f
        /*001a*/ 	.short	(.L_45 - .L_44)
	.align		4
.L_44:
        /*001c*/ 	.word	index@(_Z35group_norm_nhwc_fwd_one_pass_kernelI11Fp32IOFp16WLi256ELi4ELi128EEv26Group_norm_nhwc_fwd_params)
        /*0020*/ 	.word	0x00000020


	//----- nvinfo : EIATTR_FRAME_SIZE
	.align		4
.L_45:
        /*0024*/ 	.byte	0x04, 0x11
        /*0026*/ 	.short	(.L_47 - .L_46)
	.align		4
.L_46:
        /*0028*/ 	.word	index@(_Z35group_norm_nhwc_fwd_one_pass_kernelI11Fp32IOFp16WLi256ELi4ELi128EEv26Group_norm_nhwc_fwd_params)
        /*002c*/ 	.word	0x00000000


	//----- nvinfo : EIATTR_REGCOUNT
	.align		4
.L_47:
        /*0030*/ 	.byte	0x04, 0x2f
        /*0032*/ 	.short	(.L_49 - .L_48)
	.align		4
.L_48:
        /*0034*/ 	.word	index@(_Z35group_norm_nhwc_fwd_one_pass_kernelI11Fp32IOFp16WLi128ELi4ELi128EEv26Group_norm_nhwc_fwd_params)
        /*0038*/ 	.word	0x00000020


	//----- nvinfo : EIATTR_FRAME_SIZE
	.align		4
.L_49:
        /*003c*/ 	.byte	0x04, 0x11
        /*003e*/ 	.short	(.L_51 - .L_50)
	.align		4
.L_50:
        /*0040*/ 	.word	index@(_Z35group_norm_nhwc_fwd_one_pass_kernelI11Fp32IOFp16WLi128ELi4ELi128EEv26Group_norm_nhwc_fwd_params)
        /*0044*/ 	.word	0x00000000


	//----- nvinfo : EIATTR_REGCOUNT
	.align		4
.L_51:
        /*0048*/ 	.byte	0x04, 0x2f
        /*004a*/ 	.short	(.L_53 - .L_52)
	.align		4
.L_52:
        /*004c*/ 	.word	index@(_Z35group_norm_nhwc_fwd_one_pass_kernelI11Fp32IOFp16WLi64ELi4ELi128EEv26Group_norm_nhwc_fwd_params)
        /*0050*/ 	.word	0x00000020


	//----- nvinfo : EIATTR_FRAME_SIZE
	.align		4
.L_53:
        /*0054*/ 	.byte	0x04, 0x11
        /*0056*/ 	.short	(.L_55 - .L_54)
	.align		4
.L_54:
        /*0058*/ 	.word	index@(_Z35group_norm_nhwc_fwd_one_pass_kernelI11Fp32IOFp16WLi64ELi4ELi128EEv26Group_norm_nhwc_fwd_params)
        /*005c*/ 	.word	0x00000000


	//----- nvinfo : EIATTR_REGCOUNT
	.align		4
.L_55:
        /*0060*/ 	.byte	0x04, 0x2f
        /*0062*/ 	.short	(.L_57 - .L_56)
	.align		4
.L_56:
        /*0064*/ 	.word	index@(_Z35group_norm_nhwc_fwd_one_pass_kernelI11Fp32IOBf16WLi512ELi4ELi128EEv26Group_norm_nhwc_fwd_params)
        /*0068*/ 	.word	0x00000030


	//----- nvinfo : EIATTR_FRAME_SIZE
	.align		4
.L_57:
        /*006c*/ 	.byte	0x04, 0x11
        /*006e*/ 	.short	(.L_59 - .L_58)
	.align		4
.L_58:
        /*0070*/ 	.word	index@(_Z35group_norm_nhwc_fwd_one_pass_kernelI11Fp32IOBf16WLi512ELi4ELi128EEv26Group_norm_nhwc_fwd_params)
        /*0074*/ 	.word	0x00000000


	//----- nvinfo : EIATTR_REGCOUNT
	.align		4
.L_59:
        /*0078*/ 	.byte	0x04, 0x2f
        /*007a*/ 	.short	(.L_61 - .L_60)
	.align		4
.L_60:
        /*007c*/ 	.word	index@(_Z35group_norm_nhwc_fwd_one_pass_kernelI11Fp32IOBf16WLi256ELi4ELi128EEv26Group_norm_nhwc_fwd_params)
        /*0080*/ 	.word	0x00000020


	//----- nvinfo : EIATTR_FRAME_SIZE
	.align		4
.L_61:
        /*0084*/ 	.byte	0x04, 0x11
        /*0086*/ 	.short	(.L_63 - .L_62)
	.align		4
.L_62:
        /*0088*/ 	.word	index@(_Z35group_norm_nhwc_fwd_one_pass_kernelI11Fp32IOBf16WLi256ELi4ELi128EEv26Group_norm_nhwc_fwd_params)
        /*008c*/ 	.word	0x00000000


	//----- nvinfo : EIATTR_REGCOUNT
	.align		4
.L_63:
        /*0090*/ 	.byte	0x04, 0x2f
        /*0092*/ 	.short	(.L_65 - .L_64)
	.align		4
.L_64:
        /*0094*/ 	.word	index@(_Z35group_norm_nhwc_fwd_one_pass_kernelI11Fp32IOBf16WLi128ELi4ELi128EEv26Group_norm_nhwc_fwd_params)
        /*0098*/ 	.word	0x00000020


	//----- nvinfo : EIATTR_FRAME_SIZE
	.align		4
.L_65:
        /*009c*/ 	.byte	0x04, 0x11
        /*009e*/ 	.short	(.L_67 - .L_66)
	.align		4
.L_66:
        /*00a0*/ 	.word	index@(_Z35group_norm_nhwc_fwd_one_pass_kernelI11Fp32IOBf16WLi128ELi4ELi128EEv26Group_norm_nhwc_fwd_params)
        /*00a4*/ 	.word	0x00000000


	//----- nvinfo : EIATTR_REGCOUNT
	.align		4
.L_67:
        /*00a8*/ 	.byte	0x04, 0x2f
        /*00aa*/ 	.short	(.L_69 - .L_68)
	.align		4
.L_68:
        /*00ac*/ 	.word	index@(_Z35group_norm_nhwc_fwd_one_pass_kernelI11Fp32IOBf16WLi64ELi4ELi128EEv26Group_norm_nhwc_fwd_params)
        /*00b0*/ 	.word	0x00000020


	//----- nvinfo : EIATTR_FRAME_SIZE
	.align		4
.L_69:
        /*00b4*/ 	.byte	0x04, 0x11
        /*00b6*/ 	.short	(.L_71 - .L_70)
	.align		4
.L_70:
        /*00b8*/ 	.word	index@(_Z35group_norm_nhwc_fwd_one_pass_kernelI11Fp32IOBf16WLi64ELi4ELi128EEv26Group_norm_nhwc_fwd_params)
        /*00bc*/ 	.word	0x00000000


	//----- nvinfo : EIATTR_REGCOUNT
	.align		4
.L_71:
        /*00c0*/ 	.byte	0x04, 0x2f
        /*00c2*/ 	.short	(.L_73 - .L_72)
	.align		4
.L_72:
        /*00c4*/ 	.word	index@(_Z35group_norm_nhwc_fwd_one_pass_kernelI11Fp32IOFp32WLi512ELi4ELi128EEv26Group_norm_nhwc_fwd_params)
        /*00c8*/ 	.word	0x00000030


	//----- nvinfo : EIATTR_FRAME_SIZE
	.align		4
.L_73:
        /*00cc*/ 	.byte	0x04, 0x11
        /*00ce*/ 	.short	(.L_75 - .L_74)
	.align		4
.L_74:
        /*00d0*/ 	.word	index@(_Z35group_norm_nhwc_fwd_one_pass_kernelI11Fp32IOFp32WLi512ELi4ELi128EEv26Group_norm_nhwc_fwd_params)
        /*00d4*/ 	.word	0x00000000


	//----- nvinfo : EIATTR_REGCOUNT
	.align		4
.L_75:
        /*00d8*/ 	.byte	0x04, 0x2f
        /*00da*/ 	.short	(.L_77 - .L_76)
	.align		4
.L_76:
        /*00dc*/ 	.word	index@(_Z35group_norm_nhwc_fwd_one_pass_kernelI11Fp32IOFp32WLi256ELi4ELi128EEv26Group_norm_nhwc_fwd_params)
        /*00e0*/ 	.word	0x00000020


	//----- nvinfo : EIATTR_FRAME_SIZE
	.align		4
.L_77:
        /*00e4*/ 	.byte	0x04, 0x11
        /*00e6*/ 	.short	(.L_79 - .L_78)
	.align		4
.L_78:
        /*00e8*/ 	.word	index@(_Z35group_norm_nhwc_fwd_one_pass_kernelI11Fp32IOFp32WLi256ELi4ELi128EEv26Group_norm_nhwc_fwd_params)
        /*00ec*/ 	.word	0x00000000


	//----- nvinfo : EIATTR_REGCOUNT
	.align		4
.L_79:
        /*00f0*/ 	.byte	0x04, 0x2f
        /*00f2*/ 	.short	(.L_81 - .L_80)
	.align		4
.L_80:
        /*00f4*/ 	.word	index@(_Z35group_norm_nhwc_fwd_one_pass_kernelI11Fp32IOFp32WLi128ELi4ELi128EEv26Group_norm_nhwc_fwd_params)
        /*00f8*/ 	.word	0x00000020


	//----- nvinfo : EIATTR_FRAME_SIZE
	.align		4
.L_81:
        /*00fc*/ 	.byte	0x04, 0x11
        /*00fe*/ 	.short	(.L_83 - .L_82)
	.align		4
.L_82:
        /*0100*/ 	.word	index@(_Z35group_norm_nhwc_fwd_one_pass_kernelI11Fp32IOFp32WLi128ELi4ELi128EEv26Group_norm_nhwc_fwd_params)
        /*0104*/ 	.word	0x00000000


	//----- nvinfo : EIATTR_REGCOUNT
	.align		4
.L_83:
        /*0108*/ 	.byte	0x04, 0x2f
        /*010a*/ 	.short	(.L_85 - .L_84)
	.align		4
.L_84:
        /*010c*/ 	.word	index@(_Z35group_norm_nhwc_fwd_one_pass_kernelI11Fp32IOFp32WLi64ELi4ELi128EEv26Group_norm_nhwc_fwd_params)
        /*0110*/ 	.word	0x00000020


	//----- nvinfo : EIATTR_FRAME_SIZE
	.align		4
.L_85:
        /*0114*/ 	.byte	0x04, 0x11
        /*0116*/ 	.short	(.L_87 - .L_86)
	.align		4
.L_86:
        /*0118*/ 	.word	index@(_Z35group_norm_nhwc_fwd_one_pass_kernelI11Fp32IOFp32WLi64ELi4ELi128EEv26Group_norm_nhwc_fwd_params)
        /*011c*/ 	.word	0x00000000


	//----- nvinfo : EIATTR_REGCOUNT
	.align		4
.L_87:
        /*0120*/ 	.byte	0x04, 0x2f
        /*0122*/ 	.short	(.L_89 - .L_88)
	.align		4
.L_88:
        /*0124*/ 	.word	index@(_Z35group_norm_nhwc_fwd_one_pass_kernelI11Fp16IOFp16WLi512ELi4ELi128EEv26Group_norm_nhwc_fwd_params)
        /*0128*/ 	.word	0x00000028


	//----- nvinfo : EIATTR_FRAME_SIZE
	.align		4
.L_89:
        /*012c*/ 	.byte	0x04, 0x11
        /*012e*/ 	.short	(.L_91 - .L_90)
	.align		4
.L_90:
        /*0130*/ 	.word	index@(_Z35group_norm_nhwc_fwd_one_pass_kernelI11Fp16IOFp16WLi512ELi4ELi128EEv26Group_norm_nhwc_fwd_params)
        /*0134*/ 	.word	0x00000000


	//----- nvinfo : EIATTR_REGCOUNT
	.align		4
.L_91:
        /*0138*/ 	.byte	0x04, 0x2f
        /*013a*/ 	.short	(.L_93 - .L_92)
	.align		4
.L_92:
        /*013c*/ 	.word	index@(_Z35group_norm_nhwc_fwd_one_pass_kernelI11Fp16IOFp16WLi256ELi4ELi128EEv26Group_norm_nhwc_fwd_params)
        /*0140*/ 	.word	0x00000025


	//----- nvinfo : EIATTR_FRAME_SIZE
	.align		4
.L_93:
        /*0144*/ 	.byte	0x04, 0x11
        /*0146*/ 	.short	(.L_95 - .L_94)
	.align		4
.L_94:
        /*0148*/ 	.word	index@(_Z35group_norm_nhwc_fwd_one_pass_kernelI11Fp16IOFp16WLi256ELi4ELi128EEv26Group_norm_nhwc_fwd_params)
        /*014c*/ 	.word	0x00000000


	//----- nvinfo : EIATTR_REGCOUNT
	.align		4
.L_95:
        /*0150*/ 	.byte	0x04, 0x2f
        /*0152*/ 	.short	(.L_97 - .L_96)
	.align		4
.L_96:
        /*0154*/ 	.word	index@(_Z35group_norm_nhwc_fwd_one_pass_kernelI11Fp16IOFp16WLi128ELi4ELi128EEv26Group_norm_nhwc_fwd_params)
        /*0158*/ 	.word	0x00000022


	//----- nvinfo : EIATTR_FRAME_SIZE
	.align		4
.L_97:
        /*015c*/ 	.byte	0x04, 0x11
        /*015e*/ 	.short	(.L_99 - .L_98)
	.align		4
.L_98:
        /*0160*/ 	.word	index@(_Z35group_norm_nhwc_fwd_one_pass_kernelI11Fp16IOFp16WLi128ELi4ELi128EEv26Group_norm_nhwc_fwd_params)
        /*0164*/ 	.word	0x00000000


	//----- nvinfo : EIATTR_REGCOUNT
	.align		4
.L_99:
        /*0168*/ 	.byte	0x04, 0x2f
        /*016a*/ 	.short	(.L_101 - .L_100)
	.align		4
.L_100:
        /*016c*/ 	.word	index@(_Z35group_norm_nhwc_fwd_one_pass_kernelI11Fp16IOFp16WLi64ELi4ELi128EEv26Group_norm_nhwc_fwd_params)
        /*0170*/ 	.word	0x00000020


	//----- nvinfo : EIATTR_FRAME_SIZE
	.align		4
.L_101:
        /*0174*/ 	.byte	0x04, 0x11
        /*0176*/ 	.short	(.L_103 - .L_102)
	.align		4
.L_102:
        /*0178*/ 	.word	index@(_Z35group_norm_nhwc_fwd_one_pass_kernelI11Fp16IOFp16WLi64ELi4ELi128EEv26Group_norm_nhwc_fwd_params)
        /*017c*/ 	.word	0x00000000


	//----- nvinfo : EIATTR_REGCOUNT
	.align		4
.L_103:
        /*0180*/ 	.byte	0x04, 0x2f
        /*0182*/ 	.short	(.L_105 - .L_104)
	.align		4
.L_104:
        /*0184*/ 	.word	index@(_Z35group_norm_nhwc_fwd_one_pass_kernelI11Fp16IOBf16WLi512ELi4ELi128EEv26Group_norm_nhwc_fwd_params)
        /*0188*/ 	.word	0x00000028


	//----- nvinfo : EIATTR_FRAME_SIZE
	.align		4
.L_105:
        /*018c*/ 	.byte	0x04, 0x11
        /*018e*/ 	.short	(.L_107 - .L_106)
	.align		4
.L_106:
        /*0190*/ 	.word	index@(_Z35group_norm_nhwc_fwd_one_pass_kernelI11Fp16IOBf16WLi512ELi4ELi128EEv26Group_norm_nhwc_fwd_params)
        /*0194*/ 	.word	0x00000000


	//----- nvinfo : EIATTR_REGCOUNT
	.align		4
.L_107:
        /*0198*/ 	.byte	0x04, 0x2f
        /*019a*/ 	.short	(.L_109 - .L_108)
	.align		4
.L_108:
        /*019c*/ 	.word	index@(_Z35group_norm_nhwc_fwd_one_pass_kernelI11Fp16IOBf16WLi256ELi4ELi128EEv26Group_norm_nhwc_fwd_params)
        /*01a0*/ 	.word	0x00000025


	//----- nvinfo : EIATTR_FRAME_SIZE
	.align		4
.L_109:
        /*01a4*/ 	.byte	0x04, 0x11
        /*01a6*/ 	.short	(.L_111 - .L_110)
	.align		4
.L_110:
        /*01a8*/ 	.word	index@(_Z35group_norm_nhwc_fwd_one_pass_kernelI11Fp16IOBf16WLi256ELi4ELi128EEv26Group_norm_nhwc_fwd_params)
        /*01ac*/ 	.word	0x00000000


	//----- nvinfo : EIATTR_REGCOUNT
	.align		4
.L_111:
        /*01b0*/ 	.byte	0x04, 0x2f
        /*01b2*/ 	.short	(.L_113 - .L_112)
	.align		4
.L_112:
        /*01b4*/ 	.word	index@(_Z35group_norm_nhwc_fwd_one_pass_kernelI11Fp16IOBf16WLi128ELi4ELi128EEv26Group_norm_nhwc_fwd_params)
        /*01b8*/ 	.word	0x00000022


	//----- nvinfo : EIATTR_FRAME_SIZE
	.align		4
.L_113:
        /*01bc*/ 	.byte	0x04, 0x11
        /*01be*/ 	.short	(.L_115 - .L_114)
	.align		4
.L_114:
        /*01c0*/ 	.word	index@(_Z35group_norm_nhwc_fwd_one_pass_kernelI11Fp16IOBf16WLi128ELi4ELi128EEv26Group_norm_nhwc_fwd_params)
        /*01c4*/ 	.word	0x00000000


	//----- nvinfo : EIATTR_REGCOUNT
	.align		4
.L_115:
        /*01c8*/ 	.byte	0x04, 0x2f
        /*01ca*/ 	.short	(.L_117 - .L_116)
	.align		4
.L_116:
        /*01cc*/ 	.word	index@(_Z35group_norm_nhwc_fwd_one_pass_kernelI11Fp16IOBf16WLi64ELi4ELi128EEv26Group_norm_nhwc_fwd_params)
        /*01d0*/ 	.word	0x00000020


	//----- nvinfo : EIATTR_FRAME_SIZE
	.align		4
.L_117:
        /*01d4*/ 	.byte	0x04, 0x11
        /*01d6*/ 	.short	(.L_119 - .L_118)
	.align		4
.L_118:
        /*01d8*/ 	.word	index@(_Z35group_norm_nhwc_fwd_one_pass_kernelI11Fp16IOBf16WLi64ELi4ELi128EEv26Group_norm_nhwc_fwd_params)
        /*01dc*/ 	.word	0x00000000


	//----- nvinfo : EIATTR_REGCOUNT
	.align		4
.L_119:
        /*01e0*/ 	.byte	0x04, 0x2f
        /*01e2*/ 	.short	(.L_121 - .L_120)
	.align		4
.L_120:
        /*01e4*/ 	.word	index@(_Z35group_norm_nhwc_fwd_one_pass_kernelI11Fp16IOFp32WLi512ELi4ELi128EEv26Group_norm_nhwc_fwd_params)
        /*01e8*/ 	.word	0x00000028


	//----- nvinfo : EIATTR_FRAME_SIZE
	.align		4
.L_121:
        /*01ec*/ 	.byte	0x04, 0x11
        /*01ee*/ 	.short	(.L_123 - .L_122)
	.align		4
.L_122:
        /*01f0*/ 	.word	index@(_Z35group_norm_nhwc_fwd_one_pass_kernelI11Fp16IOFp32WLi512ELi4ELi128EEv26Group_norm_nhwc_fwd_params)
        /*01f4*/ 	.word	0x00000000


	//----- nvinfo : EIATTR_REGCOUNT
	.align		4
.L_123:
        /*01f8*/ 	.byte	0x04, 0x2f
        /*01fa*/ 	.short	(.L_125 - .L_124)
	.align		4
.L_124:
        /*01fc*/ 	.word	index@(_Z35group_norm_nhwc_fwd_one_pass_kernelI11Fp16IOFp32WLi256ELi4ELi128EEv26Group_norm_nhwc_fwd_params)
        /*0200*/ 	.word	0x00000026


	//----- nvinfo : EIATTR_FRAME_SIZE
	.align		4
.L_125:
        /*0204*/ 	.byte	0x04, 0x11
        /*0206*/ 	.short	(.L_127 - .L_126)
	.align		4
.L_126:
        /*0208*/ 	.word	index@(_Z35group_norm_nhwc_fwd_one_pass_kernelI11Fp16IOFp32WLi256ELi4ELi128EEv26Group_norm_nhwc_fwd_params)
        /*020c*/ 	.word	0x00000000


	//----- nvinfo : EIATTR_REGCOUNT
	.align		4
.L_127:
        /*0210*/ 	.byte	0x04, 0x2f
        /*0212*/ 	.short	(.L_129 - .L_128)
	.align		4
.L_128:
        /*0214*/ 	.word	index@(_Z35group_norm_nhwc_fwd_one_pass_kernelI11Fp16IOFp32WLi128ELi4ELi128EEv26Group_norm_nhwc_fwd_params)
        /*0218*/ 	.word	0x00000020


	//----- nvinfo : EIATTR_FRAME_SIZE
	.align		4
.L_129:
        /*021c*/ 	.byte	0x04, 0x11
        /*021e*/ 	.short	(.L_131 - .L_130)
	.align		4
.L_130:
        /*0220*/ 	.word	index@(_Z35group_norm_nhwc_fwd_one_pass_kernelI11Fp16IOFp32WLi128ELi4ELi128EEv26Group_norm_nhwc_fwd_params)
        /*0224*/ 	.word	0x00000000


	//----- nvinfo : EIATTR_REGCOUNT
	.align		4
.L_131:
        /*0228*/ 	.byte	0x04, 0x2f
        /*022a*/ 	.short	(.L_133 - .L_132)
	.align		4
.L_132:
        /*022c*/ 	.word	index@(_Z35group_norm_nhwc_fwd_one_pass_kernelI11Fp16IOFp32WLi64ELi4ELi128EEv26Group_norm_nhwc_fwd_params)
        /*0230*/ 	.word	0x00000020


	//----- nvinfo : EIATTR_FRAME_SIZE
	.align		4
.L_133:
        /*0234*/ 	.byte	0x04, 0x11
        /*0236*/ 	.short	(.L_135 - .L_134)
	.align		4
.L_134:
        /*0238*/ 	.word	index@(_Z35group_norm_nhwc_fwd_one_pass_kernelI11Fp16IOFp32WLi64ELi4ELi128EEv26Group_norm_nhwc_fwd_params)
        /*023c*/ 	.word	0x00000000


	//----- nvinfo : EIATTR_REGCOUNT
	.align		4
.L_135:
        /*0240*/ 	.byte	0x04, 0x2f
        /*0242*/ 	.short	(.L_137 - .L_136)
	.align		4
.L_136:
        /*0244*/ 	.word	index@(_Z35group_norm_nhwc_fwd_one_pass_kernelI11Bf16IOFp16WLi512ELi4ELi128EEv26Group_norm_nhwc_fwd_params)
        /*0248*/ 	.word	0x00000030


	//----- nvinfo : EIATTR_FRAME_SIZE
	.align		4
.L_137:
        /*024c*/ 	.byte	0x04, 0x11
        /*024e*/ 	.short	(.L_139 - .L_138)
	.align		4
.L_138:
        /*0250*/ 	.word	index@(_Z35group_norm_nhwc_fwd_one_pass_kernelI11Bf16IOFp16WLi512ELi4ELi128EEv26Group_norm_nhwc_fwd_params)
        /*0254*/ 	.word	0x00000000


	//----- nvinfo : EIATTR_REGCOUNT
	.align		4
.L_139:
        /*0258*/ 	.byte	0x04, 0x2f
        /*025a*/ 	.short	(.L_141 - .L_140)
	.align		4
.L_140:
        /*025c*/ 	.word	index@(_Z35group_norm_nhwc_fwd_one_pass_kernelI11Bf16IOFp16WLi256ELi4ELi128EEv26Group_norm_nhwc_fwd_params)
        /*0260*/ 	.word	0x00000022


	//----- nvinfo : EIATTR_FRAME_SIZE
	.align		4
.L_141:
        /*0264*/ 	.byte	0x04, 0x11
        /*0266*/ 	.short	(.L_143 - .L_142)
	.align		4
.L_142:
        /*0268*/ 	.word	index@(_Z35group_norm_nhwc_fwd_one_pass_kernelI11Bf16IOFp16WLi256ELi4ELi128EEv26Group_norm_nhwc_fwd_params)
        /*026c*/ 	.word	0x00000000


	//----- nvinfo : EIATTR_REGCOUNT
	.align		4
.L_143:
        /*0270*/ 	.byte	0x04, 0x2f
        /*0272*/ 	.short	(.L_145 - .L_144)
	.align		4
.L_144:
        /*0274*/ 	.word	index@(_Z35group_norm_nhwc_fwd_one_pass_kernelI11Bf16IOFp16WLi128ELi4ELi128EEv26Group_norm_nhwc_fwd_params)
        /*0278*/ 	.word	0x00000022


	//----- nvinfo : EIATTR_FRAME_SIZE
	.align		4
.L_145:
        /*027c*/ 	.byte	0x04, 0x11
        /*027e*/ 	.short	(.L_147 - .L_146)
	.align		4
.L_146:
        /*0280*/ 	.word	index@(_Z35group_norm_nhwc_fwd_one_pass_kernelI11Bf16IOFp16WLi128ELi4ELi128EEv26Group_norm_nhwc_fwd_params)
        /*0284*/ 	.word	0x00000000


	//----- nvinfo : EIATTR_REGCOUNT
	.align		4
.L_147:
        /*0288*/ 	.byte	0x04, 0x2f
        /*028a*/ 	.short	(.L_149 - .L_148)
	.align		4
.L_148:
        /*028c*/ 	.word	index@(_Z35group_norm_nhwc_fwd_one_pass_kernelI11Bf16IOFp16WLi64ELi4ELi128EEv26Group_norm_nhwc_fwd_params)
        /*0290*/ 	.word	0x00000020


	//----- nvinfo : EIATTR_FRAME_SIZE
	.align		4
.L_149:
        /*0294*/ 	.byte	0x04, 0x11
        /*0296*/ 	.short	(.L_151 - .L_150)
	.align		4
.L_150:
        /*0298*/ 	.word	index@(_Z35group_norm_nhwc_fwd_one_pass_kernelI11Bf16IOFp16WLi64ELi4ELi128EEv26Group_norm_nhwc_fwd_params)
        /*029c*/ 	.word	0x00000000


	//----- nvinfo : EIATTR_REGCOUNT
	.align		4
.L_151:
        /*02a0*/ 	.byte	0x04, 0x2f
        /*02a2*/ 	.short	(.L_153 - .L_152)
	.align		4
.L_152:
        /*02a4*/ 	.word	index@(_Z35group_norm_nhwc_fwd_one_pass_kernelI11Bf16IOBf16WLi512ELi4ELi128EEv26Group_norm_nhwc_fwd_params)
        /*02a8*/ 	.word	0x00000030


	//----- nvinfo : EIATTR_FRAME_SIZE
	.align		4
.L_153:
        /*02ac*/ 	.byte	0x04, 0x11
        /*02ae*/ 	.short	(.L_155 - .L_154)
	.align		4
.L_154:
        /*02b0*/ 	.word	index@(_Z35group_norm_nhwc_fwd_one_pass_kernelI11Bf16IOBf16WLi512ELi4ELi128EEv26Group_norm_nhwc_fwd_params)
        /*02b4*/ 	.word	0x00000000


	//----- nvinfo : EIATTR_REGCOUNT
	.align		4
.L_155:
        /*02b8*/ 	.byte	0x04, 0x2f
        /*02ba*/ 	.short	(.L_157 - .L_156)
	.align		4
.L_156:
        /*02bc*/ 	.word	index@(_Z35group_norm_nhwc_fwd_one_pass_kernelI11Bf16IOBf16WLi256ELi4ELi128EEv26Group_norm_nhwc_fwd_params)
        /*02c0*/ 	.word	0x00000022


	//----- nvinfo : EIATTR_FRAME_SIZE
	.align		4
.L_157:
        /*02c4*/ 	.byte	0x04, 0x11
        /*02c6*/ 	.short	(.L_159 - .L_158)
	.align		4
.L_158:
        /*02c8*/ 	.word	index@(_Z35group_norm_nhwc_fwd_one_pass_kernelI11Bf16IOBf16WLi256ELi4ELi128EEv26Group_norm_nhwc_fwd_params)
        /*02cc*/ 	.word	0x00000000


	//----- nvinfo : EIATTR_REGCOUNT
	.align		4
.L_159:
        /*02d0*/ 	.byte	0x04, 0x2f
        /*02d2*/ 	.short	(.L_161 - .L_160)
	.align		4
.L_160:
        /*02d4*/ 	.word	index@(_Z35group_norm_nhwc_fwd_one_pass_kernelI11Bf16IOBf16WLi128ELi4ELi128EEv26Group_norm_nhwc_fwd_params)
        /*02d8*/ 	.word	0x00000022


	//----- nvinfo : EIATTR_FRAME_SIZE
	.align		4
.L_161:
        /*02dc*/ 	.byte	0x04, 0x11
        /*02de*/ 	.short	(.L_163 - .L_162)
	.align		4
.L_162:
        /*02e0*/ 	.word	index@(_Z35group_norm_nhwc_fwd_one_pass_kernelI11Bf16IOBf16WLi128ELi4ELi128EEv26Group_norm_nhwc_fwd_params)
        /*02e4*/ 	.word	0x00000000


	//----- nvinfo : EIATTR_REGCOUNT
	.align		4
.L_163:
        /*02e8*/ 	.byte	0x04, 0x2f
        /*02ea*/ 	.short	(.L_165 - .L_164)
	.align		4
.L_164:
        /*02ec*/ 	.word	index@(_Z35group_norm_nhwc_fwd_one_pass_kernelI11Bf16IOBf16WLi64ELi4ELi128EEv26Group_norm_nhwc_fwd_params)
        /*02f0*/ 	.word	0x00000020


	//----- nvinfo : EIATTR_FRAME_SIZE
	.align		4
.L_165:
        /*02f4*/ 	.byte	0x04, 0x11
        /*02f6*/ 	.short	(.L_167 - .L_166)
	.align		4
.L_166:
        /*02f8*/ 	.word	index@(_Z35group_norm_nhwc_fwd_one_pass_kernelI11Bf16IOBf16WLi64ELi4ELi128EEv26Group_norm_nhwc_fwd_params)
        /*02fc*/ 	.word	0x00000000


	//----- nvinfo : EIATTR_REGCOUNT
	.align		4
.L_167:
        /*0300*/ 	.byte	0x04, 0x2f
        /*0302*/ 	.short	(.L_169 - .L_168)
	.align		4
.L_168:
        /*0304*/ 	.word	index@(_Z35group_norm_nhwc_fwd_one_pass_kernelI11Bf16IOFp32WLi512ELi4ELi128EEv26Group_norm_nhwc_fwd_params)
        /*0308*/ 	.word	0x00000028


	//----- nvinfo : EIATTR_FRAME_SIZE
	.align		4
.L_169:
        /*030c*/ 	.byte	0x04, 0x11
        /*030e*/ 	.short	(.L_171 - .L_170)
	.align		4
.L_170:
        /*0310*/ 	.word	index@(_Z35group_norm_nhwc_fwd_one_pass_kernelI11Bf16IOFp32WLi512ELi4ELi128EEv26Group_norm_nhwc_fwd_params)
        /*0314*/ 	.word	0x00000000


	//----- nvinfo : EIATTR_REGCOUNT
	.align		4
.L_171:
        /*0318*/ 	.byte	0x04, 0x2f
        /*031a*/ 	.short	(.L_173 - .L_172)
	.align		4
.L_172:
        /*031c*/ 	.word	index@(_Z35group_norm_nhwc_fwd_one_pass_kernelI11Bf16IOFp32WLi256ELi4ELi128EEv26Group_norm_nhwc_fwd_params)
        /*0320*/ 	.word	0x00000022


	//----- nvinfo : EIATTR_FRAME_SIZE
	.align		4
.L_173:
        /*0324*/ 	.byte	0x04, 0x11
        /*0326*/ 	.short	(.L_175 - .L_174)
	.align		4
.L_174:
        /*0328*/ 	.word	index@(_Z35group_norm_nhwc_fwd_one_pass_kernelI11Bf16IOFp32WLi256ELi4ELi128EEv26Group_norm_nhwc_fwd_params)
        /*032c*/ 	.word	0x00000000


	//----- nvinfo : EIATTR_REGCOUNT
	.align		4
.L_175:
        /*0330*/ 	.byte	0x04, 0x2f
        /*0332*/ 	.short	(.L_177 - .L_176)
	.align		4
.L_176:
        /*0334*/ 	.word	index@(_Z35group_norm_nhwc_fwd_one_pass_kernelI11Bf16IOFp32WLi128ELi4ELi128EEv26Group_norm_nhwc_fwd_params)
        /*0338*/ 	.word	0x00000020


	//----- nvinfo : EIATTR_FRAME_SIZE
	.align		4
.L_177:
        /*033c*/ 	.byte	0x04, 0x11
        /*033e*/ 	.short	(.L_179 - .L_178)
	.align		4
.L_178:
        /*0340*/ 	.word	index@(_Z35group_norm_nhwc_fwd_one_pass_kernelI11Bf16IOFp32WLi128ELi4ELi128EEv26Group_norm_nhwc_fwd_params)
        /*0344*/ 	.word	0x00000000


	//----- nvinfo : EIATTR_REGCOUNT
	.align		4
.L_179:
        /*0348*/ 	.byte	0x04, 0x2f
        /*034a*/ 	.short	(.L_181 - .L_180)
	.align		4
.L_180:
        /*034c*/ 	.word	index@(_Z35group_norm_nhwc_fwd_one_pass_kernelI11Bf16IOFp32WLi64ELi4ELi128EEv26Group_norm_nhwc_fwd_params)
        /*0350*/ 	.word	0x00000020


	//----- nvinfo : EIATTR_FRAME_SIZE
	.align		4
.L_181:
        /*0354*/ 	.byte	0x04, 0x11
        /*0356*/ 	.short	(.L_183 - .L_182)
	.align		4
.L_182:
        /*0358*/ 	.word	index@(_Z35group_norm_nhwc_fwd_one_pass_kernelI11Bf16IOFp32WLi64ELi4ELi128EEv26Group_norm_nhwc_fwd_params)
        /*035c*/ 	.word	0x00000000


	//----- nvinfo : EIATTR_REGCOUNT
	.align		4
.L_183:
        /*0360*/ 	.byte	0x04, 0x2f
        /*0362*/ 	.short	(.L_185 - .L_184)
	.align		4
.L_184:
        /*0364*/ 	.word	index@(_Z35group_norm_nhwc_bwd_one_pass_kernelI11Fp32IOFp16WLi512ELi4ELi128EEv26Group_norm_nhwc_bwd_params)
        /*0368*/ 	.word	0x00000048


	//----- nvinfo : EIATTR_FRAME_SIZE
	.align		4
.L_185:
        /*036c*/ 	.byte	0x04, 0x11
        /*036e*/ 	.short	(.L_187 - .L_186)
	.align		4
.L_186:
        /*0370*/ 	.word	index@(_Z35group_norm_nhwc_bwd_one_pass_kernelI11Fp32IOFp16WLi512ELi4ELi128EEv26Group_norm_nhwc_bwd_params)
        /*0374*/ 	.word	0x00000000


	//----- nvinfo : EIATTR_REGCOUNT
	.align		4
.L_187:
        /*0378*/ 	.byte	0x04, 0x2f
        /*037a*/ 	.short	(.L_189 - .L_188)
	.align		4
.L_188:
        /*037c*/ 	.word	index@(_Z35group_norm_nhwc_bwd_one_pass_kernelI11Fp32IOFp16WLi256ELi4ELi128EEv26Group_norm_nhwc_bwd_params)
        /*0380*/ 	.word	0x00000038


	//----- nvinfo : EIATTR_FRAME_SIZE
	.align		4
.L_189:
        /*0384*/ 	.byte	0x04, 0x11
        /*0386*/ 	.short	(.L_191 - .L_190)
	.align		4
.L_190:
        /*0388*/ 	.word	index@(_Z35group_norm_nhwc_bwd_one_pass_kernelI11Fp32IOFp16WLi256ELi4ELi128EEv26Group_norm_nhwc_bwd_params)
        /*038c*/ 	.word	0x00000000


	//----- nvinfo : EIATTR_REGCOUNT
	.align		4
.L_191:
        /*0390*/ 	.byte	0x04, 0x2f
        /*0392*/ 	.short	(.L_193 - .L_192)
	.align		4
.L_192:
        /*0394*/ 	.word	index@(_Z35group_norm_nhwc_bwd_one_pass_kernelI11Fp32IOFp16WLi128ELi4ELi128EEv26Group_norm_nhwc_bwd_params)
        /*0398*/ 	.word	0x00000038


	//----- nvinfo : EIATTR_FRAME_SIZE
	.align		4
.L_193:
        /*039c*/ 	.byte	0x04, 0x11
        /*039e*/ 	.short	(.L_195 - .L_194)
	.align		4
.L_194:
        /*03a0*/ 	.word	index@(_Z35group_norm_nhwc_bwd_one_pass_kernelI11Fp32IOFp16WLi128ELi4ELi128EEv26Group_norm_nhwc_bwd_params)
        /*03a4*/ 	.word	0x00000000


	//----- nvinfo : EIATTR_REGCOUNT
	.align		4
.L_195:
        /*03a8*/ 	.byte	0x04, 0x2f
        /*03aa*/ 	.short	(.L_197 - .L_196)
	.align		4
.L_196:
        /*03ac*/ 	.word	index@(_Z35group_norm_nhwc_bwd_one_pass_kernelI11Fp32IOFp16WLi64ELi4ELi128EEv26Group_norm_nhwc_bwd_params)
        /*03b0*/ 	.word	0x0000002f


	//----- nvinfo : EIATTR_FRAME_SIZE
	.align		4
.L_197:
        /*03b4*/ 	.byte	0x04, 0x11
        /*03b6*/ 	.short	(.L_199 - .L_198)
	.align		4
.L_198:
        /*03b8*/ 	.word	index@(_Z35group_norm_nhwc_bwd_one_pass_kernelI11Fp32IOFp16WLi64ELi4ELi128EEv26Group_norm_nhwc_bwd_params)
        /*03bc*/ 	.word	0x00000000


	//----- nvinfo : EIATTR_REGCOUNT
	.align		4
.L_199:
        /*03c0*/ 	.byte	0x04, 0x2f
        /*03c2*/ 	.short	(.L_201 - .L_200)
	.align		4
.L_200:
        /*03c4*/ 	.word	index@(_Z35group_norm_nhwc_bwd_one_pass_kernelI11Fp32IOBf16WLi512ELi4ELi128EEv26Group_norm_nhwc_bwd_params)
        /*03c8*/ 	.word	0x00000048


	//----- nvinfo : EIATTR_FRAME_SIZE
	.align		4
.L_201:
        /*03cc*/ 	.byte	0x04, 0x11
        /*03ce*/ 	.short	(.L_203 - .L_202)
	.align		4
.L_202:
        /*03d0*/ 	.word	index@(_Z35group_norm_nhwc_bwd_one_pass_kernelI11Fp32IOBf16WLi512ELi4ELi128EEv26Group_norm_nhwc_bwd_params)
        /*03d4*/ 	.word	0x00000000


	//----- nvinfo : EIATTR_REGCOUNT
	.align		4
.L_203:
        /*03d8*/ 	.byte	0x04, 0x2f
        /*03da*/ 	.short	(.L_205 - .L_204)
	.align		4
.L_204:
        /*03dc*/ 	.word	index@(_Z35group_norm_nhwc_bwd_one_pass_kernelI11Fp32IOBf16WLi256ELi4ELi128EEv26Group_norm_nhwc_bwd_params)
        /*03e0*/ 	.word	0x00000038


	//----- nvinfo : EIATTR_FRAME_SIZE
	.align		4
.L_205:
        /*03e4*/ 	.byte	0x04, 0x11
        /*03e6*/ 	.short	(.L_207 - .L_206)
	.align		4
.L_206:
        /*03e8*/ 	.word	index@(_Z35group_norm_nhwc_bwd_one_pass_kernelI11Fp32IOBf16WLi256ELi4ELi128EEv26Group_norm_nhwc_bwd_params)
        /*03ec*/ 	.word	0x00000000


	//----- nvinfo : EIATTR_REGCOUNT
	.align		4
.L_207:
        /*03f0*/ 	.byte	0x04, 0x2f
        /*03f2*/ 	.short	(.L_209 - .L_208)
	.align		4
.L_208:
        /*03f4*/ 	.word	index@(_Z35group_norm_nhwc_bwd_one_pass_kernelI11Fp32IOBf16WLi128ELi4ELi128EEv26Group_norm_nhwc_bwd_params)
        /*03f8*/ 	.word	0x00000038


	//----- nvinfo : EIATTR_FRAME_SIZE
	.align		4
.L_209:
        /*03fc*/ 	.byte	0x04, 0x11
        /*03fe*/ 	.short	(.L_211 - .L_210)
	.align		4
.L_210:
        /*0400*/ 	.word	index@(_Z35group_norm_nhwc_bwd_one_pass_kernelI11Fp32IOBf16WLi128ELi4ELi128EEv26Group_norm_nhwc_bwd_params)
        /*0404*/ 	.word	0x00000000


	//----- nvinfo : EIATTR_REGCOUNT
	.align		4
.L_211:
        /*0408*/ 	.byte	0x04, 0x2f
        /*040a*/ 	.short	(.L_213 - .L_212)
	.align		4
.L_212:
        /*040c*/ 	.word	index@(_Z35group_norm_nhwc_bwd_one_pass_kernelI11Fp32IOBf16WLi64ELi4ELi128EEv26Group_norm_nhwc_bwd_params)
        /*0410*/ 	.word	0x0000002f


	//----- nvinfo : EIATTR_FRAME_SIZE
	.align		4
.L_213:
        /*0414*/ 	.byte	0x04, 0x11
        /*0416*/ 	.short	(.L_215 - .L_214)
	.align		4
.L_214:
        /*0418*/ 	.word	index@(_Z35group_norm_nhwc_bwd_one_pass_kernelI11Fp32IOBf16WLi64ELi4ELi128EEv26Group_norm_nhwc_bwd_params)
        /*041c*/ 	.word	0x00000000


	//----- nvinfo : EIATTR_REGCOUNT
	.align		4
.L_215:
        /*0420*/ 	.byte	0x04, 0x2f
        /*0422*/ 	.short	(.L_217 - .L_216)
	.align		4
.L_216:
        /*0424*/ 	.word	index@(_Z35group_norm_nhwc_bwd_one_pass_kernelI11Fp32IOFp32WLi512ELi4ELi128EEv26Group_norm_nhwc_bwd_params)
        /*0428*/ 	.word	0x00000048


	//----- nvinfo : EIATTR_FRAME_SIZE
	.align		4
.L_217:
        /*042c*/ 	.byte	0x04, 0x11
        /*042e*/ 	.short	(.L_219 - .L_218)
	.align		4
.L_218:
        /*0430*/ 	.word	index@(_Z35group_norm_nhwc_bwd_one_pass_kernelI11Fp32IOFp32WLi512ELi4ELi128EEv26Group_norm_nhwc_bwd_params)
        /*0434*/ 	.word	0x00000000


	//----- nvinfo : EIATTR_REGCOUNT
	.align		4
.L_219:
        /*0438*/ 	.byte	0x04, 0x2f
        /*043a*/ 	.short	(.L_221 - .L_220)
	.align		4
.L_220:
        /*043c*/ 	.word	index@(_Z35group_norm_nhwc_bwd_one_pass_kernelI11Fp32IOFp32WLi256ELi4ELi128EEv26Group_norm_nhwc_bwd_params)
        /*0440*/ 	.word	0x00000038


	//----- nvinfo : EIATTR_FRAME_SIZE
	.align		4
.L_221:
        /*0444*/ 	.byte	0x04, 0x11
        /*0446*/ 	.short	(.L_223 - .L_222)
	.align		4
.L_222:
        /*0448*/ 	.word	index@(_Z35group_norm_nhwc_bwd_one_pass_kernelI11Fp32IOFp32WLi256ELi4ELi128EEv26Group_norm_nhwc_bwd_params)
        /*044c*/ 	.word	0x00000000


	//----- nvinfo : EIATTR_REGCOUNT
	.align		4
.L_223:
        /*0450*/ 	.byte	0x04, 0x2f
        /*0452*/ 	.short	(.L_225 - .L_224)
	.align		4
.L_224:
        /*0454*/ 	.word	index@(_Z35group_norm_nhwc_bwd_one_pass_kernelI11Fp32IOFp32WLi128ELi4ELi128EEv26Group_norm_nhwc_bwd_params)
        /*0458*/ 	.word	0x00000038


	//----- nvinfo : EIATTR_FRAME_SIZE
	.align		4
.L_225:
        /*045c*/ 	.byte	0x04, 0x11
        /*045e*/ 	.short	(.L_227 - .L_226)
	.align		4
.L_226:
        /*0460*/ 	.word	index@(_Z35group_norm_nhwc_bwd_one_pass_kernelI11Fp32IOFp32WLi128ELi4ELi128EEv26Group_norm_nhwc_bwd_params)
        /*0464*/ 	.word	0x00000000


	//----- nvinfo : EIATTR_REGCOUNT
	.align		4
.L_227:
        /*0468*/ 	.byte	0x04, 0x2f
        /*046a*/ 	.short	(.L_229 - .L_228)
	.align		4
.L_228:
        /*046c*/ 	.word	index@(_Z35group_norm_nhwc_bwd_one_pass_kernelI11Fp32IOFp32WLi64ELi4ELi128EEv26Group_norm_nhwc_bwd_params)
        /*0470*/ 	.word	0x00000030


	//----- nvinfo : EIATTR_FRAME_SIZE
	.align		4
.L_229:
        /*0474*/ 	.byte	0x04, 0x11
        /*0476*/ 	.short	(.L_231 - .L_230)
	.align		4
.L_230:
        /*0478*/ 	.word	index@(_Z35group_norm_nhwc_bwd_one_pass_kernelI11Fp32IOFp32WLi64ELi4ELi128EEv26Group_norm_nhwc_bwd_params)
        /*047c*/ 	.word	0x00000000


	//----- nvinfo : EIATTR_REGCOUNT
	.align		4
.L_231:
        /*0480*/ 	.byte	0x04, 0x2f
        /*0482*/ 	.short	(.L_233 - .L_232)
	.align		4
.L_232:
        /*0484*/ 	.word	index@(_Z35group_norm_nhwc_bwd_one_pass_kernelI11Fp16IOFp16WLi512ELi4ELi128EEv26Group_norm_nhwc_bwd_params)
        /*0488*/ 	.word	0x00000040


	//----- nvinfo : EIATTR_FRAME_SIZE
	.align		4
.L_233:
        /*048c*/ 	.byte	0x04, 0x11
        /*048e*/ 	.short	(.L_235 - .L_234)
	.align		4
.L_234:
        /*0490*/ 	.word	index@(_Z35group_norm_nhwc_bwd_one_pass_kernelI11Fp16IOFp16WLi512ELi4ELi128EEv26Group_norm_nhwc_bwd_params)
        /*0494*/ 	.word	0x00000000


	//----- nvinfo : EIATTR_REGCOUNT
	.align		4
.L_235:
        /*0498*/ 	.byte	0x04, 0x2f
        /*049a*/ 	.short	(.L_237 - .L_236)
	.align		4
.L_236:
        /*049c*/ 	.word	index@(_Z35group_norm_nhwc_bwd_one_pass_kernelI11Fp16IOFp16WLi256ELi4ELi128EEv26Group_norm_nhwc_bwd_params)
        /*04a0*/ 	.word	0x00000030


	//----- nvinfo : EIATTR_FRAME_SIZE
	.align		4
.L_237:
        /*04a4*/ 	.byte	0x04, 0x11
        /*04a6*/ 	.short	(.L_239 - .L_238)
	.align		4
.L_238:
        /*04a8*/ 	.word	index@(_Z35group_norm_nhwc_bwd_one_pass_kernelI11Fp16IOFp16WLi256ELi4ELi128EEv26Group_norm_nhwc_bwd_params)
        /*04ac*/ 	.word	0x00000000


	//----- nvinfo : EIATTR_REGCOUNT
	.align		4
.L_239:
        /*04b0*/ 	.byte	0x04, 0x2f
        /*04b2*/ 	.short	(.L_241 - .L_240)
	.align		4
.L_240:
        /*04b4*/ 	.word	index@(_Z35group_norm_nhwc_bwd_one_pass_kernelI11Fp16IOFp16WLi128ELi4ELi128EEv26Group_norm_nhwc_bwd_params)
        /*04b8*/ 	.word	0x00000030


	//----- nvinfo : EIATTR_FRAME_SIZE
	.align		4
.L_241:
        /*04bc*/ 	.byte	0x04, 0x11
        /*04be*/ 	.short	(.L_243 - .L_242)
	.align		4
.L_242:
        /*04c0*/ 	.word	index@(_Z35group_norm_nhwc_bwd_one_pass_kernelI11Fp16IOFp16WLi128ELi4ELi128EEv26Group_norm_nhwc_bwd_params)
        /*04c4*/ 	.word	0x00000000


	//----- nvinfo : EIATTR_REGCOUNT
	.align		4
.L_243:
        /*04c8*/ 	.byte	0x04, 0x2f
        /*04ca*/ 	.short	(.L_245 - .L_244)
	.align		4
.L_244:
        /*04cc*/ 	.word	index@(_Z35group_norm_nhwc_bwd_one_pass_kernelI11Fp16IOFp16WLi64ELi4ELi128EEv26Group_norm_nhwc_bwd_params)
        /*04d0*/ 	.word	0x00000030


	//----- nvinfo : EIATTR_FRAME_SIZE
	.align		4
.L_245:
        /*04d4*/ 	.byte	0x04, 0x11
        /*04d6*/ 	.short	(.L_247 - .L_246)
	.align		4
.L_246:
        /*04d8*/ 	.word	index@(_Z35group_norm_nhwc_bwd_one_pass_kernelI11Fp16IOFp16WLi64ELi4ELi128EEv26Group_norm_nhwc_bwd_params)
        /*04dc*/ 	.word	0x00000000


	//----- nvinfo : EIATTR_REGCOUNT
	.align		4
.L_247:
        /*04e0*/ 	.byte	0x04, 0x2f
        /*04e2*/ 	.short	(.L_249 - .L_248)
	.align		4
.L_248:
        /*04e4*/ 	.word	index@(_Z35group_norm_nhwc_bwd_one_pass_kernelI11Fp16IOBf16WLi512ELi4ELi128EEv26Group_norm_nhwc_bwd_params)
        /*04e8*/ 	.word	0x00000040


	//----- nvinfo : EIATTR_FRAME_SIZE
	.align		4
.L_249:
        /*04ec*/ 	.byte	0x04, 0x11
        /*04ee*/ 	.short	(.L_251 - .L_250)
	.align		4
.L_250:
        /*04f0*/ 	.word	index@(_Z35group_norm_nhwc_bwd_one_pass_kernelI11Fp16IOBf16WLi512ELi4ELi128EEv26Group_norm_nhwc_bwd_params)
        /*04f4*/ 	.word	0x00000000


	//----- nvinfo : EIATTR_REGCOUNT
	.align		4
.L_251:
        /*04f8*/ 	.byte	0x04, 0x2f
        /*04fa*/ 	.short	(.L_253 - .L_252)
	.align		4
.L_252:
        /*04fc*/ 	.word	index@(_Z35group_norm_nhwc_bwd_one_pass_kernelI11Fp16IOBf16WLi256ELi4ELi128EEv26Group_norm_nhwc_bwd_params)
        /*0500*/ 	.word	0x00000030


	//----- nvinfo : EIATTR_FRAME_SIZE
	.align		4
.L_253:
        /*0504*/ 	.byte	0x04, 0x11
        /*0506*/ 	.short	(.L_255 - .L_254)
	.align		4
.L_254:
        /*0508*/ 	.word	index@(_Z35group_norm_nhwc_bwd_one_pass_kernelI11Fp16IOBf16WLi256ELi4ELi128EEv26Group_norm_nhwc_bwd_params)
        /*050c*/ 	.word	0x00000000


	//----- nvinfo : EIATTR_REGCOUNT
	.align		4
.L_255:
        /*0510*/ 	.byte	0x04, 0x2f
        /*0512*/ 	.short	(.L_257 - .L_256)
	.align		4
.L_256:
        /*0514*/ 	.word	index@(_Z35group_norm_nhwc_bwd_one_pass_kernelI11Fp16IOBf16WLi128ELi4ELi128EEv26Group_norm_nhwc_bwd_params)
        /*0518*/ 	.word	0x00000030


	//----- nvinfo : EIATTR_FRAME_SIZE
	.align		4
.L_257:
        /*051c*/ 	.byte	0x04, 0x11
        /*051e*/ 	.short	(.L_259 - .L_258)
	.align		4
.L_258:
        /*0520*/ 	.word	index@(_Z35group_norm_nhwc_bwd_one_pass_kernelI11Fp16IOBf16WLi128ELi4ELi128EEv26Group_norm_nhwc_bwd_params)
        /*0524*/ 	.word	0x00000000


	//----- nvinfo : EIATTR_REGCOUNT
	.align		4
.L_259:
        /*0528*/ 	.byte	0x04, 0x2f
        /*052a*/ 	.short	(.L_261 - .L_260)
	.align		4
.L_260:
        /*052c*/ 	.word	index@(_Z35group_norm_nhwc_bwd_one_pass_kernelI11Fp16IOBf16WLi64ELi4ELi128EEv26Group_norm_nhwc_bwd_params)
        /*0530*/ 	.word	0x00000030


	//----- nvinfo : EIATTR_FRAME_SIZE
	.align		4
.L_261:
        /*0534*/ 	.byte	0x04, 0x11
        /*0536*/ 	.short	(.L_263 - .L_262)
	.align		4
.L_262:
        /*0538*/ 	.word	index@(_Z35group_norm_nhwc_bwd_one_pass_kernelI11Fp16IOBf16WLi64ELi4ELi128EEv26Group_norm_nhwc_bwd_params)
        /*053c*/ 	.word	0x00000000


	//----- nvinfo : EIATTR_REGCOUNT
	.align		4
.L_263:
        /*0540*/ 	.byte	0x04, 0x2f
        /*0542*/ 	.short	(.L_265 - .L_264)
	.align		4
.L_264:
        /*0544*/ 	.word	index@(_Z35group_norm_nhwc_bwd_one_pass_kernelI11Fp16IOFp32WLi512ELi4ELi128EEv26Group_norm_nhwc_bwd_params)
        /*0548*/ 	.word	0x00000040


	//----- nvinfo : EIATTR_FRAME_SIZE
	.align		4
.L_265:
        /*054c*/ 	.byte	0x04, 0x11
        /*054e*/ 	.short	(.L_267 - .L_266)
	.align		4
.L_266:
        /*0550*/ 	.word	index@(_Z35group_norm_nhwc_bwd_one_pass_kernelI11Fp16IOFp32WLi512ELi4ELi128EEv26Group_norm_nhwc_bwd_params)
        /*0554*/ 	.word	0x00000000


	//----- nvinfo : EIATTR_REGCOUNT
	.align		4
.L_267:
        /*0558*/ 	.byte	0x04, 0x2f
        /*055a*/ 	.short	(.L_269 - .L_268)
	.align		4
.L_268:
        /*055c*/ 	.word	index@(_Z35group_norm_nhwc_bwd_one_pass_kernelI11Fp16IOFp32WLi256ELi4ELi128EEv26Group_norm_nhwc_bwd_params)
        /*0560*/ 	.word	0x00000030


	//----- nvinfo : EIATTR_FRAME_SIZE
	.align		4
.L_269:
        /*0564*/ 	.byte	0x04, 0x11
        /*0566*/ 	.short	(.L_271 - .L_270)
	.align		4
.L_270:
        /*0568*/ 	.word	index@(_Z35group_norm_nhwc_bwd_one_pass_kernelI11Fp16IOFp32WLi256ELi4ELi128EEv26Group_norm_nhwc_bwd_params)
        /*056c*/ 	.word	0x00000000


	//----- nvinfo : EIATTR_REGCOUNT
	.align		4
.L_271:
        /*0570*/ 	.byte	0x04, 0x2f
        /*0572*/ 	.short	(.L_273 - .L_272)
	.align		4
.L_272:
        /*0574*/ 	.word	index@(_Z35group_norm_nhwc_bwd_one_pass_kernelI11Fp16IOFp32WLi128ELi4ELi128EEv26Group_norm_nhwc_bwd_params)
        /*0578*/ 	.word	0x00000030


	//----- nvinfo : EIATTR_FRAME_SIZE
	.align		4
.L_273:
        /*057c*/ 	.byte	0x04, 0x11
        /*057e*/ 	.short	(.L_275 - .L_274)
	.align		4
.L_274:
        /*0580*/ 	.word	index@(_Z35group_norm_nhwc_bwd_one_pass_kernelI11Fp16IOFp32WLi128ELi4ELi128EEv26Group_norm_nhwc_bwd_params)
        /*0584*/ 	.word	0x00000000


	//----- nvinfo : EIATTR_REGCOUNT
	.align		4
.L_275:
        /*0588*/ 	.byte	0x04, 0x2f
        /*058a*/ 	.short	(.L_277 - .L_276)
	.align		4
.L_276:
        /*058c*/ 	.word	index@(_Z35group_norm_nhwc_bwd_one_pass_kernelI11Fp16IOFp32WLi64ELi4ELi128EEv26Group_norm_nhwc_bwd_params)
        /*0590*/ 	.word	0x00000030


	//----- nvinfo : EIATTR_FRAME_SIZE
	.align		4
.L_277:
        /*0594*/ 	.byte	0x04, 0x11
        /*0596*/ 	.short	(.L_279 - .L_278)
	.align		4
.L_278:
        /*0598*/ 	.word	index@(_Z35group_norm_nhwc_bwd_one_pass_kernelI11Fp16IOFp32WLi64ELi4ELi128EEv26Group_norm_nhwc_bwd_params)
        /*059c*/ 	.word	0x00000000


	//----- nvinfo : EIATTR_REGCOUNT
	.align		4
.L_279:
        /*05a0*/ 	.byte	0x04, 0x2f
        /*05a2*/ 	.short	(.L_281 - .L_280)
	.align		4
.L_280:
        /*05a4*/ 	.word	index@(_Z35group_norm_nhwc_bwd_one_pass_kernelI11Bf16IOFp16WLi512ELi4ELi128EEv26Group_norm_nhwc_bwd_params)
        /*05a8*/ 	.word	0x00000048


	//----- nvinfo : EIATTR_FRAME_SIZE
	.align		4
.L_281:
        /*05ac*/ 	.byte	0x04, 0x11
        /*05ae*/ 	.short	(.L_283 - .L_282)
	.align		4
.L_282:
        /*05b0*/ 	.word	index@(_Z35group_norm_nhwc_bwd_one_pass_kernelI11Bf16IOFp16WLi512ELi4ELi128EEv26Group_norm_nhwc_bwd_params)
        /*05b4*/ 	.word	0x00000000


	//----- nvinfo : EIATTR_REGCOUNT
	.align		4
.L_283:
        /*05b8*/ 	.byte	0x04, 0x2f
        /*05ba*/ 	.short	(.L_285 - .L_284)
	.align		4
.L_284:
        /*05bc*/ 	.word	index@(_Z35group_norm_nhwc_bwd_one_pass_kernelI11Bf16IOFp16WLi256ELi4ELi128EEv26Group_norm_nhwc_bwd_params)
        /*05c0*/ 	.word	0x00000038


	//----- nvinfo : EIATTR_FRAME_SIZE
	.align		4
.L_285:
        /*05c4*/ 	.byte	0x04, 0x11
        /*05c6*/ 	.short	(.L_287 - .L_286)
	.align		4
.L_286:
        /*05c8*/ 	.word	index@(_Z35group_norm_nhwc_bwd_one_pass_kernelI11Bf16IOFp16WLi256ELi4ELi128EEv26Group_norm_nhwc_bwd_params)
        /*05cc*/ 	.word	0x00000000


	//----- nvinfo : EIATTR_REGCOUNT
	.align		4
.L_287:
        /*05d0*/ 	.byte	0x04, 0x2f
        /*05d2*/ 	.short	(.L_289 - .L_288)
	.align		4
.L_288:
        /*05d4*/ 	.word	index@(_Z35group_norm_nhwc_bwd_one_pass_kernelI11Bf16IOFp16WLi128ELi4ELi128EEv26Group_norm_nhwc_bwd_params)
        /*05d8*/ 	.word	0x00000038


	//----- nvinfo : EIATTR_FRAME_SIZE
	.align		4
.L_289:
        /*05dc*/ 	.byte	0x04, 0x11
        /*05de*/ 	.short	(.L_291 - .L_290)
	.align		4
.L_290:
        /*05e0*/ 	.word	index@(_Z35group_norm_nhwc_bwd_one_pass_kernelI11Bf16IOFp16WLi128ELi4ELi128EEv26Group_norm_nhwc_bwd_params)
        /*05e4*/ 	.word	0x00000000


	//----- nvinfo : EIATTR_REGCOUNT
	.align		4
.L_291:
        /*05e8*/ 	.byte	0x04, 0x2f
        /*05ea*/ 	.short	(.L_293 - .L_292)
	.align		4
.L_292:
        /*05ec*/ 	.word	index@(_Z35group_norm_nhwc_bwd_one_pass_kernelI11Bf16IOFp16WLi64ELi4ELi128EEv26Group_norm_nhwc_bwd_params)
        /*05f0*/ 	.word	0x0000002f


	//----- nvinfo : EIATTR_FRAME_SIZE
	.align		4
.L_293:
        /*05f4*/ 	.byte	0x04, 0x11
        /*05f6*/ 	.short	(.L_295 - .L_294)
	.align		4
.L_294:
        /*05f8*/ 	.word	index@(_Z35group_norm_nhwc_bwd_one_pass_kernelI11Bf16IOFp16WLi64ELi4ELi128EEv26Group_norm_nhwc_bwd_params)
        /*05fc*/ 	.word	0x00000000


	//----- nvinfo : EIATTR_REGCOUNT
	.align		4
.L_295:
        /*0600*/ 	.byte	0x04, 0x2f
        /*0602*/ 	.short	(.L_297 - .L_296)
	.align		4
.L_296:
        /*0604*/ 	.word	index@(_Z35group_norm_nhwc_bwd_one_pass_kernelI11Bf16IOBf16WLi512ELi4ELi128EEv26Group_norm_nhwc_bwd_params)
        /*0608*/ 	.word	0x00000048


	//----- nvinfo : EIATTR_FRAME_SIZE
	.align		4
.L_297:
        /*060c*/ 	.byte	0x04, 0x11
        /*060e*/ 	.short	(.L_299 - .L_298)
	.align		4
.L_298:
        /*0610*/ 	.word	index@(_Z35group_norm_nhwc_bwd_one_pass_kernelI11Bf16IOBf16WLi512ELi4ELi128EEv26Group_norm_nhwc_bwd_params)
        /*0614*/ 	.word	0x00000000


	//----- nvinfo : EIATTR_REGCOUNT
	.align		4
.L_299:
        /*0618*/ 	.byte	0x04, 0x2f
        /*061a*/ 	.short	(.L_301 - .L_300)
	.align		4
.L_300:
        /*061c*/ 	.word	index@(_Z35group_norm_nhwc_bwd_one_pass_kernelI11Bf16IOBf16WLi256ELi4ELi128EEv26Group_norm_nhwc_bwd_params)
        /*0620*/ 	.word	0x00000038


	//----- nvinfo : EIATTR_FRAME_SIZE
	.align		4
.L_301:
        /*0624*/ 	.byte	0x04, 0x11
        /*0626*/ 	.short	(.L_303 - .L_302)
	.align		4
.L_302:
        /*0628*/ 	.word	index@(_Z35group_norm_nhwc_bwd_one_pass_kernelI11Bf16IOBf16WLi256ELi4ELi128EEv26Group_norm_nhwc_bwd_params)
        /*062c*/ 	.word	0x00000000


	//----- nvinfo : EIATTR_REGCOUNT
	.align		4
.L_303:
        /*0630*/ 	.byte	0x04, 0x2f
        /*0632*/ 	.short	(.L_305 - .L_304)
	.align		4
.L_304:
        /*0634*/ 	.word	index@(_Z35group_norm_nhwc_bwd_one_pass_kernelI11Bf16IOBf16WLi128ELi4ELi128EEv26Group_norm_nhwc_bwd_params)
        /*0638*/ 	.word	0x00000038


	//----- nvinfo : EIATTR_FRAME_SIZE
	.align		4
.L_305:
        /*063c*/ 	.byte	0x04, 0x11
        /*063e*/ 	.short	(.L_307 - .L_306)
	.align		4
.L_306:
        /*0640*/ 	.word	index@(_Z35group_norm_nhwc_bwd_one_pass_kernelI11Bf16IOBf16WLi128ELi4ELi128EEv26Group_norm_nhwc_bwd_params)
        /*0644*/ 	.word	0x00000000


	//----- nvinfo : EIATTR_REGCOUNT
	.align		4
.L_307:
        /*0648*/ 	.byte	0x04, 0x2f
        /*064a*/ 	.short	(.L_309 - .L_308)
	.align		4
.L_308:
        /*064c*/ 	.word	index@(_Z35group_norm_nhwc_bwd_one_pass_kernelI11Bf16IOBf16WLi64ELi4ELi128EEv26Group_norm_nhwc_bwd_params)
        /*0650*/ 	.word	0x0000002f


	//----- nvinfo : EIATTR_FRAME_SIZE
	.align		4
.L_309:
        /*0654*/ 	.byte	0x04, 0x11
        /*0656*/ 	.short	(.L_311 - .L_310)
	.align		4
.L_310:
        /*0658*/ 	.word	index@(_Z35group_norm_nhwc_bwd_one_pass_kernelI11Bf16IOBf16WLi64ELi4ELi128EEv26Group_norm_nhwc_bwd_params)
        /*065c*/ 	.word	0x00000000


	//----- nvinfo : EIATTR_REGCOUNT
	.align		4
.L_311:
        /*0660*/ 	.byte	0x04, 0x2f
        /*0662*/ 	.short	(.L_313 - .L_312)
	.align		4
.L_312:
        /*0664*/ 	.word	index@(_Z35group_norm_nhwc_bwd_one_pass_kernelI11Bf16IOFp32WLi512ELi4ELi128EEv26Group_norm_nhwc_bwd_params)
        /*0668*/ 	.word	0x00000048


	//----- nvinfo : EIATTR_FRAME_SIZE
	.align		4
.L_313:
        /*066c*/ 	.byte	0x04, 0x11
        /*066e*/ 	.short	(.L_315 - .L_314)
	.align		4
.L_314:
        /*0670*/ 	.word	index@(_Z35group_norm_nhwc_bwd_one_pass_kernelI11Bf16IOFp32WLi512ELi4ELi128EEv26Group_norm_nhwc_bwd_params)
        /*0674*/ 	.word	0x00000000


	//----- nvinfo : EIATTR_REGCOUNT
	.align		4
.L_315:
        /*0678*/ 	.byte	0x04, 0x2f
        /*067a*/ 	.short	(.L_317 - .L_316)
	.align		4
.L_316:
        /*067c*/ 	.word	index@(_Z35group_norm_nhwc_bwd_one_pass_kernelI11Bf16IOFp32WLi256ELi4ELi128EEv26Group_norm_nhwc_bwd_params)
        /*0680*/ 	.word	0x00000038


	//----- nvinfo : EIATTR_FRAME_SIZE
	.align		4
.L_317:
        /*0684*/ 	.byte	0x04, 0x11
        /*0686*/ 	.short	(.L_319 - .L_318)
	.align		4
.L_318:
        /*0688*/ 	.word	index@(_Z35group_norm_nhwc_bwd_one_pass_kernelI11Bf16IOFp32WLi256ELi4ELi128EEv26Group_norm_nhwc_bwd_params)
        /*068c*/ 	.word	0x00000000


	//----- nvinfo : EIATTR_REGCOUNT
	.align		4
.L_319:
        /*0690*/ 	.byte	0x04, 0x2f
        /*0692*/ 	.short	(.L_321 - .L_320)
	.align		4
.L_320:
        /*0694*/ 	.word	index@(_Z35group_norm_nhwc_bwd_one_pass_kernelI11Bf16IOFp32WLi128ELi4ELi128EEv26Group_norm_nhwc_bwd_params)
        /*0698*/ 	.word	0x00000038


	//----- nvinfo : EIATTR_FRAME_SIZE
	.align		4
.L_321:
        /*069c*/ 	.byte	0x04, 0x11
        /*069e*/ 	.short	(.L_323 - .L_322)
	.align		4
.L_322:
        /*06a0*/ 	.word	index@(_Z35group_norm_nhwc_bwd_one_pass_kernelI11Bf16IOFp32WLi128ELi4ELi128EEv26Group_norm_nhwc_bwd_params)
        /*06a4*/ 	.word	0x00000000


	//----- nvinfo : EIATTR_REGCOUNT
	.align		4
.L_323:
        /*06a8*/ 	.byte	0x04, 0x2f
        /*06aa*/ 	.short	(.L_325 - .L_324)
	.align		4
.L_324:
        /*06ac*/ 	.word	index@(_Z35group_norm_nhwc_bwd_one_pass_kernelI11Bf16IOFp32WLi64ELi4ELi128EEv26Group_norm_nhwc_bwd_params)
        /*06b0*/ 	.word	0x0000002f


	//----- nvinfo : EIATTR_FRAME_SIZE
	.align		4
.L_325:
        /*06b4*/ 	.byte	0x04, 0x11
        /*06b6*/ 	.short	(.L_327 - .L_326)
	.align		4
.L_326:
        /*06b8*/ 	.word	index@(_Z35group_norm_nhwc_bwd_one_pass_kernelI11Bf16IOFp32WLi64ELi4ELi128EEv26Group_norm_nhwc_bwd_params)
        /*06bc*/ 	.word	0x00000000


	//----- nvinfo : EIATTR_REGCOUNT
	.align		4
.L_327:
        /*06c0*/ 	.byte	0x04, 0x2f
        /*06c2*/ 	.short	(.L_329 - .L_328)
	.align		4
.L_328:
        /*06c4*/ 	.word	index@(_ZN3cub17CUB_300001_SM_9006detail11EmptyKernelIvEEvv)
        /*06c8*/ 	.word	0x00000004


	//----- nvinfo : EIATTR_FRAME_SIZE
	.align		4
.L_329:
        /*06cc*/ 	.byte	0x04, 0x11
        /*06ce*/ 	.short	(.L_331 - .L_330)
	.align		4
.L_330:
        /*06d0*/ 	.word	index@(_ZN3cub17CUB_300001_SM_9006detail11EmptyKernelIvEEvv)
        /*06d4*/ 	.word	0x00000000


	//----- nvinfo : EIATTR_MIN_STACK_SIZE
	.align		4
.L_331:
        /*06d8*/ 	.byte	0x04, 0x12
        /*06da*/ 	.short	(.L_333 - .L_332)
	.align		4
.L_332:
        /*06dc*/ 	.word	index@(_ZN3cub17CUB_300001_SM_9006detail11EmptyKernelIvEEvv)
        /*06e0*/ 	.word	0x00000000


	//----- nvinfo : EIATTR_MIN_STACK_SIZE
	.align		4
.L_333:
        /*06e4*/ 	.byte	0x04, 0x12
        /*06e6*/ 	.short	(.L_335 - .L_334)
	.align		4
.L_334:
        /*06e8*/ 	.word	index@(_Z35group_norm_nhwc_bwd_one_pass_kernelI11Bf16IOFp32WLi64ELi4ELi128EEv26Group_norm_nhwc_bwd_params)
        /*06ec*/ 	.word	0x00000000


	//----- nvinfo : EIATTR_MIN_STACK_SIZE
	.align		4
.L_335:
        /*06f0*/ 	.byte	0x04, 0x12
        /*06f2*/ 	.short	(.L_337 - .L_336)
	.align		4
.L_336:
        /*06f4*/ 	.word	index@(_Z35group_norm_nhwc_bwd_one_pass_kernelI11Bf16IOFp32WLi128ELi4ELi128EEv26Group_norm_nhwc_bwd_params)
        /*06f8*/ 	.word	0x00000000


	//----- nvinfo : EIATTR_MIN_STACK_SIZE
	.align		4
.L_337:
        /*06fc*/ 	.byte	0x04, 0x12
        /*06fe*/ 	.short	(.L_339 - .L_338)
	.align		4
.L_338:
        /*0700*/ 	.word	index@(_Z35group_norm_nhwc_bwd_one_pass_kernelI11Bf16IOFp32WLi256ELi4ELi128EEv26Group_norm_nhwc_bwd_params)
        /*0704*/ 	.word	0x00000000


	//----- nvinfo : EIATTR_MIN_STACK_SIZE
	.align		4
.L_339:
        /*0708*/ 	.byte	0x04, 0x12
        /*070a*/ 	.short	(.L_341 - .L_340)
	.align		4
.L_340:
        /*070c*/ 	.word	index@(_Z35group_norm_nhwc_bwd_one_pass_kernelI11Bf16IOFp32WLi512ELi4ELi128EEv26Group_norm_nhwc_bwd_params)
        /*0710*/ 	.word	0x00000000


	//----- nvinfo : EIATTR_MIN_STACK_SIZE
	.align		4
.L_341:
        /*0714*/ 	.byte	0x04, 0x12
        /*0716*/ 	.short	(.L_343 - .L_342)
	.align		4
.L_342:
        /*0718*/ 	.word	index@(_Z35group_norm_nhwc_bwd_one_pass_kernelI11Bf16IOBf16WLi64ELi4ELi128EEv26Group_norm_nhwc_bwd_params)
        /*071c*/ 	.word	0x00000000


	//----- nvinfo : EIATTR_MIN_STACK_SIZE
	.align		4
.L_343:
        /*0720*/ 	.byte	0x04, 0x12
        /*0722*/ 	.short	(.L_345 - .L_344)
	.align		4
.L_344:
        /*0724*/ 	.word	index@(_Z35group_norm_nhwc_bwd_one_pass_kernelI11Bf16IOBf16WLi128ELi4ELi128EEv26Group_norm_nhwc_bwd_params)
        /*0728*/ 	.word	0x00000000


	//----- nvinfo : EIATTR_MIN_STACK_SIZE
	.align		4
.L_345:
        /*072c*/ 	.byte	0x04, 0x12
        /*072e*/ 	.short	(.L_347 - .L_346)
	.align		4
.L_346:
        /*0730*/ 	.word	index@(_Z35group_norm_nhwc_bwd_one_pass_kernelI11Bf16IOBf16WLi256ELi4ELi128EEv26Group_norm_nhwc_bwd_params)
        /*0734*/ 	.word	0x00000000


	//----- nvinfo : EIATTR_MIN_STACK_SIZE
	.align		4
.L_347:
        /*0738*/ 	.byte	0x04, 0x12
        /*073a*/ 	.short	(.L_349 - .L_348)
	.align		4
.L_348:
        /*073c*/ 	.word	index@(_Z35group_norm_nhwc_bwd_one_pass_kernelI11Bf16IOBf16WLi512ELi4ELi128EEv26Group_norm_nhwc_bwd_params)
        /*0740*/ 	.word	0x00000000


	//----- nvinfo : EIATTR_MIN_STACK_SIZE
	.align		4
.L_349:
        /*0744*/ 	.byte	0x04, 0x12
        /*0746*/ 	.short	(.L_351 - .L_350)
	.align		4
.L_350:
        /*0748*/ 	.word	index@(_Z35group_norm_nhwc_bwd_one_pass_kernelI11Bf16IOFp16WLi64ELi4ELi128EEv26Group_norm_nhwc_bwd_params)
        /*074c*/ 	.word	0x00000000


	//----- nvinfo : EIATTR_MIN_STACK_SIZE
	.align		4
.L_351:
        /*0750*/ 	.byte	0x04, 0x12
        /*0752*/ 	.short	(.L_353 - .L_352)
	.align		4
.L_352:
        /*0754*/ 	.word	index@(_Z35group_norm_nhwc_bwd_one_pass_kernelI11Bf16IOFp16WLi128ELi4ELi128EEv26Group_norm_nhwc_bwd_params)
        /*0758*/ 	.word	0x00000000


	//----- nvinfo : EIATTR_MIN_STACK_SIZE
	.align		4
.L_353:
        /*075c*/ 	.byte	0x04, 0x12
        /*075e*/ 	.short	(.L_355 - .L_354)
	.align		4
.L_354:
        /*0760*/ 	.word	index@(_Z35group_norm_nhwc_bwd_one_pass_kernelI11Bf16IOFp16WLi256ELi4ELi128EEv26Group_norm_nhwc_bwd_params)
        /*0764*/ 	.word	0x00000000


	//----- nvinfo : EIATTR_MIN_STACK_SIZE
	.align		4
.L_355:
        /*0768*/ 	.byte	0x04, 0x12
        /*076a*/ 	.short	(.L_357 - .L_356)
	.align		4
.L_356:
        /*076c*/ 	.word	index@(_Z35group_norm_nhwc_bwd_one_pass_kernelI11Bf16IOFp16WLi512ELi4ELi128EEv26Group_norm_nhwc_bwd_params)
        /*0770*/ 	.word	0x00000000


	//----- nvinfo : EIATTR_MIN_STACK_SIZE
	.align		4
.L_357:
        /*0774*/ 	.byte	0x04, 0x12
        /*0776*/ 	.short	(.L_359 - .L_358)
	.align		4
.L_358:
        /*0778*/ 	.word	index@(_Z35group_norm_nhwc_bwd_one_pass_kernelI11Fp16IOFp32WLi64ELi4ELi128EEv26Group_norm_nhwc_bwd_params)
        /*077c*/ 	.word	0x00000000


	//----- nvinfo : EIATTR_MIN_STACK_SIZE
	.align		4
.L_359:
        /*0780*/ 	.byte	0x04, 0x12
        /*0782*/ 	.short	(.L_361 - .L_360)
	.align		4
.L_360:
        /*0784*/ 	.word	index@(_Z35group_norm_nhwc_bwd_one_pass_kernelI11Fp16IOFp32WLi128ELi4ELi128EEv26Group_norm_nhwc_bwd_params)
        /*0788*/ 	.word	0x00000000


	//----- nvinfo : EIATTR_MIN_STACK_SIZE
	.align		4
.L_361:
        /*078c*/ 	.byte	0x04, 0x12
        /*078e*/ 	.short	(.L_363 - .L_362)
	.align		4
.L_362:
        /*0790*/ 	.word	index@(_Z35group_norm_nhwc_bwd_one_pass_kernelI11Fp16IOFp32WLi256ELi4ELi128EEv26Group_norm_nhwc_bwd_params)
        /*0794*/ 	.word	0x00000000


	//----- nvinfo : EIATTR_MIN_STACK_SIZE
	.align		4
.L_363:
        /*0798*/ 	.byte	0x04, 0x12
        /*079a*/ 	.short	(.L_365 - .L_364)
	.align		4
.L_364:
        /*079c*/ 	.word	index@(_Z35group_norm_nhwc_bwd_one_pass_kernelI11Fp16IOFp32WLi512ELi4ELi128EEv26Group_norm_nhwc_bwd_params)
        /*07a0*/ 	.word	0x00000000


	//----- nvinfo : EIATTR_MIN_STACK_SIZE
	.align		4
.L_365:
        /*07a4*/ 	.byte	0x04, 0x12
        /*07a6*/ 	.short	(.L_367 - .L_366)
	.align		4
.L_366:
        /*07a8*/ 	.word	index@(_Z35group_norm_nhwc_bwd_one_pass_kernelI11Fp16IOBf16WLi64ELi4ELi128EEv26Group_norm_nhwc_bwd_params)
        /*07ac*/ 	.word	0x00000000


	//----- nvinfo : EIATTR_MIN_STACK_SIZE
	.align		4
.L_367:
        /*07b0*/ 	.byte	0x04, 0x12
        /*07b2*/ 	.short	(.L_369 - .L_368)
	.align		4
.L_368:
        /*07b4*/ 	.word	index@(_Z35group_norm_nhwc_bwd_one_pass_kernelI11Fp16IOBf16WLi128ELi4ELi128EEv26Group_norm_nhwc_bwd_params)
        /*07b8*/ 	.word	0x00000000


	//----- nvinfo : EIATTR_MIN_STACK_SIZE
	.align		4
.L_369:
        /*07bc*/ 	.byte	0x04, 0x12
        /*07be*/ 	.short	(.L_371 - .L_370)
	.align		4
.L_370:
        /*07c0*/ 	.word	index@(_Z35group_norm_nhwc_bwd_one_pass_kernelI11Fp16IOBf16WLi256ELi4ELi128EEv26Group_norm_nhwc_bwd_params)
        /*07c4*/ 	.word	0x00000000


	//----- nvinfo : EIATTR_MIN_STACK_SIZE
	.align		4
.L_371:
        /*07c8*/ 	.byte	0x04, 0x12
        /*07ca*/ 	.short	(.L_373 - .L_372)
	.align		4
.L_372:
        /*07cc*/ 	.word	index@(_Z35group_norm_nhwc_bwd_one_pass_kernelI11Fp16IOBf16WLi512ELi4ELi128EEv26Group_norm_nhwc_bwd_params)
        /*07d0*/ 	.word	0x00000000


	//----- nvinfo : EIATTR_MIN_STACK_SIZE
	.align		4
.L_373:
        /*07d4*/ 	.byte	0x04, 0x12
        /*07d6*/ 	.short	(.L_375 - .L_374)
	.align		4
.L_374:
        /*07d8*/ 	.word	index@(_Z35group_norm_nhwc_bwd_one_pass_kernelI11Fp16IOFp16WLi64ELi4ELi128EEv26Group_norm_nhwc_bwd_params)
        /*07dc*/ 	.word	0x00000000


	//----- nvinfo : EIATTR_MIN_STACK_SIZE
	.align		4
.L_375:
        /*07e0*/ 	.byte	0x04, 0x12
        /*07e2*/ 	.short	(.L_377 - .L_376)
	.align		4
.L_376:
        /*07e4*/ 	.word	index@(_Z35group_norm_nhwc_bwd_one_pass_kernelI11Fp16IOFp16WLi128ELi4ELi128EEv26Group_norm_nhwc_bwd_params)
        /*07e8*/ 	.word	0x00000000


	//----- nvinfo : EIATTR_MIN_STACK_SIZE
	.align		4
.L_377:
        /*07ec*/ 	.byte	0x04, 0x12
        /*07ee*/ 	.short	(.L_379 - .L_378)
	.align		4
.L_378:
        /*07f0*/ 	.word	index@(_Z35group_norm_nhwc_bwd_one_pass_kernelI11Fp16IOFp16WLi256ELi4ELi128EEv26Group_norm_nhwc_bwd_params)
        /*07f4*/ 	.word	0x00000000


	//----- nvinfo : EIATTR_MIN_STACK_SIZE
	.align		4
.L_379:
        /*07f8*/ 	.byte	0x04, 0x12
        /*07fa*/ 	.short	(.L_381 - .L_380)
	.align		4
.L_380:
        /*07fc*/ 	.word	index@(_Z35group_norm_nhwc_bwd_one_pass_kernelI11Fp16IOFp16WLi512ELi4ELi128EEv26Group_norm_nhwc_bwd_params)
        /*0800*/ 	.word	0x00000000


	//----- nvinfo : EIATTR_MIN_STACK_SIZE
	.align		4
.L_381:
        /*0804*/ 	.byte	0x04, 0x12
        /*0806*/ 	.short	(.L_383 - .L_382)
	.align		4
.L_382:
        /*0808*/ 	.word	index@(_Z35group_norm_nhwc_bwd_one_pass_kernelI11Fp32IOFp32WLi64ELi4ELi128EEv26Group_norm_nhwc_bwd_params)
        /*080c*/ 	.word	0x00000000


	//----- nvinfo : EIATTR_MIN_STACK_SIZE
	.align		4
.L_383:
        /*0810*/ 	.byte	0x04, 0x12
        /*0812*/ 	.short	(.L_385 - .L_384)
	.align		4
.L_384:
        /*0814*/ 	.word	index@(_Z35group_norm_nhwc_bwd_one_pass_kernelI11Fp32IOFp32WLi128ELi4ELi128EEv26Group_norm_nhwc_bwd_params)
        /*0818*/ 	.word	0x00000000


	//----- nvinfo : EIATTR_MIN_STACK_SIZE
	.align		4
.L_385:
        /*081c*/ 	.byte	0x04, 0x12
        /*081e*/ 	.short	(.L_387 - .L_386)
	.align		4
.L_386:
        /*0820*/ 	.word	index@(_Z35group_norm_nhwc_bwd_one_pass_kernelI11Fp32IOFp32WLi256ELi4ELi128EEv26Group_norm_nhwc_bwd_params)
        /*0824*/ 	.word	0x00000000


	//----- nvinfo : EIATTR_MIN_STACK_SIZE
	.align		4
.L_387:
        /*0828*/ 	.byte	0x04, 0x12
        /*082a*/ 	.short	(.L_389 - .L_388)
	.align		4
.L_388:
        /*082c*/ 	.word	index@(_Z35group_norm_nhwc_bwd_one_pass_kernelI11Fp32IOFp32WLi512ELi4ELi128EEv26Group_norm_nhwc_bwd_params)
        /*0830*/ 	.word	0x00000000


	//----- nvinfo : EIATTR_MIN_STACK_SIZE
	.align		4
.L_389:
        /*0834*/ 	.byte	0x04, 0x12
        /*0836*/ 	.short	(.L_391 - .L_390)
	.align		4
.L_390:
        /*0838*/ 	.word	index@(_Z35group_norm_nhwc_bwd_one_pass_kernelI11Fp32IOBf16WLi64ELi4ELi128EEv26Group_norm_nhwc_bwd_params)
        /*083c*/ 	.word	0x00000000


	//----- nvinfo : EIATTR_MIN_STACK_SIZE
	.align		4
.L_391:
        /*0840*/ 	.byte	0x04, 0x12
        /*0842*/ 	.short	(.L_393 - .L_392)
	.align		4
.L_392:
        /*0844*/ 	.word	index@(_Z35group_norm_nhwc_bwd_one_pass_kernelI11Fp32IOBf16WLi128ELi4ELi128EEv26Group_norm_nhwc_bwd_params)
        /*0848*/ 	.word	0x00000000


	//----- nvinfo : EIATTR_MIN_STACK_SIZE
	.align		4
.L_393:
        /*084c*/ 	.byte	0x04, 0x12
        /*084e*/ 	.short	(.L_395 - .L_394)
	.align		4
.L_394:
        /*0850*/ 	.word	index@(_Z35group_norm_nhwc_bwd_one_pass_kernelI11Fp32IOBf16WLi256ELi4ELi128EEv26Group_norm_nhwc_bwd_params)
        /*0854*/ 	.word	0x00000000


	//----- nvinfo : EIATTR_MIN_STACK_SIZE
	.align		4
.L_395:
        /*0858*/ 	.byte	0x04, 0x12
        /*085a*/ 	.short	(.L_397 - .L_396)
	.align		4
.L_396:
        /*085c*/ 	.word	index@(_Z35group_norm_nhwc_bwd_one_pass_kernelI11Fp32IOBf16WLi512ELi4ELi128EEv26Group_norm_nhwc_bwd_params)
        /*0860*/ 	.word	0x00000000


	//----- nvinfo : EIATTR_MIN_STACK_SIZE
	.align		4
.L_397:
        /*0864*/ 	.byte	0x04, 0x12
        /*0866*/ 	.short	(.L_399 - .L_398)
	.align		4
.L_398:
        /*0868*/ 	.word	index@(_Z35group_norm_nhwc_bwd_one_pass_kernelI11Fp32IOFp16WLi64ELi4ELi128EEv26Group_norm_nhwc_bwd_params)
        /*086c*/ 	.word	0x00000000


	//----- nvinfo : EIATTR_MIN_STACK_SIZE
	.align		4
.L_399:
        /*0870*/ 	.byte	0x04, 0x12
        /*0872*/ 	.short	(.L_401 - .L_400)
	.align		4
.L_400:
        /*0874*/ 	.word	index@(_Z35group_norm_nhwc_bwd_one_pass_kernelI11Fp32IOFp16WLi128ELi4ELi128EEv26Group_norm_nhwc_bwd_params)
        /*0878*/ 	.word	0x00000000


	//----- nvinfo : EIATTR_MIN_STACK_SIZE
	.align		4
.L_401:
        /*087c*/ 	.byte	0x04, 0x12
        /*087e*/ 	.short	(.L_403 - .L_402)
	.align		4
.L_402:
        /*0880*/ 	.word	index@(_Z35group_norm_nhwc_bwd_one_pass_kernelI11Fp32IOFp16WLi256ELi4ELi128EEv26Group_norm_nhwc_bwd_params)
        /*0884*/ 	.word	0x00000000


	//----- nvinfo : EIATTR_MIN_STACK_SIZE
	.align		4
.L_403:
        /*0888*/ 	.byte	0x04, 0x12
        /*088a*/ 	.short	(.L_405 - .L_404)
	.align		4
.L_404:
        /*088c*/ 	.word	index@(_Z35group_norm_nhwc_bwd_one_pass_kernelI11Fp32IOFp16WLi512ELi4ELi128EEv26Group_norm_nhwc_bwd_params)
        /*0890*/ 	.word	0x00000000


	//----- nvinfo : EIATTR_MIN_STACK_SIZE
	.align		4
.L_405:
        /*0894*/ 	.byte	0x04, 0x12
        /*0896*/ 	.short	(.L_407 - .L_406)
	.align		4
.L_406:
        /*0898*/ 	.word	index@(_Z35group_norm_nhwc_fwd_one_pass_kernelI11Bf16IOFp32WLi64ELi4ELi128EEv26Group_norm_nhwc_fwd_params)
        /*089c*/ 	.word	0x00000000


	//----- nvinfo : EIATTR_MIN_STACK_SIZE
	.align		4
.L_407:
        /*08a0*/ 	.byte	0x04, 0x12
        /*08a2*/ 	.short	(.L_409 - .L_408)
	.align		4
.L_408:
        /*08a4*/ 	.word	index@(_Z35group_norm_nhwc_fwd_one_pass_kernelI11Bf16IOFp32WLi128ELi4ELi128EEv26Group_norm_nhwc_fwd_params)
        /*08a8*/ 	.word	0x00000000


	//----- nvinfo : EIATTR_MIN_STACK_SIZE
	.align		4
.L_409:
        /*08ac*/ 	.byte	0x04, 0x12
        /*08ae*/ 	.short	(.L_411 - .L_410)
	.align		4
.L_410:
        /*08b0*/ 	.word	index@(_Z35group_norm_nhwc_fwd_one_pass_kernelI11Bf16IOFp32WLi256ELi4ELi128EEv26Group_norm_nhwc_fwd_params)
        /*08b4*/ 	.word	0x00000000


	//----- nvinfo : EIATTR_MIN_STACK_SIZE
	.align		4
.L_411:
        /*08b8*/ 	.byte	0x04, 0x12
        /*08ba*/ 	.short	(.L_413 - .L_412)
	.align		4
.L_412:
        /*08bc*/ 	.word	index@(_Z35group_norm_nhwc_fwd_one_pass_kernelI11Bf16IOFp32WLi512ELi4ELi128EEv26Group_norm_nhwc_fwd_params)
        /*08c0*/ 	.word	0x00000000


	//----- nvinfo : EIATTR_MIN_STACK_SIZE
	.align		4
.L_413:
        /*08c4*/ 	.byte	0x04, 0x12
        /*08c6*/ 	.short	(.L_415 - .L_414)
	.align		4
.L_414:
        /*08c8*/ 	.word	index@(_Z35group_norm_nhwc_fwd_one_pass_kernelI11Bf16IOBf16WLi64ELi4ELi128EEv26Group_norm_nhwc_fwd_params)
        /*08cc*/ 	.word	0x00000000


	//----- nvinfo : EIATTR_MIN_STACK_SIZE
	.align		4
.L_415:
        /*08d0*/ 	.byte	0x04, 0x12
        /*08d2*/ 	.short	(.L_417 - .L_416)
	.align		4
.L_416:
        /*08d4*/ 	.word	index@(_Z35group_norm_nhwc_fwd_one_pass_kernelI11Bf16IOBf16WLi128ELi4ELi128EEv26Group_norm_nhwc_fwd_params)
        /*08d8*/ 	.word	0x00000000


	//----- nvinfo : EIATTR_MIN_STACK_SIZE
	.align		4
.L_417:
        /*08dc*/ 	.byte	0x04, 0x12
        /*08de*/ 	.short	(.L_419 - .L_418)
	.align		4
.L_418:
        /*08e0*/ 	.word	index@(_Z35group_norm_nhwc_fwd_one_pass_kernelI11Bf16IOBf16WLi256ELi4ELi128EEv26Group_norm_nhwc_fwd_params)
        /*08e4*/ 	.word	0x00000000


	//----- nvinfo : EIATTR_MIN_STACK_SIZE
	.align		4
.L_419:
        /*08e8*/ 	.byte	0x04, 0x12
        /*08ea*/ 	.short	(.L_421 - .L_420)
	.align		4
.L_420:
        /*08ec*/ 	.word	index@(_Z35group_norm_nhwc_fwd_one_pass_kernelI11Bf16IOBf16WLi512ELi4ELi128EEv26Group_norm_nhwc_fwd_params)
        /*08f0*/ 	.word	0x00000000


	//----- nvinfo : EIATTR_MIN_STACK_SIZE
	.align		4
.L_421:
        /*08f4*/ 	.byte	0x04, 0x12
        /*08f6*/ 	.short	(.L_423 - .L_422)
	.align		4
.L_422:
        /*08f8*/ 	.word	index@(_Z35group_norm_nhwc_fwd_one_pass_kernelI11Bf16IOFp16WLi64ELi4ELi128EEv26Group_norm_nhwc_fwd_params)
        /*08fc*/ 	.word	0x00000000


	//----- nvinfo : EIATTR_MIN_STACK_SIZE
	.align		4
.L_423:
        /*0900*/ 	.byte	0x04, 0x12
        /*0902*/ 	.short	(.L_425 - .L_424)
	.align		4
.L_424:
        /*0904*/ 	.word	index@(_Z35group_norm_nhwc_fwd_one_pass_kernelI11Bf16IOFp16WLi128ELi4ELi128EEv26Group_norm_nhwc_fwd_params)
        /*0908*/ 	.word	0x00000000


	//----- nvinfo : EIATTR_MIN_STACK_SIZE
	.align		4
.L_425:
        /*090c*/ 	.byte	0x04, 0x12
        /*090e*/ 	.short	(.L_427 - .L_426)
	.align		4
.L_426:
        /*0910*/ 	.word	index@(_Z35group_norm_nhwc_fwd_one_pass_kernelI11Bf16IOFp16WLi256ELi4ELi128EEv26Group_norm_nhwc_fwd_params)
        /*0914*/ 	.word	0x00000000


	//----- nvinfo : EIATTR_MIN_STACK_SIZE
	.align		4
.L_427:
        /*0918*/ 	.byte	0x04, 0x12
        /*091a*/ 	.short	(.L_429 - .L_428)
	.align		4
.L_428:
        /*091c*/ 	.word	index@(_Z35group_norm_nhwc_fwd_one_pass_kernelI11Bf16IOFp16WLi512ELi4ELi128EEv26Group_norm_nhwc_fwd_params)
        /*0920*/ 	.word	0x00000000


	//----- nvinfo : EIATTR_MIN_STACK_SIZE
	.align		4
.L_429:
        /*0924*/ 	.byte	0x04, 0x12
        /*0926*/ 	.short	(.L_431 - .L_430)
	.align		4
.L_430:
        /*0928*/ 	.word	index@(_Z35group_norm_nhwc_fwd_one_pass_kernelI11Fp16IOFp32WLi64ELi4ELi128EEv26Group_norm_nhwc_fwd_params)
        /*092c*/ 	.word	0x00000000


	//----- nvinfo : EIATTR_MIN_STACK_SIZE
	.align		4
.L_431:
        /*0930*/ 	.byte	0x04, 0x12
        /*0932*/ 	.short	(.L_433 - .L_432)
	.align		4
.L_432:
        /*0934*/ 	.word	index@(_Z35group_norm_nhwc_fwd_one_pass_kernelI11Fp16IOFp32WLi128ELi4ELi128EEv26Group_norm_nhwc_fwd_params)
        /*0938*/ 	.word	0x00000000


	//----- nvinfo : EIATTR_MIN_STACK_SIZE
	.align		4
.L_433:
        /*093c*/ 	.byte	0x04, 0x12
        /*093e*/ 	.short	(.L_435 - .L_434)
	.align		4
.L_434:
        /*0940*/ 	.word	index@(_Z35group_norm_nhwc_fwd_one_pass_kernelI11Fp16IOFp32WLi256ELi4ELi128EEv26Group_norm_nhwc_fwd_params)
        /*0944*/ 	.word	0x00000000


	//----- nvinfo : EIATTR_MIN_STACK_SIZE
	.align		4
.L_435:
        /*0948*/ 	.byte	0x04, 0x12
        /*094a*/ 	.short	(.L_437 - .L_436)
	.align		4
.L_436:
        /*094c*/ 	.word	index@(_Z35group_norm_nhwc_fwd_one_pass_kernelI11Fp16IOFp32WLi512ELi4ELi128EEv26Group_norm_nhwc_fwd_params)
        /*0950*/ 	.word	0x00000000


	//----- nvinfo : EIATTR_MIN_STACK_SIZE
	.align		4
.L_437:
        /*0954*/ 	.byte	0x04, 0x12
        /*0956*/ 	.short	(.L_439 - .L_438)
	.align		4
.L_438:
        /*0958*/ 	.word	index@(_Z35group_norm_nhwc_fwd_one_pass_kernelI11Fp16IOBf16WLi64ELi4ELi128EEv26Group_norm_nhwc_fwd_params)
        /*095c*/ 	.word	0x00000000


	//----- nvinfo : EIATTR_MIN_STACK_SIZE
	.align		4
.L_439:
        /*0960*/ 	.byte	0x04, 0x12
        /*0962*/ 	.short	(.L_441 - .L_440)
	.align		4
.L_440:
        /*0964*/ 	.word	index@(_Z35group_norm_nhwc_fwd_one_pass_kernelI11Fp16IOBf16WLi128ELi4ELi128EEv26Group_norm_nhwc_fwd_params)
        /*0968*/ 	.word	0x00000000


	//----- nvinfo : EIATTR_MIN_STACK_SIZE
	.align		4
.L_441:
        /*096c*/ 	.byte	0x04, 0x12
        /*096e*/ 	.short	(.L_443 - .L_442)
	.align		4
.L_442:
        /*0970*/ 	.word	index@(_Z35group_norm_nhwc_fwd_one_pass_kernelI11Fp16IOBf16WLi256ELi4ELi128EEv26Group_norm_nhwc_fwd_params)
        /*0974*/ 	.word	0x00000000


	//----- nvinfo : EIATTR_MIN_STACK_SIZE
	.align		4
.L_443:
        /*0978*/ 	.byte	0x04, 0x12
        /*097a*/ 	.short	(.L_445 - .L_444)
	.align		4
.L_444:
        /*097c*/ 	.word	index@(_Z35group_norm_nhwc_fwd_one_pass_kernelI11Fp16IOBf16WLi512ELi4ELi128EEv26Group_norm_nhwc_fwd_params)
        /*0980*/ 	.word	0x00000000


	//----- nvinfo : EIATTR_MIN_STACK_SIZE
	.align		4
.L_445:
        /*0984*/ 	.byte	0x04, 0x12
        /*0986*/ 	.short	(.L_447 - .L_446)
	.align		4
.L_446:
        /*0988*/ 	.word	index@(_Z35group_norm_nhwc_fwd_one_pass_kernelI11Fp16IOFp16WLi64ELi4ELi128EEv26Group_norm_nhwc_fwd_params)
        /*098c*/ 	.word	0x00000000


	//----- nvinfo : EIATTR_MIN_STACK_SIZE
	.align		4
.L_447:
        /*0990*/ 	.byte	0x04, 0x12
        /*0992*/ 	.short	(.L_449 - .L_448)
	.align		4
.L_448:
        /*0994*/ 	.word	index@(_Z35group_norm_nhwc_fwd_one_pass_kernelI11Fp16IOFp16WLi128ELi4ELi128EEv26Group_norm_nhwc_fwd_params)
        /*0998*/ 	.word	0x00000000


	//----- nvinfo : EIATTR_MIN_STACK_SIZE
	.align		4
.L_449:
        /*099c*/ 	.byte	0x04, 0x12
        /*099e*/ 	.short	(.L_451 - .L_450)
	.align		4
.L_450:
        /*09a0*/ 	.word	index@(_Z35group_norm_nhwc_fwd_one_pass_kernelI11Fp16IOFp16WLi256ELi4ELi128EEv26Group_norm_nhwc_fwd_params)
        /*09a4*/ 	.word	0x00000000


	//----- nvinfo : EIATTR_MIN_STACK_SIZE
	.align		4
.L_451:
        /*09a8*/ 	.byte	0x04, 0x12
        /*09aa*/ 	.short	(.L_453 - .L_452)
	.align		4
.L_452:
        /*09ac*/ 	.word	index@(_Z35group_norm_nhwc_fwd_one_pass_kernelI11Fp16IOFp16WLi512ELi4ELi128EEv26Group_norm_nhwc_fwd_params)
        /*09b0*/ 	.word	0x00000000


	//----- nvinfo : EIATTR_MIN_STACK_SIZE
	.align		4
.L_453:
        /*09b4*/ 	.byte	0x04, 0x12
        /*09b6*/ 	.short	(.L_455 - .L_454)
	.align		4
.L_454:
        /*09b8*/ 	.word	index@(_Z35group_norm_nhwc_fwd_one_pass_kernelI11Fp32IOFp32WLi64ELi4ELi128EEv26Group_norm_nhwc_fwd_params)
        /*09bc*/ 	.word	0x00000000


	//----- nvinfo : EIATTR_MIN_STACK_SIZE
	.align		4
.L_455:
        /*09c0*/ 	.byte	0x04, 0x12
        /*09c2*/ 	.short	(.L_457 - .L_456)
	.align		4
.L_456:
        /*09c4*/ 	.word	index@(_Z35group_norm_nhwc_fwd_one_pass_kernelI11Fp32IOFp32WLi128ELi4ELi128EEv26Group_norm_nhwc_fwd_params)
        /*09c8*/ 	.word	0x00000000


	//----- nvinfo : EIATTR_MIN_STACK_SIZE
	.align		4
.L_457:
        /*09cc*/ 	.byte	0x04, 0x12
        /*09ce*/ 	.short	(.L_459 - .L_458)
	.align		4
.L_458:
        /*09d0*/ 	.word	index@(_Z35group_norm_nhwc_fwd_one_pass_kernelI11Fp32IOFp32WLi256ELi4ELi128EEv26Group_norm_nhwc_fwd_params)
        /*09d4*/ 	.word	0x00000000


	//----- nvinfo : EIATTR_MIN_STACK_SIZE
	.align		4
.L_459:
        /*09d8*/ 	.byte	0x04, 0x12
        /*09da*/ 	.short	(.L_461 - .L_460)
	.align		4
.L_460:
        /*09dc*/ 	.word	index@(_Z35group_norm_nhwc_fwd_one_pass_kernelI11Fp32IOFp32WLi512ELi4ELi128EEv26Group_norm_nhwc_fwd_params)
        /*09e0*/ 	.word	0x00000000


	//----- nvinfo : EIATTR_MIN_STACK_SIZE
	.align		4
.L_461:
        /*09e4*/ 	.byte	0x04, 0x12
        /*09e6*/ 	.short	(.L_463 - .L_462)
	.align		4
.L_462:
        /*09e8*/ 	.word	index@(_Z35group_norm_nhwc_fwd_one_pass_kernelI11Fp32IOBf16WLi64ELi4ELi128EEv26Group_norm_nhwc_fwd_params)
        /*09ec*/ 	.word	0x00000000


	//----- nvinfo : EIATTR_MIN_STACK_SIZE
	.align		4
.L_463:
        /*09f0*/ 	.byte	0x04, 0x12
        /*09f2*/ 	.short	(.L_465 - .L_464)
	.align		4
.L_464:
        /*09f4*/ 	.word	index@(_Z35group_norm_nhwc_fwd_one_pass_kernelI11Fp32IOBf16WLi128ELi4ELi128EEv26Group_norm_nhwc_fwd_params)
        /*09f8*/ 	.word	0x00000000


	//----- nvinfo : EIATTR_MIN_STACK_SIZE
	.align		4
.L_465:
        /*09fc*/ 	.byte	0x04, 0x12
        /*09fe*/ 	.short	(.L_467 - .L_466)
	.align		4
.L_466:
        /*0a00*/ 	.word	index@(_Z35group_norm_nhwc_fwd_one_pass_kernelI11Fp32IOBf16WLi256ELi4ELi128EEv26Group_norm_nhwc_fwd_params)
        /*0a04*/ 	.word	0x00000000


	//----- nvinfo : EIATTR_MIN_STACK_SIZE
	.align		4
.L_467:
        /*0a08*/ 	.byte	0x04, 0x12
        /*0a0a*/ 	.short	(.L_469 - .L_468)
	.align		4
.L_468:
        /*0a0c*/ 	.word	index@(_Z35group_norm_nhwc_fwd_one_pass_kernelI11Fp32IOBf16WLi512ELi4ELi128EEv26Group_norm_nhwc_fwd_params)
        /*0a10*/ 	.word	0x00000000


	//----- nvinfo : EIATTR_MIN_STACK_SIZE
	.align		4
.L_469:
        /*0a14*/ 	.byte	0x04, 0x12
        /*0a16*/ 	.short	(.L_471 - .L_470)
	.align		4
.L_470:
        /*0a18*/ 	.word	index@(_Z35group_norm_nhwc_fwd_one_pass_kernelI11Fp32IOFp16WLi64ELi4ELi128EEv26Group_norm_nhwc_fwd_params)
        /*0a1c*/ 	.word	0x00000000


	//----- nvinfo : EIATTR_MIN_STACK_SIZE
	.align		4
.L_471:
        /*0a20*/ 	.byte	0x04, 0x12
        /*0a22*/ 	.short	(.L_473 - .L_472)
	.align		4
.L_472:
        /*0a24*/ 	.word	index@(_Z35group_norm_nhwc_fwd_one_pass_kernelI11Fp32IOFp16WLi128ELi4ELi128EEv26Group_norm_nhwc_fwd_params)
        /*0a28*/ 	.word	0x00000000


	//----- nvinfo : EIATTR_MIN_STACK_SIZE
	.align		4
.L_473:
        /*0a2c*/ 	.byte	0x04, 0x12
        /*0a2e*/ 	.short	(.L_475 - .L_474)
	.align		4
.L_474:
        /*0a30*/ 	.word	index@(_Z35group_norm_nhwc_fwd_one_pass_kernelI11Fp32IOFp16WLi256ELi4ELi128EEv26Group_norm_nhwc_fwd_params)
        /*0a34*/ 	.word	0x00000000


	//----- nvinfo : EIATTR_MIN_STACK_SIZE
	.align		4
.L_475:
        /*0a38*/ 	.byte	0x04, 0x12
        /*0a3a*/ 	.short	(.L_477 - .L_476)
	.align		4
.L_476:
        /*0a3c*/ 	.word	index@(_Z35group_norm_nhwc_fwd_one_pass_kernelI11Fp32IOFp16WLi512ELi4ELi128EEv26Group_norm_nhwc_fwd_params)
        /*0a40*/ 	.word	0x00000000
.L_477:


//--------------------- .nv.compat                --------------------------
	.section	.nv.compat,"",@"SHT_CUDA_COMPAT_INFO"
	.align	4
        /*0000*/ 	.byte	0x02, 0x09, 0x01, 0x00, 0x02, 0x02, 0x01, 0x00, 0x02, 0x05, 0x05, 0x00, 0x03, 0x07, 0x01, 0x01
        /*0010*/ 	.byte	0x02, 0x03, 0x00, 0x00, 0x02, 0x06, 0x01, 0x00, 0x04, 0x0b, 0x08, 0x00, 0x00, 0x00, 0x00, 0x00
        /*0020*/ 	.byte	0x00, 0x00, 0x00, 0x00


//--------------------- .nv.info._ZN3cub17CUB_300001_SM_9006detail11EmptyKernelIvEEvv --------------------------
	.section	.nv.info._ZN3cub17CUB_300001_SM_9006detail11EmptyKernelIvEEvv,"",@"SHT_CUDA_INFO"
	.sectionflags	@""
	.align	4


	//----- nvinfo : EIATTR_CUDA_API_VERSION
	.align		4
        /*0000*/ 	.byte	0x04, 0x37
        /*0002*/ 	.short	(.L_479 - .L_478)
.L_478:
        /*0004*/ 	.word	0x00000082


	//----- nvinfo : EIATTR_SPARSE_MMA_MASK
	.align		4
.L_479:
        /*0008*/ 	.byte	0x03, 0x50
        /*000a*/ 	.short	0x0000


	//----- nvinfo : EIATTR_MAXREG_COUNT
	.align		4
        /*000c*/ 	.byte	0x03, 0x1b
        /*000e*/ 	.short	0x00ff


	//----- nvinfo : EIATTR_MERCURY_ISA_VERSION
	.align		4
        /*0010*/ 	.byte	0x03, 0x5f
        /*0012*/ 	.short	0x0101


	//----- nvinfo : EIATTR_EXIT_INSTR_OFFSETS
	.align		4
        /*0014*/ 	.byte	0x04, 0x1c
        /*0016*/ 	.short	(.L_481 - .L_480)


	//   ....[0]....
.L_480:
        /*0018*/ 	.word	0x00000010


	//----- nvinfo : EIATTR_SW_WAR
	.align		4
.L_481:
        /*001c*/ 	.byte	0x04, 0x36
        /*001e*/ 	.short	(.L_483 - .L_482)
.L_482:
        /*0020*/ 	.word	0x00000008
.L_483:


//--------------------- .nv.info._Z35group_norm_nhwc_bwd_one_pass_kernelI11Bf16IOFp32WLi64ELi4ELi128EEv26Group_norm_nhwc_bwd_params --------------------------
	.section	.nv.info._Z35group_norm_nhwc_bwd_one_pass_kernelI11Bf16IOFp32WLi64ELi4ELi128EEv26Group_norm_nhwc_bwd_params,"",@"SHT_CUDA_INFO"
	.sectionflags	@""
	.align	4


	//----- nvinfo : EIATTR_CUDA_API_VERSION
	.align		4
        /*0000*/ 	.byte	0x04, 0x37
        /*0002*/ 	.short	(.L_485 - .L_484)
.L_484:
        /*0004*/ 	.word	0x00000082


	//----- nvinfo : EIATTR_KPARAM_INFO
	.align		4
.L_485:
        /*0008*/ 	.byte	0x04, 0x17
        /*000a*/ 	.short	(.L_487 - .L_486)
.L_486:
        /*000c*/ 	.word	0x00000000
        /*0010*/ 	.short	0x0000
        /*0012*/ 	.short	0x0000
        /*0014*/ 	.byte	0x00, 0xf0, 0xe1, 0x02


	//----- nvinfo : EIATTR_SPARSE_MMA_MASK
	.align		4
.L_487:
        /*0018*/ 	.byte	0x03, 0x50
        /*001a*/ 	.short	0x0000


	//----- nvinfo : EIATTR_MAXREG_COUNT
	.align		4
        /*001c*/ 	.byte	0x03, 0x1b
        /*001e*/ 	.short	0x00ff


	//----- nvinfo : EIATTR_NUM_BARRIERS
	.align		4
        /*0020*/ 	.byte	0x02, 0x4c
        /*0022*/ 	.byte	0x01
	.zero		1


	//----- nvinfo : EIATTR_MERCURY_ISA_VERSION
	.align		4
        /*0024*/ 	.byte	0x03, 0x5f
        /*0026*/ 	.short	0x0101


	//----- nvinfo : EIATTR_INT_WARP_WIDE_INSTR_OFFSETS
	.align		4
        /*0028*/ 	.byte	0x04, 0x31
        /*002a*/ 	.short	(.L_489 - .L_488)


	//   ....[0]....
.L_488:
        /*002c*/ 	.word	0x000024a0


	//   ....[1]....
        /*0030*/ 	.word	0x00003b30


	//----- nvinfo : EIATTR_COOP_GROUP_MASK_REGIDS
	.align		4
.L_489:
        /*0034*/ 	.byte	0x04, 0x29
        /*0036*/ 	.short	(.L_491 - .L_490)


	//   ....[0]....
.L_490:
        /*0038*/ 	.word	0xffffffff


	//   ....[1]....
        /*003c*/ 	.word	0xffffffff


	//   ....[2]....
        /*0040*/ 	.word	0xffffffff


	//   ....[3]....
        /*0044*/ 	.word	0xffffffff


	//   ....[4]....
        /*0048*/ 	.word	0xffffffff


	//   ....[5]....
        /*004c*/ 	.word	0xffffffff


	//   ....[6]....
        /*0050*/ 	.word	0xffffffff


	//   ....[7]....
        /*0054*/ 	.word	0xffffffff


	//   ....[8]....
        /*0058*/ 	.word	0xffffffff


	//   ....[9]....
        /*005c*/ 	.word	0xffffffff


	//----- nvinfo : EIATTR_COOP_GROUP_INSTR_OFFSETS
	.align		4
.L_491:
        /*0060*/ 	.byte	0x04, 0x28
        /*0062*/ 	.short	(.L_493 - .L_492)


	//   ....[0]....
.L_492:
        /*0064*/ 	.word	0x00000bd0


	//   ....[1]....
        /*0068*/ 	.word	0x00000be0


	//   ....[2]....
        /*006c*/ 	.word	0x00000c10


	//   ....[3]....
        /*0070*/ 	.word	0x00000c30


	//   ....[4]....
        /*0074*/ 	.word	0x00000c60


	//   ....[5]....
        /*0078*/ 	.word	0x00000c80


	//   ....[6]....
        /*007c*/ 	.word	0x00000cb0


	//   ....[7]....
        /*0080*/ 	.word	0x00000cd0


	//   ....[8]....
        /*0084*/ 	.word	0x00000d00


	//   ....[9]....
        /*0088*/ 	.word	0x00000d20


	//----- nvinfo : EIATTR_EXIT_INSTR_OFFSETS
	.align		4
.L_493:
        /*008c*/ 	.byte	0x04, 0x1c
        /*008e*/ 	.short	(.L_495 - .L_494)


	//   ....[0]....
.L_494:
        /*0090*/ 	.word	0x00003bc0


	//   ....[1]....
        /*0094*/ 	.word	0x00003d00


	//   ....[2]....
        /*0098*/ 	.word	0x00003f40


	//----- nvinfo : EIATTR_MAX_THREADS
	.align		4
.L_495:
        /*009c*/ 	.byte	0x04, 0x05
        /*009e*/ 	.short	(.L_497 - .L_496)
.L_496:
        /*00a0*/ 	.word	0x00000080
        /*00a4*/ 	.word	0x00000001
        /*00a8*/ 	.word	0x00000001


	//----- nvinfo : EIATTR_CRS_STACK_SIZE
	.align		4
.L_497:
        /*00ac*/ 	.byte	0x04, 0x1e
        /*00ae*/ 	.short	(.L_499 - .L_498)
.L_498:
        /*00b0*/ 	.word	0x00000000


	//----- nvinfo : EIATTR_CBANK_PARAM_SIZE
	.align		4
.L_499:
        /*00b4*/ 	.byte	0x03, 0x19
        /*00b6*/ 	.short	0x00b8


	//----- nvinfo : EIATTR_PARAM_CBANK
	.align		4
        /*00b8*/ 	.byte	0x04, 0x0a
        /*00ba*/ 	.short	(.L_501 - .L_500)
	.align		4
.L_500:
        /*00bc*/ 	.word	index@(.nv.constant0._Z35group_norm_nhwc_bwd_one_pass_kernelI11Bf16IOFp32WLi64ELi4ELi128EEv26Group_norm_nhwc_bwd_params)
        /*00c0*/ 	.short	0x0210
        /*00c2*/ 	.short	0x00b8


	//----- nvinfo : EIATTR_SW_WAR
	.align		4
.L_501:
        /*00c4*/ 	.byte	0x04, 0x36
        /*00c6*/ 	.short	(.L_503 - .L_502)
.L_502:
        /*00c8*/ 	.word	0x00000008
.L_503:


//--------------------- .nv.info._Z35group_norm_nhwc_bwd_one_pass_kernelI11Bf16IOFp32WLi128ELi4ELi128EEv26Group_norm_nhwc_bwd_params --------------------------
	.section	.nv.info._Z35group_norm_nhwc_bwd_one_pass_kernelI11Bf16IOFp32WLi128ELi4ELi128EEv26Group_norm_nhwc_bwd_params,"",@"SHT_CUDA_INFO"
	.sectionflags	@""
	.align	4


	//----- nvinfo : EIATTR_CUDA_API_VERSION
	.align		4
        /*0000*/ 	.byte	0x04, 0x37
        /*0002*/ 	.short	(.L_505 - .L_504)
.L_504:
        /*0004*/ 	.word	0x00000082


	//----- nvinfo : EIATTR_KPARAM_INFO
	.align		4
.L_505:
        /*0008*/ 	.byte	0x04, 0x17
        /*000a*/ 	.short	(.L_507 - .L_506)
.L_506:
        /*000c*/ 	.word	0x00000000
        /*0010*/ 	.short	0x0000
        /*0012*/ 	.short	0x0000
        /*0014*/ 	.byte	0x00, 0xf0, 0xe1, 0x02


	//----- nvinfo : EIATTR_SPARSE_MMA_MASK
	.align		4
.L_507:
        /*0018*/ 	.byte	0x03, 0x50
        /*001a*/ 	.short	0x0000


	//----- nvinfo : EIATTR_MAXREG_COUNT
	.align		4
        /*001c*/ 	.byte	0x03, 0x1b
        /*001e*/ 	.short	0x00ff


	//----- nvinfo : EIATTR_NUM_BARRIERS
	.align		4
        /*0020*/ 	.byte	0x02, 0x4c
        /*0022*/ 	.byte	0x01
	.zero		1


	//----- nvinfo : EIATTR_MERCURY_ISA_VERSION
	.align		4
        /*0024*/ 	.byte	0x03, 0x5f
        /*0026*/ 	.short	0x0101


	//----- nvinfo : EIATTR_INT_WARP_WIDE_INSTR_OFFSETS
	.align		4
        /*0028*/ 	.byte	0x04, 0x31
        /*002a*/ 	.short	(.L_509 - .L_508)


	//   ....[0]....
.L_508:
        /*002c*/ 	.word	0x000028d0


	//   ....[1]....
        /*0030*/ 	.word	0x000042d0


	//----- nvinfo : EIATTR_COOP_GROUP_MASK_REGIDS
	.align		4
.L_509:
        /*0034*/ 	.byte	0x04, 0x29
        /*0036*/ 	.short	(.L_511 - .L_510)


	//   ....[0]....
.L_510:
        /*0038*/ 	.word	0xffffffff


	//   ....[1]....
        /*003c*/ 	.word	0xffffffff


	//   ....[2]....
        /*0040*/ 	.word	0xffffffff


	//   ....[3]....
        /*0044*/ 	.word	0xffffffff


	//   ....[4]....
        /*0048*/ 	.word	0xffffffff


	//   ....[5]....
        /*004c*/ 	.word	0xffffffff


	//   ....[6]....
        /*0050*/ 	.word	0xffffffff


	//   ....[7]....
        /*0054*/ 	.word	0xffffffff


	//   ....[8]....
        /*0058*/ 	.word	0xffffffff


	//   ....[9]....
        /*005c*/ 	.word	0xffffffff


	//----- nvinfo : EIATTR_COOP_GROUP_INSTR_OFFSETS
	.align		4
.L_511:
        /*0060*/ 	.byte	0x04, 0x28
        /*0062*/ 	.short	(.L_513 - .L_512)


	//   ....[0]....
.L_512:
        /*0064*/ 	.word	0x00000f70


	//   ....[1]....
        /*0068*/ 	.word	0x00000fb0


	//   ....[2]....
        /*006c*/ 	.word	0x00001060


	//   ....[3]....
        /*0070*/ 	.word	0x00001080


	//   ....[4]....
        /*0074*/ 	.word	0x000010c0


	//   ....[5]....
        /*0078*/ 	.word	0x000010e0


	//   ....[6]....
        /*007c*/ 	.word	0x00001110


	//   ....[7]....
        /*0080*/ 	.word	0x00001130


	//   ....[8]....
        /*0084*/ 	.word	0x00001160


	//   ....[9]....
        /*0088*/ 	.word	0x00001180


	//----- nvinfo : EIATTR_EXIT_INSTR_OFFSETS
	.align		4
.L_513:
        /*008c*/ 	.byte	0x04, 0x1c
        /*008e*/ 	.short	(.L_515 - .L_514)


	//   ....[0]....
.L_514:
        /*0090*/ 	.word	0x00004360


	//   ....[1]....
        /*0094*/ 	.word	0x000044a0


	//   ....[2]....
        /*0098*/ 	.word	0x000046e0


	//----- nvinfo : EIATTR_MAX_THREADS
	.align		4
.L_515:
        /*009c*/ 	.byte	0x04, 0x05
        /*009e*/ 	.short	(.L_517 - .L_516)
.L_516:
        /*00a0*/ 	.word	0x00000080
        /*00a4*/ 	.word	0x00000001
        /*00a8*/ 	.word	0x00000001


	//----- nvinfo : EIATTR_CRS_STACK_SIZE
	.align		4
.L_517:
        /*00ac*/ 	.byte	0x04, 0x1e
        /*00ae*/ 	.short	(.L_519 - .L_518)
.L_518:
        /*00b0*/ 	.word	0x00000000


	//----- nvinfo : EIATTR_CBANK_PARAM_SIZE
	.align		4
.L_519:
        /*00b4*/ 	.byte	0x03, 0x19
        /*00b6*/ 	.short	0x00b8


	//----- nvinfo : EIATTR_PARAM_CBANK
	.align		4
        /*00b8*/ 	.byte	0x04, 0x0a
        /*00ba*/ 	.short	(.L_521 - .L_520)
	.align		4
.L_520:
        /*00bc*/ 	.word	index@(.nv.constant0._Z35group_norm_nhwc_bwd_one_pass_kernelI11Bf16IOFp32WLi128ELi4ELi128EEv26Group_norm_nhwc_bwd_params)
        /*00c0*/ 	.short	0x0210
        /*00c2*/ 	.short	0x00b8


	//----- nvinfo : EIATTR_SW_WAR
	.align		4
.L_521:
        /*00c4*/ 	.byte	0x04, 0x36
        /*00c6*/ 	.short	(.L_523 - .L_522)
.L_522:
        /*00c8*/ 	.word	0x00000008
.L_523:


//--------------------- .nv.info._Z35group_norm_nhwc_bwd_one_pass_kernelI11Bf16IOFp32WLi256ELi4ELi128EEv26Group_norm_nhwc_bwd_params --------------------------
	.section	.nv.info._Z35group_norm_nhwc_bwd_one_pass_kernelI11Bf16IOFp32WLi256ELi4ELi128EEv26Group_norm_nhwc_bwd_params,"",@"SHT_CUDA_INFO"
	.sectionflags	@""
	.align	4


	//----- nvinfo : EIATTR_CUDA_API_VERSION
	.align		4
        /*0000*/ 	.byte	0x04, 0x37
        /*0002*/ 	.short	(.L_525 - .L_524)
.L_524:
        /*0004*/ 	.word	0x00000082


	//----- nvinfo : EIATTR_KPARAM_INFO
	.align		4
.L_525:
        /*0008*/ 	.byte	0x04, 0x17
        /*000a*/ 	.short	(.L_527 - .L_526)
.L_526:
        /*000c*/ 	.word	0x00000000
        /*0010*/ 	.short	0x0000
        /*0012*/ 	.short	0x0000
        /*0014*/ 	.byte	0x00, 0xf0, 0xe1, 0x02


	//----- nvinfo : EIATTR_SPARSE_MMA_MASK
	.align		4
.L_527:
        /*0018*/ 	.byte	0x03, 0x50
        /*001a*/ 	.short	0x0000


	//----- nvinfo : EIATTR_MAXREG_COUNT
	.align		4
        /*001c*/ 	.byte	0x03, 0x1b
        /*001e*/ 	.short	0x00ff


	//----- nvinfo : EIATTR_NUM_BARRIERS
	.align		4
        /*0020*/ 	.byte	0x02, 0x4c
        /*0022*/ 	.byte	0x01
	.zero		1


	//----- nvinfo : EIATTR_MERCURY_ISA_VERSION
	.align		4
        /*0024*/ 	.byte	0x03, 0x5f
        /*0026*/ 	.short	0x0101


	//----- nvinfo : EIATTR_INT_WARP_WIDE_INSTR_OFFSETS
	.align		4
        /*0028*/ 	.byte	0x04, 0x31
        /*002a*/ 	.short	(.L_529 - .L_528)


	//   ....[0]....
.L_528:
        /*002c*/ 	.word	0x00003110


	//   ....[1]....
        /*0030*/ 	.word	0x000051f0


	//----- nvinfo : EIATTR_COOP_GROUP_MASK_REGIDS
	.align		4
.L_529:
        /*0034*/ 	.byte	0x04, 0x29
        /*0036*/ 	.short	(.L_531 - .L_530)


	//   ....[0]....
.L_530:
        /*0038*/ 	.word	0xffffffff


	//   ....[1]....
        /*003c*/ 	.word	0xffffffff


	//   ....[2]....
        /*0040*/ 	.word	0xffffffff


	//   ....[3]....
        /*0044*/ 	.word	0xffffffff


	//   ....[4]....
        /*0048*/ 	.word	0xffffffff


	//   ....[5]....
        /*004c*/ 	.word	0xffffffff


	//   ....[6]....
        /*0050*/ 	.word	0xffffffff


	//   ....[7]....
        /*0054*/ 	.word	0xffffffff


	//   ....[8]....
        /*0058*/ 	.word	0xffffffff


	//   ....[9]....
        /*005c*/ 	.word	0xffffffff


	//----- nvinfo : EIATTR_COOP_GROUP_INSTR_OFFSETS
	.align		4
.L_531:
        /*0060*/ 	.byte	0x04, 0x28
        /*0062*/ 	.short	(.L_533 - .L_532)


	//   ....[0]....
.L_532:
        /*0064*/ 	.word	0x000016f0


	//   ....[1]....
        /*0068*/ 	.word	0x00001730


	//   ....[2]....
        /*006c*/ 	.word	0x00001860


	//   ....[3]....
        /*0070*/ 	.word	0x00001880


	//   ....[4]....
        /*0074*/ 	.word	0x000018c0


	//   ....[5]....
        /*0078*/ 	.word	0x000018e0


	//   ....[6]....
        /*007c*/ 	.word	0x00001910


	//   ....[7]....
        /*0080*/ 	.word	0x00001930


	//   ....[8]....
        /*0084*/ 	.word	0x00001970


	//   ....[9]....
        /*0088*/ 	.word	0x00001980


	//----- nvinfo : EIATTR_EXIT_INSTR_OFFSETS
	.align		4
.L_533:
        /*008c*/ 	.byte	0x04, 0x1c
        /*008e*/ 	.short	(.L_535 - .L_534)


	//   ....[0]....
.L_534:
        /*0090*/ 	.word	0x00005280


	//   ....[1]....
        /*0094*/ 	.word	0x000053c0


	//   ....[2]....
        /*0098*/ 	.word	0x00005600


	//----- nvinfo : EIATTR_MAX_THREADS
	.align		4
.L_535:
        /*009c*/ 	.byte	0x04, 0x05
        /*009e*/ 	.short	(.L_537 - .L_536)
.L_536:
        /*00a0*/ 	.word	0x00000080
        /*00a4*/ 	.word	0x00000001
        /*00a8*/ 	.word	0x00000001


	//----- nvinfo : EIATTR_CRS_STACK_SIZE
	.align		4
.L_537:
        /*00ac*/ 	.byte	0x04, 0x1e
        /*00ae*/ 	.short	(.L_539 - .L_538)
.L_538:
        /*00b0*/ 	.word	0x00000000


	//----- nvinfo : EIATTR_CBANK_PARAM_SIZE
	.align		4
.L_539:
        /*00b4*/ 	.byte	0x03, 0x19
        /*00b6*/ 	.short	0x00b8


	//----- nvinfo : EIATTR_PARAM_CBANK
	.align		4
        /*00b8*/ 	.byte	0x04, 0x0a
        /*00ba*/ 	.short	(.L_541 - .L_540)
	.align		4
.L_540:
        /*00bc*/ 	.word	index@(.nv.constant0._Z35group_norm_nhwc_bwd_one_pass_kernelI11Bf16IOFp32WLi256ELi4ELi128EEv26Group_norm_nhwc_bwd_params)
        /*00c0*/ 	.short	0x0210
        /*00c2*/ 	.short	0x00b8


	//----- nvinfo : EIATTR_SW_WAR
	.align		4
.L_541:
        /*00c4*/ 	.byte	0x04, 0x36
        /*00c6*/ 	.short	(.L_543 - .L_542)
.L_542:
        /*00c8*/ 	.word	0x00000008
.L_543:


//--------------------- .nv.info._Z35group_norm_nhwc_bwd_one_pass_kernelI11Bf16IOFp32WLi512ELi4ELi128EEv26Group_norm_nhwc_bwd_params --------------------------
	.section	.nv.info._Z35group_norm_nhwc_bwd_one_pass_kernelI11Bf16IOFp32WLi512ELi4ELi128EEv26Group_norm_nhwc_bwd_params,"",@"SHT_CUDA_INFO"
	.sectionflags	@""
	.align	4


	//----- nvinfo : EIATTR_CUDA_API_VERSION
	.align		4
        /*0000*/ 	.byte	0x04, 0x37
        /*0002*/ 	.short	(.L_545 - .L_544)
.L_544:
        /*0004*/ 	.word	0x00000082


	//----- nvinfo : EIATTR_KPARAM_INFO
	.align		4
.L_545:
        /*0008*/ 	.byte	0x04, 0x17
        /*000a*/ 	.short	(.L_547 - .L_546)
.L_546:
        /*000c*/ 	.word	0x00000000
        /*0010*/ 	.short	0x0000
        /*0012*/ 	.short	0x0000
        /*0014*/ 	.byte	0x00, 0xf0, 0xe1, 0x02


	//----- nvinfo : EIATTR_SPARSE_MMA_MASK
	.align		4
.L_547:
        /*0018*/ 	.byte	0x03, 0x50
        /*001a*/ 	.short	0x0000


	//----- nvinfo : EIATTR_MAXREG_COUNT
	.align		4
        /*001c*/ 	.byte	0x03, 0x1b
        /*001e*/ 	.short	0x00ff


	//----- nvinfo : EIATTR_NUM_BARRIERS
	.align		4
        /*0020*/ 	.byte	0x02, 0x4c
        /*0022*/ 	.byte	0x01
	.zero		1


	//----- nvinfo : EIATTR_MERCURY_ISA_VERSION
	.align		4
        /*0024*/ 	.byte	0x03, 0x5f
        /*0026*/ 	.short	0x0101


	//----- nvinfo : EIATTR_INT_WARP_WIDE_INSTR_OFFSETS
	.align		4
        /*0028*/ 	.byte	0x04, 0x31
        /*002a*/ 	.short	(.L_549 - .L_548)


	//   ....[0]....
.L_548:
        /*002c*/ 	.word	0x000040b0


	//   ....[1]....
        /*0030*/ 	.word	0x00006eb0


	//----- nvinfo : EIATTR_COOP_GROUP_MASK_REGIDS
	.align		4
.L_549:
        /*0034*/ 	.byte	0x04, 0x29
        /*0036*/ 	.short	(.L_551 - .L_550)


	//   ....[0]....
.L_550:
        /*0038*/ 	.word	0xffffffff


	//   ....[1]....
        /*003c*/ 	.word	0xffffffff


	//   ....[2]....
        /*0040*/ 	.word	0xffffffff


	//   ....[3]....
        /*0044*/ 	.word	0xffffffff


	//   ....[4]....
        /*0048*/ 	.word	0xffffffff


	//   ....[5]....
        /*004c*/ 	.word	0xffffffff


	//   ....[6]....
        /*0050*/ 	.word	0xffffffff


	//   ....[7]....
        /*0054*/ 	.word	0xffffffff


	//   ....[8]....
        /*0058*/ 	.word	0xffffffff


	//   ....[9]....
        /*005c*/ 	.word	0xffffffff


	//----- nvinfo : EIATTR_COOP_GROUP_INSTR_OFFSETS
	.align		4
.L_551:
        /*0060*/ 	.byte	0x04, 0x28
        /*0062*/ 	.short	(.L_553 - .L_552)


	//   ....[0]....
.L_552:
        /*0064*/ 	.word	0x000026b0


	//   ....[1]....
        /*0068*/ 	.word	0x000026f0


	//   ....[2]....
        /*006c*/ 	.word	0x000027f0


	//   ....[3]....
        /*0070*/ 	.word	0x00002810


	//   ....[4]....
        /*0074*/ 	.word	0x00002840


	//   ....[5]....
        /*0078*/ 	.word	0x00002860


	//   ....[6]....
        /*007c*/ 	.word	0x00002890


	//   ....[7]....
        /*0080*/ 	.word	0x000028b0


	//   ....[8]....
        /*0084*/ 	.word	0x000028e0


	//   ....[9]....
        /*0088*/ 	.word	0x00002900


	//----- nvinfo : EIATTR_EXIT_INSTR_OFFSETS
	.align		4
.L_553:
        /*008c*/ 	.byte	0x04, 0x1c
        /*008e*/ 	.short	(.L_555 - .L_554)


	//   ....[0]....
.L_554:
        /*0090*/ 	.word	0x00006f40


	//   ....[1]....
        /*0094*/ 	.word	0x00007080


	//   ....[2]....
        /*0098*/ 	.word	0x000072c0


	//----- nvinfo : EIATTR_MAX_THREADS
	.align		4
.L_555:
        /*009c*/ 	.byte	0x04, 0x05
        /*009e*/ 	.short	(.L_557 - .L_556)
.L_556:
        /*00a0*/ 	.word	0x00000080
        /*00a4*/ 	.word	0x00000001
        /*00a8*/ 	.word	0x00000001


	//----- nvinfo : EIATTR_CRS_STACK_SIZE
	.align		4
.L_557:
        /*00ac*/ 	.byte	0x04, 0x1e
        /*00ae*/ 	.short	(.L_559 - .L_558)
.L_558:
        /*00b0*/ 	.word	0x00000000


	//----- nvinfo : EIATTR_CBANK_PARAM_SIZE
	.align		4
.L_559:
        /*00b4*/ 	.byte	0x03, 0x19
        /*00b6*/ 	.short	0x00b8


	//----- nvinfo : EIATTR_PARAM_CBANK
	.align		4
        /*00b8*/ 	.byte	0x04, 0x0a
        /*00ba*/ 	.short	(.L_561 - .L_560)
	.align		4
.L_560:
        /*00bc*/ 	.word	index@(.nv.constant0._Z35group_norm_nhwc_bwd_one_pass_kernelI11Bf16IOFp32WLi512ELi4ELi128EEv26Group_norm_nhwc_bwd_params)
        /*00c0*/ 	.short	0x0210
        /*00c2*/ 	.short	0x00b8


	//----- nvinfo : EIATTR_SW_WAR
	.align		4
.L_561:
        /*00c4*/ 	.byte	0x04, 0x36
        /*00c6*/ 	.short	(.L_563 - .L_562)
.L_562:
        /*00c8*/ 	.word	0x00000008
.L_563:


//--------------------- .nv.info._Z35group_norm_nhwc_bwd_one_pass_kernelI11Bf16IOBf16WLi64ELi4ELi128EEv26Group_norm_nhwc_bwd_params --------------------------
	.section	.nv.info._Z35group_norm_nhwc_bwd_one_pass_kernelI11Bf16IOBf16WLi64ELi4ELi128EEv26Group_norm_nhwc_bwd_params,"",@"SHT_CUDA_INFO"
	.sectionflags	@""
	.align	4


	//----- nvinfo : EIATTR_CUDA_API_VERSION
	.align		4
        /*0000*/ 	.byte	0x04, 0x37
        /*0002*/ 	.short	(.L_565 - .L_564)
.L_564:
        /*0004*/ 	.word	0x00000082


	//----- nvinfo : EIATTR_KPARAM_INFO
	.align		4
.L_565:
        /*0008*/ 	.byte	0x04, 0x17
        /*000a*/ 	.short	(.L_567 - .L_566)
.L_566:
        /*000c*/ 	.word	0x00000000
        /*0010*/ 	.short	0x0000
        /*0012*/ 	.short	0x0000
        /*0014*/ 	.byte	0x00, 0xf0, 0xe1, 0x02


	//----- nvinfo : EIATTR_SPARSE_MMA_MASK
	.align		4
.L_567:
        /*0018*/ 	.byte	0x03, 0x50
        /*001a*/ 	.short	0x0000


	//----- nvinfo : EIATTR_MAXREG_COUNT
	.align		4
        /*001c*/ 	.byte	0x03, 0x1b
        /*001e*/ 	.short	0x00ff


	//----- nvinfo : EIATTR_NUM_BARRIERS
	.align		4
        /*0020*/ 	.byte	0x02, 0x4c
        /*0022*/ 	.byte	0x01
	.zero		1


	//----- nvinfo : EIATTR_MERCURY_ISA_VERSION
	.align		4
        /*0024*/ 	.byte	0x03, 0x5f
        /*0026*/ 	.short	0x0101


	//----- nvinfo : EIATTR_INT_WARP_WIDE_INSTR_OFFSETS
	.align		4
        /*0028*/ 	.byte	0x04, 0x31
        /*002a*/ 	.short	(.L_569 - .L_568)


	//   ....[0]....
.L_568:
        /*002c*/ 	.word	0x00002520


	//   ....[1]....
        /*0030*/ 	.word	0x00003bb0


	//----- nvinfo : EIATTR_COOP_GROUP_MASK_REGIDS
	.align		4
.L_569:
        /*0034*/ 	.byte	0x04, 0x29
        /*0036*/ 	.short	(.L_571 - .L_570)


	//   ....[0]....
.L_570:
        /*0038*/ 	.word	0xffffffff


	//   ....[1]....
        /*003c*/ 	.word	0xffffffff


	//   ....[2]....
        /*0040*/ 	.word	0xffffffff


	//   ....[3]....
        /*0044*/ 	.word	0xffffffff


	//   ....[4]....
        /*0048*/ 	.word	0xffffffff


	//   ....[5]....
        /*004c*/ 	.word	0xffffffff


	//   ....[6]....
        /*0050*/ 	.word	0xffffffff


	//   ....[7]....
        /*0054*/ 	.word	0xffffffff


	//   ....[8]....
        /*0058*/ 	.word	0xffffffff


	//   ....[9]....
        /*005c*/ 	.word	0xffffffff


	//----- nvinfo : EIATTR_COOP_GROUP_INSTR_OFFSETS
	.align		4
.L_571:
        /*0060*/ 	.byte	0x04, 0x28
        /*0062*/ 	.short	(.L_573 - .L_572)


	//   ....[0]....
.L_572:
        /*0064*/ 	.word	0x00000c60


	//   ....[1]....
        /*0068*/ 	.word	0x00000c70


	//   ....[2]....
        /*006c*/ 	.word	0x00000ca0


	//   ....[3]....
        /*0070*/ 	.word	0x00000cc0


	//   ....[4]....
        /*0074*/ 	.word	0x00000cf0


	//   ....[5]....
        /*0078*/ 	.word	0x00000d10


	//   ....[6]....
        /*007c*/ 	.word	0x00000d40


	//   ....[7]....
        /*0080*/ 	.word	0x00000d60


	//   ....[8]....
        /*0084*/ 	.word	0x00000d90


	//   ....[9]....
        /*0088*/ 	.word	0x00000db0


	//----- nvinfo : EIATTR_EXIT_INSTR_OFFSETS
	.align		4
.L_573:
        /*008c*/ 	.byte	0x04, 0x1c
        /*008e*/ 	.short	(.L_575 - .L_574)


	//   ....[0]....
.L_574:
        /*0090*/ 	.word	0x00003c40


	//   ....[1]....
        /*0094*/ 	.word	0x00003d80


	//   ....[2]....
        /*0098*/ 	.word	0x00003fe0


	//----- nvinfo : EIATTR_MAX_THREADS
	.align		4
.L_575:
        /*009c*/ 	.byte	0x04, 0x05
        /*009e*/ 	.short	(.L_577 - .L_576)
.L_576:
        /*00a0*/ 	.word	0x00000080
        /*00a4*/ 	.word	0x00000001
        /*00a8*/ 	.word	0x00000001


	//----- nvinfo : EIATTR_CRS_STACK_SIZE
	.align		4
.L_577:
        /*00ac*/ 	.byte	0x04, 0x1e
        /*00ae*/ 	.short	(.L_579 - .L_578)
.L_578:
        /*00b0*/ 	.word	0x00000000


	//----- nvinfo : EIATTR_CBANK_PARAM_SIZE
	.align		4
.L_579:
        /*00b4*/ 	.byte	0x03, 0x19
        /*00b6*/ 	.short	0x00b8


	//----- nvinfo : EIATTR_PARAM_CBANK
	.align		4
        /*00b8*/ 	.byte	0x04, 0x0a
        /*00ba*/ 	.short	(.L_581 - .L_580)
	.align		4
.L_580:
        /*00bc*/ 	.word	index@(.nv.constant0._Z35group_norm_nhwc_bwd_one_pass_kernelI11Bf16IOBf16WLi64ELi4ELi128EEv26Group_norm_nhwc_bwd_params)
        /*00c0*/ 	.short	0x0210
        /*00c2*/ 	.short	0x00b8


	//----- nvinfo : EIATTR_SW_WAR
	.align		4
.L_581:
        /*00c4*/ 	.byte	0x04, 0x36
        /*00c6*/ 	.short	(.L_583 - .L_582)
.L_582:
        /*00c8*/ 	.word	0x00000008
.L_583:


//--------------------- .nv.info._Z35group_norm_nhwc_bwd_one_pass_kernelI11Bf16IOBf16WLi128ELi4ELi128EEv26Group_norm_nhwc_bwd_params --------------------------
	.section	.nv.info._Z35group_norm_nhwc_bwd_one_pass_kernelI11Bf16IOBf16WLi128ELi4ELi128EEv26Group_norm_nhwc_bwd_params,"",@"SHT_CUDA_INFO"
	.sectionflags	@""
	.align	4


	//----- nvinfo : EIATTR_CUDA_API_VERSION
	.align		4
        /*0000*/ 	.byte	0x04, 0x37
        /*0002*/ 	.short	(.L_585 - .L_584)
.L_584:
        /*0004*/ 	.word	0x00000082


	//----- nvinfo : EIATTR_KPARAM_INFO
	.align		4
.L_585:
        /*0008*/ 	.byte	0x04, 0x17
        /*000a*/ 	.short	(.L_587 - .L_586)
.L_586:
        /*000c*/ 	.word	0x00000000
        /*0010*/ 	.short	0x0000
        /*0012*/ 	.short	0x0000
        /*0014*/ 	.byte	0x00, 0xf0, 0xe1, 0x02


	//----- nvinfo : EIATTR_SPARSE_MMA_MASK
	.align		4
.L_587:
        /*0018*/ 	.byte	0x03, 0x50
        /*001a*/ 	.short	0x0000


	//----- nvinfo : EIATTR_MAXREG_COUNT
	.align		4
        /*001c*/ 	.byte	0x03, 0x1b
        /*001e*/ 	.short	0x00ff


	//----- nvinfo : EIATTR_NUM_BARRIERS
	.align		4
        /*0020*/ 	.byte	0x02, 0x4c
        /*0022*/ 	.byte	0x01
	.zero		1


	//----- nvinfo : EIATTR_MERCURY_ISA_VERSION
	.align		4
        /*0024*/ 	.byte	0x03, 0x5f
        /*0026*/ 	.short	0x0101


	//----- nvinfo : EIATTR_INT_WARP_WIDE_INSTR_OFFSETS
	.align		4
        /*0028*/ 	.byte	0x04, 0x31
        /*002a*/ 	.short	(.L_589 - .L_588)


	//   ....[0]....
.L_588:
        /*002c*/ 	.word	0x00002910


	//   ....[1]....
        /*0030*/ 	.word	0x00004310


	//----- nvinfo : EIATTR_COOP_GROUP_MASK_REGIDS
	.align		4
.L_589:
        /*0034*/ 	.byte	0x04, 0x29
        /*0036*/ 	.short	(.L_591 - .L_590)


	//   ....[0]....
.L_590:
        /*0038*/ 	.word	0xffffffff


	//   ....[1]....
        /*003c*/ 	.word	0xffffffff


	//   ....[2]....
        /*0040*/ 	.word	0xffffffff


	//   ....[3]....
        /*0044*/ 	.word	0xffffffff


	//   ....[4]....
        /*0048*/ 	.word	0xffffffff


	//   ....[5]....
        /*004c*/ 	.word	0xffffffff


	//   ....[6]....
        /*0050*/ 	.word	0xffffffff


	//   ....[7]....
        /*0054*/ 	.word	0xffffffff


	//   ....[8]....
        /*0058*/ 	.word	0xffffffff


	//   ....[9]....
        /*005c*/ 	.word	0xffffffff


	//----- nvinfo : EIATTR_COOP_GROUP_INSTR_OFFSETS
	.align		4
.L_591:
        /*0060*/ 	.byte	0x04, 0x28
        /*0062*/ 	.short	(.L_593 - .L_592)


	//   ....[0]....
.L_592:
        /*0064*/ 	.word	0x00000fd0


	//   ....[1]....
        /*0068*/ 	.word	0x00001010


	//   ....[2]....
        /*006c*/ 	.word	0x000010c0


	//   ....[3]....
        /*0070*/ 	.word	0x000010e0


	//   ....[4]....
        /*0074*/ 	.word	0x00001120


	//   ....[5]....
        /*0078*/ 	.word	0x00001140


	//   ....[6]....
        /*007c*/ 	.word	0x00001170


	//   ....[7]....
        /*0080*/ 	.word	0x00001190


	//   ....[8]....
        /*0084*/ 	.word	0x000011c0


	//   ....[9]....
        /*0088*/ 	.word	0x000011e0


	//----- nvinfo : EIATTR_EXIT_INSTR_OFFSETS
	.align		4
.L_593:
        /*008c*/ 	.byte	0x04, 0x1c
        /*008e*/ 	.short	(.L_595 - .L_594)


	//   ....[0]....
.L_594:
        /*0090*/ 	.word	0x000043a0


	//   ....[1]....
        /*0094*/ 	.word	0x000044e0


	//   ....[2]....
        /*0098*/ 	.word	0x00004740


	//----- nvinfo : EIATTR_MAX_THREADS
	.align		4
.L_595:
        /*009c*/ 	.byte	0x04, 0x05
        /*009e*/ 	.short	(.L_597 - .L_596)
.L_596:
        /*00a0*/ 	.word	0x00000080
        /*00a4*/ 	.word	0x00000001
        /*00a8*/ 	.word	0x00000001


	//----- nvinfo : EIATTR_CRS_STACK_SIZE
	.align		4
.L_597:
        /*00ac*/ 	.byte	0x04, 0x1e
        /*00ae*/ 	.short	(.L_599 - .L_598)
.L_598:
        /*00b0*/ 	.word	0x00000000


	//----- nvinfo : EIATTR_CBANK_PARAM_SIZE
	.align		4
.L_599:
        /*00b4*/ 	.byte	0x03, 0x19
        /*00b6*/ 	.short	0x00b8


	//----- nvinfo : EIATTR_PARAM_CBANK
	.align		4
        /*00b8*/ 	.byte	0x04, 0x0a
        /*00ba*/ 	.short	(.L_601 - .L_600)
	.align		4
.L_600:
        /*00bc*/ 	.word	index@(.nv.constant0._Z35group_norm_nhwc_bwd_one_pass_kernelI11Bf16IOBf16WLi128ELi4ELi128EEv26Group_norm_nhwc_bwd_params)
        /*00c0*/ 	.short	0x0210
        /*00c2*/ 	.short	0x00b8


	//----- nvinfo : EIATTR_SW_WAR
	.align		4
.L_601:
        /*00c4*/ 	.byte	0x04, 0x36
        /*00c6*/ 	.short	(.L_603 - .L_602)
.L_602:
        /*00c8*/ 	.word	0x00000008
.L_603:


//--------------------- .nv.info._Z35group_norm_nhwc_bwd_one_pass_kernelI11Bf16IOBf16WLi256ELi4ELi128EEv26Group_norm_nhwc_bwd_params --------------------------
	.section	.nv.info._Z35group_norm_nhwc_bwd_one_pass_kernelI11Bf16IOBf16WLi256ELi4ELi128EEv26Group_norm_nhwc_bwd_params,"",@"SHT_CUDA_INFO"
	.sectionflags	@""
	.align	4


	//----- nvinfo : EIATTR_CUDA_API_VERSION
	.align		4
        /*0000*/ 	.byte	0x04, 0x37
        /*0002*/ 	.short	(.L_605 - .L_604)
.L_604:
        /*0004*/ 	.word	0x00000082


	//----- nvinfo : EIATTR_KPARAM_INFO
	.align		4
.L_605:
        /*0008*/ 	.byte	0x04, 0x17
        /*000a*/ 	.short	(.L_607 - .L_606)
.L_606:
        /*000c*/ 	.word	0x00000000
        /*0010*/ 	.short	0x0000
        /*0012*/ 	.short	0x0000
        /*0014*/ 	.byte	0x00, 0xf0, 0xe1, 0x02


	//----- nvinfo : EIATTR_SPARSE_MMA_MASK
	.align		4
.L_607:
        /*0018*/ 	.byte	0x03, 0x50
        /*001a*/ 	.short	0x0000


	//----- nvinfo : EIATTR_MAXREG_COUNT
	.align		4
        /*001c*/ 	.byte	0x03, 0x1b
        /*001e*/ 	.short	0x00ff


	//----- nvinfo : EIATTR_NUM_BARRIERS
	.align		4
        /*0020*/ 	.byte	0x02, 0x4c
        /*0022*/ 	.byte	0x01
	.zero		1


	//----- nvinfo : EIATTR_MERCURY_ISA_VERSION
	.align		4
        /*0024*/ 	.byte	0x03, 0x5f
        /*0026*/ 	.short	0x0101


	//----- nvinfo : EIATTR_INT_WARP_WIDE_INSTR_OFFSETS
	.align		4
        /*0028*/ 	.byte	0x04, 0x31
        /*002a*/ 	.short	(.L_609 - .L_608)


	//   ....[0]....
.L_608:
        /*002c*/ 	.word	0x00003150


	//   ....[1]....
        /*0030*/ 	.word	0x00005230


	//----- nvinfo : EIATTR_COOP_GROUP_MASK_REGIDS
	.align		4
.L_609:
        /*0034*/ 	.byte	0x04, 0x29
        /*0036*/ 	.short	(.L_611 - .L_610)


	//   ....[0]....
.L_610:
        /*0038*/ 	.word	0xffffffff


	//   ....[1]....
        /*003c*/ 	.word	0xffffffff


	//   ....[2]....
        /*0040*/ 	.word	0xffffffff


	//   ....[3]....
        /*0044*/ 	.word	0xffffffff


	//   ....[4]....
        /*0048*/ 	.word	0xffffffff


	//   ....[5]....
        /*004c*/ 	.word	0xffffffff


	//   ....[6]....
        /*0050*/ 	.word	0xffffffff


	//   ....[7]....
        /*0054*/ 	.word	0xffffffff


	//   ....[8]....
        /*0058*/ 	.word	0xffffffff


	//   ....[9]....
        /*005c*/ 	.word	0xffffffff


	//----- nvinfo : EIATTR_COOP_GROUP_INSTR_OFFSETS
	.align		4
.L_611:
        /*0060*/ 	.byte	0x04, 0x28
        /*0062*/ 	.short	(.L_613 - .L_612)


	//   ....[0]....
.L_612:
        /*0064*/ 	.word	0x00001750


	//   ....[1]....
        /*0068*/ 	.word	0x00001790


	//   ....[2]....
        /*006c*/ 	.word	0x000018c0


	//   ....[3]....
        /*0070*/ 	.word	0x000018e0


	//   ....[4]....
        /*0074*/ 	.word	0x00001920


	//   ....[5]....
        /*0078*/ 	.word	0x00001940


	//   ....[6]....
        /*007c*/ 	.word	0x00001970


	//   ....[7]....
        /*0080*/ 	.word	0x00001990


	//   ....[8]....
        /*0084*/ 	.word	0x000019c0


	//   ....[9]....
        /*0088*/ 	.word	0x000019e0


	//----- nvinfo : EIATTR_EXIT_INSTR_OFFSETS
	.align		4
.L_613:
        /*008c*/ 	.byte	0x04, 0x1c
        /*008e*/ 	.short	(.L_615 - .L_614)


	//   ....[0]....
.L_614:
        /*0090*/ 	.word	0x000052c0


	//   ....[1]....
        /*0094*/ 	.word	0x00005400


	//   ....[2]....
        /*0098*/ 	.word	0x00005660


	//----- nvinfo : EIATTR_MAX_THREADS
	.align		4
.L_615:
        /*009c*/ 	.byte	0x04, 0x05
        /*009e*/ 	.short	(.L_617 - .L_616)
.L_616:
        /*00a0*/ 	.word	0x00000080
        /*00a4*/ 	.word	0x00000001
        /*00a8*/ 	.word	0x00000001


	//----- nvinfo : EIATTR_CRS_STACK_SIZE
	.align		4
.L_617:
        /*00ac*/ 	.byte	0x04, 0x1e
        /*00ae*/ 	.short	(.L_619 - .L_618)
.L_618:
        /*00b0*/ 	.word	0x00000000


	//----- nvinfo : EIATTR_CBANK_PARAM_SIZE
	.align		4
.L_619:
        /*00b4*/ 	.byte	0x03, 0x19
        /*00b6*/ 	.short	0x00b8


	//----- nvinfo : EIATTR_PARAM_CBANK
	.align		4
        /*00b8*/ 	.byte	0x04, 0x0a
        /*00ba*/ 	.short	(.L_621 - .L_620)
	.align		4
.L_620:
        /*00bc*/ 	.word	index@(.nv.constant0._Z35group_norm_nhwc_bwd_one_pass_kernelI11Bf16IOBf16WLi256ELi4ELi128EEv26Group_norm_nhwc_bwd_params)
        /*00c0*/ 	.short	0x0210
        /*00c2*/ 	.short	0x00b8


	//----- nvinfo : EIATTR_SW_WAR
	.align		4
.L_621:
        /*00c4*/ 	.byte	0x04, 0x36
        /*00c6*/ 	.short	(.L_623 - .L_622)
.L_622:
        /*00c8*/ 	.word	0x00000008
.L_623:


//--------------------- .nv.info._Z35group_norm_nhwc_bwd_one_pass_kernelI11Bf16IOBf16WLi512ELi4ELi128EEv26Group_norm_nhwc_bwd_params --------------------------
	.section	.nv.info._Z35group_norm_nhwc_bwd_one_pass_kernelI11Bf16IOBf16WLi512ELi4ELi128EEv26Group_norm_nhwc_bwd_params,"",@"SHT_CUDA_INFO"
	.sectionflags	@""
	.align	4


	//----- nvinfo : EIATTR_CUDA_API_VERSION
	.align		4
        /*0000*/ 	.byte	0x04, 0x37
        /*0002*/ 	.short	(.L_625 - .L_624)
.L_624:
        /*0004*/ 	.word	0x00000082


	//----- nvinfo : EIATTR_KPARAM_INFO
	.align		4
.L_625:
        /*0008*/ 	.byte	0x04, 0x17
        /*000a*/ 	.short	(.L_627 - .L_626)
.L_626:
        /*000c*/ 	.word	0x00000000
        /*0010*/ 	.short	0x0000
        /*0012*/ 	.short	0x0000
        /*0014*/ 	.byte	0x00, 0xf0, 0xe1, 0x02


	//----- nvinfo : EIATTR_SPARSE_MMA_MASK
	.align		4
.L_627:
        /*0018*/ 	.byte	0x03, 0x50
        /*001a*/ 	.short	0x0000


	//----- nvinfo : EIATTR_MAXREG_COUNT
	.align		4
        /*001c*/ 	.byte	0x03, 0x1b
        /*001e*/ 	.short	0x00ff


	//----- nvinfo : EIATTR_NUM_BARRIERS
	.align		4
        /*0020*/ 	.byte	0x02, 0x4c
        /*0022*/ 	.byte	0x01
	.zero		1


	//----- nvinfo : EIATTR_MERCURY_ISA_VERSION
	.align		4
        /*0024*/ 	.byte	0x03, 0x5f
        /*0026*/ 	.short	0x0101


	//----- nvinfo : EIATTR_INT_WARP_WIDE_INSTR_OFFSETS
	.align		4
        /*0028*/ 	.byte	0x04, 0x31
        /*002a*/ 	.short	(.L_629 - .L_628)


	//   ....[0]....
.L_628:
        /*002c*/ 	.word	0x00004130


	//   ....[1]....
        /*0030*/ 	.word	0x00006f30


	//----- nvinfo : EIATTR_COOP_GROUP_MASK_REGIDS
	.align		4
.L_629:
        /*0034*/ 	.byte	0x04, 0x29
        /*0036*/ 	.short	(.L_631 - .L_630)


	//   ....[0]....
.L_630:
        /*0038*/ 	.word	0xffffffff


	//   ....[1]....
        /*003c*/ 	.word	0xffffffff


	//   ....[2]....
        /*0040*/ 	.word	0xffffffff


	//   ....[3]....
        /*0044*/ 	.word	0xffffffff


	//   ....[4]....
        /*0048*/ 	.word	0xffffffff


	//   ....[5]....
        /*004c*/ 	.word	0xffffffff


	//   ....[6]....
        /*0050*/ 	.word	0xffffffff


	//   ....[7]....
        /*0054*/ 	.word	0xffffffff


	//   ....[8]....
        /*0058*/ 	.word	0xffffffff


	//   ....[9]....
        /*005c*/ 	.word	0xffffffff


	//----- nvinfo : EIATTR_COOP_GROUP_INSTR_OFFSETS
	.align		4
.L_631:
        /*0060*/ 	.byte	0x04, 0x28
        /*0062*/ 	.short	(.L_633 - .L_632)


	//   ....[0]....
.L_632:
        /*0064*/ 	.word	0x00002730


	//   ....[1]....
        /*0068*/ 	.word	0x00002770


	//   ....[2]....
        /*006c*/ 	.word	0x00002870


	//   ....[3]....
        /*0070*/ 	.word	0x00002890


	//   ....[4]....
        /*0074*/ 	.word	0x000028c0


	//   ....[5]....
        /*0078*/ 	.word	0x000028e0


	//   ....[6]....
        /*007c*/ 	.word	0x00002910


	//   ....[7]....
        /*0080*/ 	.word	0x00002930


	//   ....[8]....
        /*0084*/ 	.word	0x00002960


	//   ....[9]....
        /*0088*/ 	.word	0x00002980


	//----- nvinfo : EIATTR_EXIT_INSTR_OFFSETS
	.align		4
.L_633:
        /*008c*/ 	.byte	0x04, 0x1c
        /*008e*/ 	.short	(.L_635 - .L_634)


	//   ....[0]....
.L_634:
        /*0090*/ 	.word	0x00006fc0


	//   ....[1]....
        /*0094*/ 	.word	0x00007100


	//   ....[2]....
        /*0098*/ 	.word	0x00007360


	//----- nvinfo : EIATTR_MAX_THREADS
	.align		4
.L_635:
        /*009c*/ 	.byte	0x04, 0x05
        /*009e*/ 	.short	(.L_637 - .L_636)
.L_636:
        /*00a0*/ 	.word	0x00000080
        /*00a4*/ 	.word	0x00000001
        /*00a8*/ 	.word	0x00000001


	//----- nvinfo : EIATTR_CRS_STACK_SIZE
	.align		4
.L_637:
        /*00ac*/ 	.byte	0x04, 0x1e
        /*00ae*/ 	.short	(.L_639 - .L_638)
.L_638:
        /*00b0*/ 	.word	0x00000000


	//----- nvinfo : EIATTR_CBANK_PARAM_SIZE
	.align		4
.L_639:
        /*00b4*/ 	.byte	0x03, 0x19
        /*00b6*/ 	.short	0x00b8


	//----- nvinfo : EIATTR_PARAM_CBANK
	.align		4
        /*00b8*/ 	.byte	0x04, 0x0a
        /*00ba*/ 	.short	(.L_641 - .L_640)
	.align		4
.L_640:
        /*00bc*/ 	.word	index@(.nv.constant0._Z35group_norm_nhwc_bwd_one_pass_kernelI11Bf16IOBf16WLi512ELi4ELi128EEv26Group_norm_nhwc_bwd_params)
        /*00c0*/ 	.short	0x0210
        /*00c2*/ 	.short	0x00b8


	//----- nvinfo : EIATTR_SW_WAR
	.align		4
.L_641:
        /*00c4*/ 	.byte	0x04, 0x36
        /*00c6*/ 	.short	(.L_643 - .L_642)
.L_642:
        /*00c8*/ 	.word	0x00000008
.L_643:


//--------------------- .nv.info._Z35group_norm_nhwc_bwd_one_pass_kernelI11Bf16IOFp16WLi64ELi4ELi128EEv26Group_norm_nhwc_bwd_params --------------------------
	.section	.nv.info._Z35group_norm_nhwc_bwd_one_pass_kernelI11Bf16IOFp16WLi64ELi4ELi128EEv26Group_norm_nhwc_bwd_params,"",@"SHT_CUDA_INFO"
	.sectionflags	@""
	.align	4


	//----- nvinfo : EIATTR_CUDA_API_VERSION
	.align		4
        /*0000*/ 	.byte	0x04, 0x37
        /*0002*/ 	.short	(.L_645 - .L_644)
.L_644:
        /*0004*/ 	.word	0x00000082


	//----- nvinfo : EIATTR_KPARAM_INFO
	.align		4
.L_645:
        /*0008*/ 	.byte	0x04, 0x17
        /*000a*/ 	.short	(.L_647 - .L_646)
.L_646:
        /*000c*/ 	.word	0x00000000
        /*0010*/ 	.short	0x0000
        /*0012*/ 	.short	0x0000
        /*0014*/ 	.byte	0x00, 0xf0, 0xe1, 0x02


	//----- nvinfo : EIATTR_SPARSE_MMA_MASK
	.align		4
.L_647:
        /*0018*/ 	.byte	0x03, 0x50
        /*001a*/ 	.short	0x0000


	//----- nvinfo : EIATTR_MAXREG_COUNT
	.align		4
        /*001c*/ 	.byte	0x03, 0x1b
        /*001e*/ 	.short	0x00ff


	//----- nvinfo : EIATTR_NUM_BARRIERS
	.align		4
        /*0020*/ 	.byte	0x02, 0x4c
        /*0022*/ 	.byte	0x01
	.zero		1


	//----- nvinfo : EIATTR_MERCURY_ISA_VERSION
	.align		4
        /*0024*/ 	.byte	0x03, 0x5f
        /*0026*/ 	.short	0x0101


	//----- nvinfo : EIATTR_INT_WARP_WIDE_INSTR_OFFSETS
	.align		4
        /*0028*/ 	.byte	0x04, 0x31
        /*002a*/ 	.short	(.L_649 - .L_648)


	//   ....[0]....
.L_648:
        /*002c*/ 	.word	0x00002520


	//   ....[1]....
        /*0030*/ 	.word	0x00003bb0


	//----- nvinfo : EIATTR_COOP_GROUP_MASK_REGIDS
	.align		4
.L_649:
        /*0034*/ 	.byte	0x04, 0x29
        /*0036*/ 	.short	(.L_651 - .L_650)


	//   ....[0]....
.L_650:
        /*0038*/ 	.word	0xffffffff


	//   ....[1]....
        /*003c*/ 	.word	0xffffffff


	//   ....[2]....
        /*0040*/ 	.word	0xffffffff


	//   ....[3]....
        /*0044*/ 	.word	0xffffffff


	//   ....[4]....
        /*0048*/ 	.word	0xffffffff


	//   ....[5]....
        /*004c*/ 	.word	0xffffffff


	//   ....[6]....
        /*0050*/ 	.word	0xffffffff


	//   ....[7]....
        /*0054*/ 	.word	0xffffffff


	//   ....[8]....
        /*0058*/ 	.word	0xffffffff


	//   ....[9]....
        /*005c*/ 	.word	0xffffffff


	//----- nvinfo : EIATTR_COOP_GROUP_INSTR_OFFSETS
	.align		4
.L_651:
        /*0060*/ 	.byte	0x04, 0x28
        /*0062*/ 	.short	(.L_653 - .L_652)


	//   ....[0]....
.L_652:
        /*0064*/ 	.word	0x00000c60


	//   ....[1]....
        /*0068*/ 	.word	0x00000c70


	//   ....[2]....
        /*006c*/ 	.word	0x00000ca0


	//   ....[3]....
        /*0070*/ 	.word	0x00000cc0


	//   ....[4]....
        /*0074*/ 	.word	0x00000cf0


	//   ....[5]....
        /*0078*/ 	.word	0x00000d10


	//   ....[6]....
        /*007c*/ 	.word	0x00000d40


	//   ....[7]....
        /*0080*/ 	.word	0x00000d60


	//   ....[8]....
        /*0084*/ 	.word	0x00000d90


	//   ....[9]....
        /*0088*/ 	.word	0x00000db0


	//----- nvinfo : EIATTR_EXIT_INSTR_OFFSETS
	.align		4
.L_653:
        /*008c*/ 	.byte	0x04, 0x1c
        /*008e*/ 	.short	(.L_655 - .L_654)


	//   ....[0]....
.L_654:
        /*0090*/ 	.word	0x00003c40


	//   ....[1]....
        /*0094*/ 	.word	0x00003d80


	//   ....[2]....
        /*0098*/ 	.word	0x00003fe0


	//----- nvinfo : EIATTR_MAX_THREADS
	.align		4
.L_655:
        /*009c*/ 	.byte	0x04, 0x05
        /*009e*/ 	.short	(.L_657 - .L_656)
.L_656:
        /*00a0*/ 	.word	0x00000080
        /*00a4*/ 	.word	0x00000001
        /*00a8*/ 	.word	0x00000001


	//----- nvinfo : EIATTR_CRS_STACK_SIZE
	.align		4
.L_657:
        /*00ac*/ 	.byte	0x04, 0x1e
        /*00ae*/ 	.short	(.L_659 - .L_658)
.L_658:
        /*00b0*/ 	.word	0x00000000


	//----- nvinfo : EIATTR_CBANK_PARAM_SIZE
	.align		4
.L_659:
        /*00b4*/ 	.byte	0x03, 0x19
        /*00b6*/ 	.short	0x00b8


	//----- nvinfo : EIATTR_PARAM_CBANK
	.align		4
        /*00b8*/ 	.byte	0x04, 0x0a
        /*00ba*/ 	.short	(.L_661 - .L_660)
	.align		4
.L_660:
        /*00bc*/ 	.word	index@(.nv.constant0._Z35group_norm_nhwc_bwd_one_pass_kernelI11Bf16IOFp16WLi64ELi4ELi128EEv26Group_norm_nhwc_bwd_params)
        /*00c0*/ 	.short	0x0210
        /*00c2*/ 	.short	0x00b8


	//----- nvinfo : EIATTR_SW_WAR
	.align		4
.L_661:
        /*00c4*/ 	.byte	0x04, 0x36
        /*00c6*/ 	.short	(.L_663 - .L_662)
.L_662:
        /*00c8*/ 	.word	0x00000008
.L_663:


//--------------------- .nv.info._Z35group_norm_nhwc_bwd_one_pass_kernelI11Bf16IOFp16WLi128ELi4ELi128EEv26Group_norm_nhwc_bwd_params --------------------------
	.section	.nv.info._Z35group_norm_nhwc_bwd_one_pass_kernelI11Bf16IOFp16WLi128ELi4ELi128EEv26Group_norm_nhwc_bwd_params,"",@"SHT_CUDA_INFO"
	.sectionflags	@""
	.align	4


	//----- nvinfo : EIATTR_CUDA_API_VERSION
	.align		4
        /*0000*/ 	.byte	0x04, 0x37
        /*0002*/ 	.short	(.L_665 - .L_664)
.L_664:
        /*0004*/ 	.word	0x00000082


	//----- nvinfo : EIATTR_KPARAM_INFO
	.align		4
.L_665:
        /*0008*/ 	.byte	0x04, 0x17
        /*000a*/ 	.short	(.L_667 - .L_666)
.L_666:
        /*000c*/ 	.word	0x00000000
        /*0010*/ 	.short	0x0000
        /*0012*/ 	.short	0x0000
        /*0014*/ 	.byte	0x00, 0xf0, 0xe1, 0x02


	//----- nvinfo : EIATTR_SPARSE_MMA_MASK
	.align		4
.L_667:
        /*0018*/ 	.byte	0x03, 0x50
        /*001a*/ 	.short	0x0000


	//----- nvinfo : EIATTR_MAXREG_COUNT
	.align		4
        /*001c*/ 	.byte	0x03, 0x1b
        /*001e*/ 	.short	0x00ff


	//----- nvinfo : EIATTR_NUM_BARRIERS
	.align		4
        /*0020*/ 	.byte	0x02, 0x4c
        /*0022*/ 	.byte	0x01
	.zero		1


	//----- nvinfo : EIATTR_MERCURY_ISA_VERSION
	.align		4
        /*0024*/ 	.byte	0x03, 0x5f
        /*0026*/ 	.short	0x0101


	//----- nvinfo : EIATTR_INT_WARP_WIDE_INSTR_OFFSETS
	.align		4
        /*0028*/ 	.byte	0x04, 0x31
        /*002a*/ 	.short	(.L_669 - .L_668)


	//   ....[0]....
.L_668:
        /*002c*/ 	.word	0x00002910


	//   ....[1]....
        /*0030*/ 	.word	0x00004310


	//----- nvinfo : EIATTR_COOP_GROUP_MASK_REGIDS
	.align		4
.L_669:
        /*0034*/ 	.byte	0x04, 0x29
        /*0036*/ 	.short	(.L_671 - .L_670)


	//   ....[0]....
.L_670:
        /*0038*/ 	.word	0xffffffff


	//   ....[1]....
        /*003c*/ 	.word	0xffffffff


	//   ....[2]....
        /*0040*/ 	.word	0xffffffff


	//   ....[3]....
        /*0044*/ 	.word	0xffffffff


	//   ....[4]....
        /*0048*/ 	.word	0xffffffff


	//   ....[5]....
        /*004c*/ 	.word	0xffffffff


	//   ....[6]....
        /*0050*/ 	.word	0xffffffff


	//   ....[7]....
        /*0054*/ 	.word	0xffffffff


	//   ....[8]....
        /*0058*/ 	.word	0xffffffff


	//   ....[9]....
        /*005c*/ 	.word	0xffffffff


	//----- nvinfo : EIATTR_COOP_GROUP_INSTR_OFFSETS
	.align		4
.L_671:
        /*0060*/ 	.byte	0x04, 0x28
        /*0062*/ 	.short	(.L_673 - .L_672)


	//   ....[0]....
.L_672:
        /*0064*/ 	.word	0x00000fd0


	//   ....[1]....
        /*0068*/ 	.word	0x00001010


	//   ....[2]....
        /*006c*/ 	.word	0x000010c0


	//   ....[3]....
        /*0070*/ 	.word	0x000010e0


	//   ....[4]....
        /*0074*/ 	.word	0x00001120


	//   ....[5]....
        /*0078*/ 	.word	0x00001140


	//   ....[6]....
        /*007c*/ 	.word	0x00001170


	//   ....[7]....
        /*0080*/ 	.word	0x00001190


	//   ....[8]....
        /*0084*/ 	.word	0x000011c0


	//   ....[9]....
        /*0088*/ 	.word	0x000011e0


	//----- nvinfo : EIATTR_EXIT_INSTR_OFFSETS
	.align		4
.L_673:
        /*008c*/ 	.byte	0x04, 0x1c
        /*008e*/ 	.short	(.L_675 - .L_674)


	//   ....[0]....
.L_674:
        /*0090*/ 	.word	0x000043a0


	//   ....[1]....
        /*0094*/ 	.word	0x000044e0


	//   ....[2]....
        /*0098*/ 	.word	0x00004740


	//----- nvinfo : EIATTR_MAX_THREADS
	.align		4
.L_675:
        /*009c*/ 	.byte	0x04, 0x05
        /*009e*/ 	.short	(.L_677 - .L_676)
.L_676:
        /*00a0*/ 	.word	0x00000080
        /*00a4*/ 	.word	0x00000001
        /*00a8*/ 	.word	0x00000001


	//----- nvinfo : EIATTR_CRS_STACK_SIZE
	.align		4
.L_677:
        /*00ac*/ 	.byte	0x04, 0x1e
        /*00ae*/ 	.short	(.L_679 - .L_678)
.L_678:
        /*00b0*/ 	.word	0x00000000


	//----- nvinfo : EIATTR_CBANK_PARAM_SIZE
	.align		4
.L_679:
        /*00b4*/ 	.byte	0x03, 0x19
        /*00b6*/ 	.short	0x00b8


	//----- nvinfo : EIATTR_PARAM_CBANK
	.align		4
        /*00b8*/ 	.byte	0x04, 0x0a
        /*00ba*/ 	.short	(.L_681 - .L_680)
	.align		4
.L_680:
        /*00bc*/ 	.word	index@(.nv.constant0._Z35group_norm_nhwc_bwd_one_pass_kernelI11Bf16IOFp16WLi128ELi4ELi128EEv26Group_norm_nhwc_bwd_params)
        /*00c0*/ 	.short	0x0210
        /*00c2*/ 	.short	0x00b8


	//----- nvinfo : EIATTR_SW_WAR
	.align		4
.L_681:
        /*00c4*/ 	.byte	0x04, 0x36
        /*00c6*/ 	.short	(.L_683 - .L_682)
.L_682:
        /*00c8*/ 	.word	0x00000008
.L_683:


//--------------------- .nv.info._Z35group_norm_nhwc_bwd_one_pass_kernelI11Bf16IOFp16WLi256ELi4ELi128EEv26Group_norm_nhwc_bwd_params --------------------------
	.section	.nv.info._Z35group_norm_nhwc_bwd_one_pass_kernelI11Bf16IOFp16WLi256ELi4ELi128EEv26Group_norm_nhwc_bwd_params,"",@"SHT_CUDA_INFO"
	.sectionflags	@""
	.align	4


	//----- nvinfo : EIATTR_CUDA_API_VERSION
	.align		4
        /*0000*/ 	.byte	0x04, 0x37
        /*0002*/ 	.short	(.L_685 - .L_684)
.L_684:
        /*0004*/ 	.word	0x00000082


	//----- nvinfo : EIATTR_KPARAM_INFO
	.align		4
.L_685:
        /*0008*/ 	.byte	0x04, 0x17
        /*000a*/ 	.short	(.L_687 - .L_686)
.L_686:
        /*000c*/ 	.word	0x00000000
        /*0010*/ 	.short	0x0000
        /*0012*/ 	.short	0x0000
        /*0014*/ 	.byte	0x00, 0xf0, 0xe1, 0x02


	//----- nvinfo : EIATTR_SPARSE_MMA_MASK
	.align		4
.L_687:
        /*0018*/ 	.byte	0x03, 0x50
        /*001a*/ 	.short	0x0000


	//----- nvinfo : EIATTR_MAXREG_COUNT
	.align		4
        /*001c*/ 	.byte	0x03, 0x1b
        /*001e*/ 	.short	0x00ff


	//----- nvinfo : EIATTR_NUM_BARRIERS
	.align		4
        /*0020*/ 	.byte	0x02, 0x4c
        /*0022*/ 	.byte	0x01
	.zero		1


	//----- nvinfo : EIATTR_MERCURY_ISA_VERSION
	.align		4
        /*0024*/ 	.byte	0x03, 0x5f
        /*0026*/ 	.short	0x0101


	//----- nvinfo : EIATTR_INT_WARP_WIDE_INSTR_OFFSETS
	.align		4
        /*0028*/ 	.byte	0x04, 0x31
        /*002a*/ 	.short	(.L_689 - .L_688)


	//   ....[0]....
.L_688:
        /*002c*/ 	.word	0x00003150


	//   ....[1]....
        /*0030*/ 	.word	0x00005230


	//----- nvinfo : EIATTR_COOP_GROUP_MASK_REGIDS
	.align		4
.L_689:
        /*0034*/ 	.byte	0x04, 0x29
        /*0036*/ 	.short	(.L_691 - .L_690)


	//   ....[0]....
.L_690:
        /*0038*/ 	.word	0xffffffff


	//   ....[1]....
        /*003c*/ 	.word	0xffffffff


	//   ....[2]....
        /*0040*/ 	.word	0xffffffff


	//   ....[3]....
        /*0044*/ 	.word	0xffffffff


	//   ....[4]....
        /*0048*/ 	.word	0xffffffff


	//   ....[5]....
        /*004c*/ 	.word	0xffffffff


	//   ....[6]....
        /*0050*/ 	.word	0xffffffff


	//   ....[7]....
        /*0054*/ 	.word	0xffffffff


	//   ....[8]....
        /*0058*/ 	.word	0xffffffff


	//   ....[9]....
        /*005c*/ 	.word	0xffffffff


	//----- nvinfo : EIATTR_COOP_GROUP_INSTR_OFFSETS
	.align		4
.L_691:
        /*0060*/ 	.byte	0x04, 0x28
        /*0062*/ 	.short	(.L_693 - .L_692)


	//   ....[0]....
.L_692:
        /*0064*/ 	.word	0x00001750


	//   ....[1]....
        /*0068*/ 	.word	0x00001790


	//   ....[2]....
        /*006c*/ 	.word	0x000018c0


	//   ....[3]....
        /*0070*/ 	.word	0x000018e0


	//   ....[4]....
        /*0074*/ 	.word	0x00001920


	//   ....[5]....
        /*0078*/ 	.word	0x00001940


	//   ....[6]....
        /*007c*/ 	.word	0x00001970


	//   ....[7]....
        /*0080*/ 	.word	0x00001990


	//   ....[8]....
        /*0084*/ 	.word	0x000019c0


	//   ....[9]....
        /*0088*/ 	.word	0x000019e0


	//----- nvinfo : EIATTR_EXIT_INSTR_OFFSETS
	.align		4
.L_693:
        /*008c*/ 	.byte	0x04, 0x1c
        /*008e*/ 	.short	(.L_695 - .L_694)


	//   ....[0]....
.L_694:
        /*0090*/ 	.word	0x000052c0


	//   ....[1]....
        /*0094*/ 	.word	0x00005400


	//   ....[2]....
        /*0098*/ 	.word	0x00005660


	//----- nvinfo : EIATTR_MAX_THREADS
	.align		4
.L_695:
        /*009c*/ 	.byte	0x04, 0x05
        /*009e*/ 	.short	(.L_697 - .L_696)
.L_696:
        /*00a0*/ 	.word	0x00000080
        /*00a4*/ 	.word	0x00000001
        /*00a8*/ 	.word	0x00000001


	//----- nvinfo : EIATTR_CRS_STACK_SIZE
	.align		4
.L_697:
        /*00ac*/ 	.byte	0x04, 0x1e
        /*00ae*/ 	.short	(.L_699 - .L_698)
.L_698:
        /*00b0*/ 	.word	0x00000000


	//----- nvinfo : EIATTR_CBANK_PARAM_SIZE
	.align		4
.L_699:
        /*00b4*/ 	.byte	0x03, 0x19
        /*00b6*/ 	.short	0x00b8


	//----- nvinfo : EIATTR_PARAM_CBANK
	.align		4
        /*00b8*/ 	.byte	0x04, 0x0a
        /*00ba*/ 	.short	(.L_701 - .L_700)
	.align		4
.L_700:
        /*00bc*/ 	.word	index@(.nv.constant0._Z35group_norm_nhwc_bwd_one_pass_kernelI11Bf16IOFp16WLi256ELi4ELi128EEv26Group_norm_nhwc_bwd_params)
        /*00c0*/ 	.short	0x0210
        /*00c2*/ 	.short	0x00b8


	//----- nvinfo : EIATTR_SW_WAR
	.align		4
.L_701:
        /*00c4*/ 	.byte	0x04, 0x36
        /*00c6*/ 	.short	(.L_703 - .L_702)
.L_702:
        /*00c8*/ 	.word	0x00000008
.L_703:


//--------------------- .nv.info._Z35group_norm_nhwc_bwd_one_pass_kernelI11Bf16IOFp16WLi512ELi4ELi128EEv26Group_norm_nhwc_bwd_params --------------------------
	.section	.nv.info._Z35group_norm_nhwc_bwd_one_pass_kernelI11Bf16IOFp16WLi512ELi4ELi128EEv26Group_norm_nhwc_bwd_params,"",@"SHT_CUDA_INFO"
	.sectionflags	@""
	.align	4


	//----- nvinfo : EIATTR_CUDA_API_VERSION
	.align		4
        /*0000*/ 	.byte	0x04, 0x37
        /*0002*/ 	.short	(.L_705 - .L_704)
.L_704:
        /*0004*/ 	.word	0x00000082


	//----- nvinfo : EIATTR_KPARAM_INFO
	.align		4
.L_705:
        /*0008*/ 	.byte	0x04, 0x17
        /*000a*/ 	.short	(.L_707 - .L_706)
.L_706:
        /*000c*/ 	.word	0x00000000
        /*0010*/ 	.short	0x0000
        /*0012*/ 	.short	0x0000
        /*0014*/ 	.byte	0x00, 0xf0, 0xe1, 0x02


	//----- nvinfo : EIATTR_SPARSE_MMA_MASK
	.align		4
.L_707:
        /*0018*/ 	.byte	0x03, 0x50
        /*001a*/ 	.short	0x0000


	//----- nvinfo : EIATTR_MAXREG_COUNT
	.align		4
        /*001c*/ 	.byte	0x03, 0x1b
        /*001e*/ 	.short	0x00ff


	//----- nvinfo : EIATTR_NUM_BARRIERS
	.align		4
        /*0020*/ 	.byte	0x02, 0x4c
        /*0022*/ 	.byte	0x01
	.zero		1


	//----- nvinfo : EIATTR_MERCURY_ISA_VERSION
	.align		4
        /*0024*/ 	.byte	0x03, 0x5f
        /*0026*/ 	.short	0x0101


	//----- nvinfo : EIATTR_INT_WARP_WIDE_INSTR_OFFSETS
	.align		4
        /*0028*/ 	.byte	0x04, 0x31
        /*002a*/ 	.short	(.L_709 - .L_708)


	//   ....[0]....
.L_708:
        /*002c*/ 	.word	0x00004130


	//   ....[1]....
        /*0030*/ 	.word	0x00006f30


	//----- nvinfo : EIATTR_COOP_GROUP_MASK_REGIDS
	.align		4
.L_709:
        /*0034*/ 	.byte	0x04, 0x29
        /*0036*/ 	.short	(.L_711 - .L_710)


	//   ....[0]....
.L_710:
        /*0038*/ 	.word	0xffffffff


	//   ....[1]....
        /*003c*/ 	.word	0xffffffff


	//   ....[2]....
        /*0040*/ 	.word	0xffffffff


	//   ....[3]....
        /*0044*/ 	.word	0xffffffff


	//   ....[4]....
        /*0048*/ 	.word	0xffffffff


	//   ....[5]....
        /*004c*/ 	.word	0xffffffff


	//   ....[6]....
        /*0050*/ 	.word	0xffffffff


	//   ....[7]....
        /*0054*/ 	.word	0xffffffff


	//   ....[8]....
        /*0058*/ 	.word	0xffffffff


	//   ....[9]....
        /*005c*/ 	.word	0xffffffff


	//----- nvinfo : EIATTR_COOP_GROUP_INSTR_OFFSETS
	.align		4
.L_711:
        /*0060*/ 	.byte	0x04, 0x28
        /*0062*/ 	.short	(.L_713 - .L_712)


	//   ....[0]....
.L_712:
        /*0064*/ 	.word	0x00002730


	//   ....[1]....
        /*0068*/ 	.word	0x00002770


	//   ....[2]....
        /*006c*/ 	.word	0x00002870


	//   ....[3]....
        /*0070*/ 	.word	0x00002890


	//   ....[4]....
        /*0074*/ 	.word	0x000028c0


	//   ....[5]....
        /*0078*/ 	.word	0x000028e0


	//   ....[6]....
        /*007c*/ 	.word	0x00002910


	//   ....[7]....
        /*0080*/ 	.word	0x00002930


	//   ....[8]....
        /*0084*/ 	.word	0x00002960


	//   ....[9]....
        /*0088*/ 	.word	0x00002980


	//----- nvinfo : EIATTR_EXIT_INSTR_OFFSETS
	.align		4
.L_713:
        /*008c*/ 	.byte	0x04, 0x1c
        /*008e*/ 	.short	(.L_715 - .L_714)


	//   ....[0]....
.L_714:
        /*0090*/ 	.word	0x00006fc0


	//   ....[1]....
        /*0094*/ 	.word	0x00007100


	//   ....[2]....
        /*0098*/ 	.word	0x00007360


	//----- nvinfo : EIATTR_MAX_THREADS
	.align		4
.L_715:
        /*009c*/ 	.byte	0x04, 0x05
        /*009e*/ 	.short	(.L_717 - .L_716)
.L_716:
        /*00a0*/ 	.word	0x00000080
        /*00a4*/ 	.word	0x00000001
        /*00a8*/ 	.word	0x00000001


	//----- nvinfo : EIATTR_CRS_STACK_SIZE
	.align		4
.L_717:
        /*00ac*/ 	.byte	0x04, 0x1e
        /*00ae*/ 	.short	(.L_719 - .L_718)
.L_718:
        /*00b0*/ 	.word	0x00000000


	//----- nvinfo : EIATTR_CBANK_PARAM_SIZE
	.align		4
.L_719:
        /*00b4*/ 	.byte	0x03, 0x19
        /*00b6*/ 	.short	0x00b8


	//----- nvinfo : EIATTR_PARAM_CBANK
	.align		4
        /*00b8*/ 	.byte	0x04, 0x0a
        /*00ba*/ 	.short	(.L_721 - .L_720)
	.align		4
.L_720:
        /*00bc*/ 	.word	index@(.nv.constant0._Z35group_norm_nhwc_bwd_one_pass_kernelI11Bf16IOFp16WLi512ELi4ELi128EEv26Group_norm_nhwc_bwd_params)
        /*00c0*/ 	.short	0x0210
        /*00c2*/ 	.short	0x00b8


	//----- nvinfo : EIATTR_SW_WAR
	.align		4
.L_721:
        /*00c4*/ 	.byte	0x04, 0x36
        /*00c6*/ 	.short	(.L_723 - .L_722)
.L_722:
        /*00c8*/ 	.word	0x00000008
.L_723:


//--------------------- .nv.info._Z35group_norm_nhwc_bwd_one_pass_kernelI11Fp16IOFp32WLi64ELi4ELi128EEv26Group_norm_nhwc_bwd_params --------------------------
	.section	.nv.info._Z35group_norm_nhwc_bwd_one_pass_kernelI11Fp16IOFp32WLi64ELi4ELi128EEv26Group_norm_nhwc_bwd_params,"",@"SHT_CUDA_INFO"
	.sectionflags	@""
	.align	4


	//----- nvinfo : EIATTR_CUDA_API_VERSION
	.align		4
        /*0000*/ 	.byte	0x04, 0x37
        /*0002*/ 	.short	(.L_725 - .L_724)
.L_724:
        /*0004*/ 	.word	0x00000082


	//----- nvinfo : EIATTR_KPARAM_INFO
	.align		4
.L_725:
        /*0008*/ 	.byte	0x04, 0x17
        /*000a*/ 	.short	(.L_727 - .L_726)
.L_726:
        /*000c*/ 	.word	0x00000000
        /*0010*/ 	.short	0x0000
        /*0012*/ 	.short	0x0000
        /*0014*/ 	.byte	0x00, 0xf0, 0xe1, 0x02


	//----- nvinfo : EIATTR_SPARSE_MMA_MASK
	.align		4
.L_727:
        /*0018*/ 	.byte	0x03, 0x50
        /*001a*/ 	.short	0x0000


	//----- nvinfo : EIATTR_MAXREG_COUNT
	.align		4
        /*001c*/ 	.byte	0x03, 0x1b
        /*001e*/ 	.short	0x00ff


	//----- nvinfo : EIATTR_NUM_BARRIERS
	.align		4
        /*0020*/ 	.byte	0x02, 0x4c
        /*0022*/ 	.byte	0x01
	.zero		1


	//----- nvinfo : EIATTR_MERCURY_ISA_VERSION
	.align		4
        /*0024*/ 	.byte	0x03, 0x5f
        /*0026*/ 	.short	0x0101


	//----- nvinfo : EIATTR_INT_WARP_WIDE_INSTR_OFFSETS
	.align		4
        /*0028*/ 	.byte	0x04, 0x31
        /*002a*/ 	.short	(.L_729 - .L_728)


	//   ....[0]....
.L_728:
        /*002c*/ 	.word	0x00002460


	//   ....[1]....
        /*0030*/ 	.word	0x00003af0


	//----- nvinfo : EIATTR_COOP_GROUP_MASK_REGIDS
	.align		4
.L_729:
        /*0034*/ 	.byte	0x04, 0x29
        /*0036*/ 	.short	(.L_731 - .L_730)


	//   ....[0]....
.L_730:
        /*0038*/ 	.word	0xffffffff


	//   ....[1]....
        /*003c*/ 	.word	0xffffffff


	//   ....[2]....
        /*0040*/ 	.word	0xffffffff


	//   ....[3]....
        /*0044*/ 	.word	0xffffffff


	//   ....[4]....
        /*0048*/ 	.word	0xffffffff


	//   ....[5]....
        /*004c*/ 	.word	0xffffffff


	//   ....[6]....
        /*0050*/ 	.word	0xffffffff


	//   ....[7]....
        /*0054*/ 	.word	0xffffffff


	//   ....[8]....
        /*0058*/ 	.word	0xffffffff


	//   ....[9]....
        /*005c*/ 	.word	0xffffffff


	//----- nvinfo : EIATTR_COOP_GROUP_INSTR_OFFSETS
	.align		4
.L_731:
        /*0060*/ 	.byte	0x04, 0x28
        /*0062*/ 	.short	(.L_733 - .L_732)


	//   ....[0]....
.L_732:
        /*0064*/ 	.word	0x00000bb0


	//   ....[1]....
        /*0068*/ 	.word	0x00000bc0


	//   ....[2]....
        /*006c*/ 	.word	0x00000bf0


	//   ....[3]....
        /*0070*/ 	.word	0x00000c10


	//   ....[4]....
        /*0074*/ 	.word	0x00000c40


	//   ....[5]....
        /*0078*/ 	.word	0x00000c60


	//   ....[6]....
        /*007c*/ 	.word	0x00000c90


	//   ....[7]....
        /*0080*/ 	.word	0x00000cb0


	//   ....[8]....
        /*0084*/ 	.word	0x00000ce0


	//   ....[9]....
        /*0088*/ 	.word	0x00000d00


	//----- nvinfo : EIATTR_EXIT_INSTR_OFFSETS
	.align		4
.L_733:
        /*008c*/ 	.byte	0x04, 0x1c
        /*008e*/ 	.short	(.L_735 - .L_734)


	//   ....[0]....
.L_734:
        /*0090*/ 	.word	0x00003b80


	//   ....[1]....
        /*0094*/ 	.word	0x00003cc0


	//   ....[2]....
        /*0098*/ 	.word	0x00003f00


	//----- nvinfo : EIATTR_MAX_THREADS
	.align		4
.L_735:
        /*009c*/ 	.byte	0x04, 0x05
        /*009e*/ 	.short	(.L_737 - .L_736)
.L_736:
        /*00a0*/ 	.word	0x00000080
        /*00a4*/ 	.word	0x00000001
        /*00a8*/ 	.word	0x00000001


	//----- nvinfo : EIATTR_CRS_STACK_SIZE
	.align		4
.L_737:
        /*00ac*/ 	.byte	0x04, 0x1e
        /*00ae*/ 	.short	(.L_739 - .L_738)
.L_738:
        /*00b0*/ 	.word	0x00000000


	//----- nvinfo : EIATTR_CBANK_PARAM_SIZE
	.align		4
.L_739:
        /*00b4*/ 	.byte	0x03, 0x19
        /*00b6*/ 	.short	0x00b8


	//----- nvinfo : EIATTR_PARAM_CBANK
	.align		4
        /*00b8*/ 	.byte	0x04, 0x0a
        /*00ba*/ 	.short	(.L_741 - .L_740)
	.align		4
.L_740:
        /*00bc*/ 	.word	index@(.nv.constant0._Z35group_norm_nhwc_bwd_one_pass_kernelI11Fp16IOFp32WLi64ELi4ELi128EEv26Group_norm_nhwc_bwd_params)
        /*00c0*/ 	.short	0x0210
        /*00c2*/ 	.short	0x00b8


	//----- nvinfo : EIATTR_SW_WAR
	.align		4
.L_741:
        /*00c4*/ 	.byte	0x04, 0x36
        /*00c6*/ 	.short	(.L_743 - .L_742)
.L_742:
        /*00c8*/ 	.word	0x00000008
.L_743:


//--------------------- .nv.info._Z35group_norm_nhwc_bwd_one_pass_kernelI11Fp16IOFp32WLi128ELi4ELi128EEv26Group_norm_nhwc_bwd_params --------------------------
	.section	.nv.info._Z35group_norm_nhwc_bwd_one_pass_kernelI11Fp16IOFp32WLi128ELi4ELi128EEv26Group_norm_nhwc_bwd_params,"",@"SHT_CUDA_INFO"
	.sectionflags	@""
	.align	4


	//----- nvinfo : EIATTR_CUDA_API_VERSION
	.align		4
        /*0000*/ 	.byte	0x04, 0x37
        /*0002*/ 	.short	(.L_745 - .L_744)
.L_744:
        /*0004*/ 	.word	0x00000082


	//----- nvinfo : EIATTR_KPARAM_INFO
	.align		4
.L_745:
        /*0008*/ 	.byte	0x04, 0x17
        /*000a*/ 	.short	(.L_747 - .L_746)
.L_746:
        /*000c*/ 	.word	0x00000000
        /*0010*/ 	.short	0x0000
        /*0012*/ 	.short	0x0000
        /*0014*/ 	.byte	0x00, 0xf0, 0xe1, 0x02


	//----- nvinfo : EIATTR_SPARSE_MMA_MASK
	.align		4
.L_747:
        /*0018*/ 	.byte	0x03, 0x50
        /*001a*/ 	.short	0x0000


	//----- nvinfo : EIATTR_MAXREG_COUNT
	.align		4
        /*001c*/ 	.byte	0x03, 0x1b
        /*001e*/ 	.short	0x00ff


	//----- nvinfo : EIATTR_NUM_BARRIERS
	.align		4
        /*0020*/ 	.byte	0x02, 0x4c
        /*0022*/ 	.byte	0x01
	.zero		1


	//----- nvinfo : EIATTR_MERCURY_ISA_VERSION
	.align		4
        /*0024*/ 	.byte	0x03, 0x5f
        /*0026*/ 	.short	0x0101


	//----- nvinfo : EIATTR_INT_WARP_WIDE_INSTR_OFFSETS
	.align		4
        /*0028*/ 	.byte	0x04, 0x31
        /*002a*/ 	.short	(.L_749 - .L_748)


	//   ....[0]....
.L_748:
        /*002c*/ 	.word	0x00002850


	//   ....[1]....
        /*0030*/ 	.word	0x00004230


	//----- nvinfo : EIATTR_COOP_GROUP_MASK_REGIDS
	.align		4
.L_749:
        /*0034*/ 	.byte	0x04, 0x29
        /*0036*/ 	.short	(.L_751 - .L_750)


	//   ....[0]....
.L_750:
        /*0038*/ 	.word	0xffffffff


	//   ....[1]....
        /*003c*/ 	.word	0xffffffff


	//   ....[2]....
        /*0040*/ 	.word	0xffffffff


	//   ....[3]....
        /*0044*/ 	.word	0xffffffff


	//   ....[4]....
        /*0048*/ 	.word	0xffffffff


	//   ....[5]....
        /*004c*/ 	.word	0xffffffff


	//   ....[6]....
        /*0050*/ 	.word	0xffffffff


	//   ....[7]....
        /*0054*/ 	.word	0xffffffff


	//   ....[8]....
        /*0058*/ 	.word	0xffffffff


	//   ....[9]....
        /*005c*/ 	.word	0xffffffff


	//----- nvinfo : EIATTR_COOP_GROUP_INSTR_OFFSETS
	.align		4
.L_751:
        /*0060*/ 	.byte	0x04, 0x28
        /*0062*/ 	.short	(.L_753 - .L_752)


	//   ....[0]....
.L_752:
        /*0064*/ 	.word	0x00000f10


	//   ....[1]....
        /*0068*/ 	.word	0x00000f50


	//   ....[2]....
        /*006c*/ 	.word	0x00000fb0


	//   ....[3]....
        /*0070*/ 	.word	0x00000fd0


	//   ....[4]....
        /*0074*/ 	.word	0x00001000


	//   ....[5]....
        /*0078*/ 	.word	0x00001020


	//   ....[6]....
        /*007c*/ 	.word	0x00001050


	//   ....[7]....
        /*0080*/ 	.word	0x00001070


	//   ....[8]....
        /*0084*/ 	.word	0x000010a0


	//   ....[9]....
        /*0088*/ 	.word	0x000010c0


	//----- nvinfo : EIATTR_EXIT_INSTR_OFFSETS
	.align		4
.L_753:
        /*008c*/ 	.byte	0x04, 0x1c
        /*008e*/ 	.short	(.L_755 - .L_754)


	//   ....[0]....
.L_754:
        /*0090*/ 	.word	0x000042c0


	//   ....[1]....
        /*0094*/ 	.word	0x00004400


	//   ....[2]....
        /*0098*/ 	.word	0x00004640


	//----- nvinfo : EIATTR_MAX_THREADS
	.align		4
.L_755:
        /*009c*/ 	.byte	0x04, 0x05
        /*009e*/ 	.short	(.L_757 - .L_756)
.L_756:
        /*00a0*/ 	.word	0x00000080
        /*00a4*/ 	.word	0x00000001
        /*00a8*/ 	.word	0x00000001


	//----- nvinfo : EIATTR_CRS_STACK_SIZE
	.align		4
.L_757:
        /*00ac*/ 	.byte	0x04, 0x1e
        /*00ae*/ 	.short	(.L_759 - .L_758)
.L_758:
        /*00b0*/ 	.word	0x00000000


	//----- nvinfo : EIATTR_CBANK_PARAM_SIZE
	.align		4
.L_759:
        /*00b4*/ 	.byte	0x03, 0x19
        /*00b6*/ 	.short	0x00b8


	//----- nvinfo : EIATTR_PARAM_CBANK
	.align		4
        /*00b8*/ 	.byte	0x04, 0x0a
        /*00ba*/ 	.short	(.L_761 - .L_760)
	.align		4
.L_760:
        /*00bc*/ 	.word	index@(.nv.constant0._Z35group_norm_nhwc_bwd_one_pass_kernelI11Fp16IOFp32WLi128ELi4ELi128EEv26Group_norm_nhwc_bwd_params)
        /*00c0*/ 	.short	0x0210
        /*00c2*/ 	.short	0x00b8


	//----- nvinfo : EIATTR_SW_WAR
	.align		4
.L_761:
        /*00c4*/ 	.byte	0x04, 0x36
        /*00c6*/ 	.short	(.L_763 - .L_762)
.L_762:
        /*00c8*/ 	.word	0x00000008
.L_763:


//--------------------- .nv.info._Z35group_norm_nhwc_bwd_one_pass_kernelI11Fp16IOFp32WLi256ELi4ELi128EEv26Group_norm_nhwc_bwd_params --------------------------
	.section	.nv.info._Z35group_norm_nhwc_bwd_one_pass_kernelI11Fp16IOFp32WLi256ELi4ELi128EEv26Group_norm_nhwc_bwd_params,"",@"SHT_CUDA_INFO"
	.sectionflags	@""
	.align	4


	//----- nvinfo : EIATTR_CUDA_API_VERSION
	.align		4
        /*0000*/ 	.byte	0x04, 0x37
        /*0002*/ 	.short	(.L_765 - .L_764)
.L_764:
        /*0004*/ 	.word	0x00000082


	//----- nvinfo : EIATTR_KPARAM_INFO
	.align		4
.L_765:
        /*0008*/ 	.byte	0x04, 0x17
        /*000a*/ 	.short	(.L_767 - .L_766)
.L_766:
        /*000c*/ 	.word	0x00000000
        /*0010*/ 	.short	0x0000
        /*0012*/ 	.short	0x0000
        /*0014*/ 	.byte	0x00, 0xf0, 0xe1, 0x02


	//----- nvinfo : EIATTR_SPARSE_MMA_MASK
	.align		4
.L_767:
        /*0018*/ 	.byte	0x03, 0x50
        /*001a*/ 	.short	0x0000


	//----- nvinfo : EIATTR_MAXREG_COUNT
	.align		4
        /*001c*/ 	.byte	0x03, 0x1b
        /*001e*/ 	.short	0x00ff


	//----- nvinfo : EIATTR_NUM_BARRIERS
	.align		4
        /*0020*/ 	.byte	0x02, 0x4c
        /*0022*/ 	.byte	0x01
	.zero		1


	//----- nvinfo : EIATTR_MERCURY_ISA_VERSION
	.align		4
        /*0024*/ 	.byte	0x03, 0x5f
        /*0026*/ 	.short	0x0101


	//----- nvinfo : EIATTR_INT_WARP_WIDE_INSTR_OFFSETS
	.align		4
        /*0028*/ 	.byte	0x04, 0x31
        /*002a*/ 	.short	(.L_769 - .L_768)


	//   ....[0]....
.L_768:
        /*002c*/ 	.word	0x00003030


	//   ....[1]....
        /*0030*/ 	.word	0x000050f0


	//----- nvinfo : EIATTR_COOP_GROUP_MASK_REGIDS
	.align		4
.L_769:
        /*0034*/ 	.byte	0x04, 0x29
        /*0036*/ 	.short	(.L_771 - .L_770)


	//   ....[0]....
.L_770:
        /*0038*/ 	.word	0xffffffff


	//   ....[1]....
        /*003c*/ 	.word	0xffffffff


	//   ....[2]....
        /*0040*/ 	.word	0xffffffff


	//   ....[3]....
        /*0044*/ 	.word	0xffffffff


	//   ....[4]....
        /*0048*/ 	.word	0xffffffff


	//   ....[5]....
        /*004c*/ 	.word	0xffffffff


	//   ....[6]....
        /*0050*/ 	.word	0xffffffff


	//   ....[7]....
        /*0054*/ 	.word	0xffffffff


	//   ....[8]....
        /*0058*/ 	.word	0xffffffff


	//   ....[9]....
        /*005c*/ 	.word	0xffffffff


	//----- nvinfo : EIATTR_COOP_GROUP_INSTR_OFFSETS
	.align		4
.L_771:
        /*0060*/ 	.byte	0x04, 0x28
        /*0062*/ 	.short	(.L_773 - .L_772)


	//   ....[0]....
.L_772:
        /*0064*/ 	.word	0x000016d0


	//   ....[1]....
        /*0068*/ 	.word	0x00001710


	//   ....[2]....
        /*006c*/ 	.word	0x000017e0


	//   ....[3]....
        /*0070*/ 	.word	0x00001800


	//   ....[4]....
        /*0074*/ 	.word	0x00001830


	//   ....[5]....
        /*0078*/ 	.word	0x00001850


	//   ....[6]....
        /*007c*/ 	.word	0x00001880


	//   ....[7]....
        /*0080*/ 	.word	0x000018a0


	//   ....[8]....
        /*0084*/ 	.word	0x000018d0


	//   ....[9]....
        /*0088*/ 	.word	0x000018f0


	//----- nvinfo : EIATTR_EXIT_INSTR_OFFSETS
	.align		4
.L_773:
        /*008c*/ 	.byte	0x04, 0x1c
        /*008e*/ 	.short	(.L_775 - .L_774)


	//   ....[0]....
.L_774:
        /*0090*/ 	.word	0x00005180


	//   ....[1]....
        /*0094*/ 	.word	0x000052c0


	//   ....[2]....
        /*0098*/ 	.word	0x00005500


	//----- nvinfo : EIATTR_MAX_THREADS
	.align		4
.L_775:
        /*009c*/ 	.byte	0x04, 0x05
        /*009e*/ 	.short	(.L_777 - .L_776)
.L_776:
        /*00a0*/ 	.word	0x00000080
        /*00a4*/ 	.word	0x00000001
        /*00a8*/ 	.word	0x00000001


	//----- nvinfo : EIATTR_CRS_STACK_SIZE
	.align		4
.L_777:
        /*00ac*/ 	.byte	0x04, 0x1e
        /*00ae*/ 	.short	(.L_779 - .L_778)
.L_778:
        /*00b0*/ 	.word	0x00000000


	//----- nvinfo : EIATTR_CBANK_PARAM_SIZE
	.align		4
.L_779:
        /*00b4*/ 	.byte	0x03, 0x19
        /*00b6*/ 	.short	0x00b8


	//----- nvinfo : EIATTR_PARAM_CBANK
	.align		4
        /*00b8*/ 	.byte	0x04, 0x0a
        /*00ba*/ 	.short	(.L_781 - .L_780)
	.align		4
.L_780:
        /*00bc*/ 	.word	index@(.nv.constant0._Z35group_norm_nhwc_bwd_one_pass_kernelI11Fp16IOFp32WLi256ELi4ELi128EEv26Group_norm_nhwc_bwd_params)
        /*00c0*/ 	.short	0x0210
        /*00c2*/ 	.short	0x00b8


	//----- nvinfo : EIATTR_SW_WAR
	.align		4
.L_781:
        /*00c4*/ 	.byte	0x04, 0x36
        /*00c6*/ 	.short	(.L_783 - .L_782)
.L_782:
        /*00c8*/ 	.word	0x00000008
.L_783:


//--------------------- .nv.info._Z35group_norm_nhwc_bwd_one_pass_kernelI11Fp16IOFp32WLi512ELi4ELi128EEv26Group_norm_nhwc_bwd_params --------------------------
	.section	.nv.info._Z35group_norm_nhwc_bwd_one_pass_kernelI11Fp16IOFp32WLi512ELi4ELi128EEv26Group_norm_nhwc_bwd_params,"",@"SHT_CUDA_INFO"
	.sectionflags	@""
	.align	4


	//----- nvinfo : EIATTR_CUDA_API_VERSION
	.align		4
        /*0000*/ 	.byte	0x04, 0x37
        /*0002*/ 	.short	(.L_785 - .L_784)
.L_784:
        /*0004*/ 	.word	0x00000082


	//----- nvinfo : EIATTR_KPARAM_INFO
	.align		4
.L_785:
        /*0008*/ 	.byte	0x04, 0x17
        /*000a*/ 	.short	(.L_787 - .L_786)
.L_786:
        /*000c*/ 	.word	0x00000000
        /*0010*/ 	.short	0x0000
        /*0012*/ 	.short	0x0000
        /*0014*/ 	.byte	0x00, 0xf0, 0xe1, 0x02


	//----- nvinfo : EIATTR_SPARSE_MMA_MASK
	.align		4
.L_787:
        /*0018*/ 	.byte	0x03, 0x50
        /*001a*/ 	.short	0x0000


	//----- nvinfo : EIATTR_MAXREG_COUNT
	.align		4
        /*001c*/ 	.byte	0x03, 0x1b
        /*001e*/ 	.short	0x00ff


	//----- nvinfo : EIATTR_NUM_BARRIERS
	.align		4
        /*0020*/ 	.byte	0x02, 0x4c
        /*0022*/ 	.byte	0x01
	.zero		1


	//----- nvinfo : EIATTR_MERCURY_ISA_VERSION
	.align		4
        /*0024*/ 	.byte	0x03, 0x5f
        /*0026*/ 	.short	0x0101


	//----- nvinfo : EIATTR_INT_WARP_WIDE_INSTR_OFFSETS
	.align		4
        /*0028*/ 	.byte	0x04, 0x31
        /*002a*/ 	.short	(.L_789 - .L_788)


	//   ....[0]....
.L_788:
        /*002c*/ 	.word	0x00003f40


	//   ....[1]....
        /*0030*/ 	.word	0x00006cc0


	//----- nvinfo : EIATTR_COOP_GROUP_MASK_REGIDS
	.align		4
.L_789:
        /*0034*/ 	.byte	0x04, 0x29
        /*0036*/ 	.short	(.L_791 - .L_790)


	//   ....[0]....
.L_790:
        /*0038*/ 	.word	0xffffffff


	//   ....[1]....
        /*003c*/ 	.word	0xffffffff


	//   ....[2]....
        /*0040*/ 	.word	0xffffffff


	//   ....[3]....
        /*0044*/ 	.word	0xffffffff


	//   ....[4]....
        /*0048*/ 	.word	0xffffffff


	//   ....[5]....
        /*004c*/ 	.word	0xffffffff


	//   ....[6]....
        /*0050*/ 	.word	0xffffffff


	//   ....[7]....
        /*0054*/ 	.word	0xffffffff


	//   ....[8]....
        /*0058*/ 	.word	0xffffffff


	//   ....[9]....
        /*005c*/ 	.word	0xffffffff


	//----- nvinfo : EIATTR_COOP_GROUP_INSTR_OFFSETS
	.align		4
.L_791:
        /*0060*/ 	.byte	0x04, 0x28
        /*0062*/ 	.short	(.L_793 - .L_792)


	//   ....[0]....
.L_792:
        /*0064*/ 	.word	0x000025f0


	//   ....[1]....
        /*0068*/ 	.word	0x00002630


	//   ....[2]....
        /*006c*/ 	.word	0x000026c0


	//   ....[3]....
        /*0070*/ 	.word	0x000026e0


	//   ....[4]....
        /*0074*/ 	.word	0x00002710


	//   ....[5]....
        /*0078*/ 	.word	0x00002730


	//   ....[6]....
        /*007c*/ 	.word	0x00002760


	//   ....[7]....
        /*0080*/ 	.word	0x00002780


	//   ....[8]....
        /*0084*/ 	.word	0x000027b0


	//   ....[9]....
        /*0088*/ 	.word	0x000027d0


	//----- nvinfo : EIATTR_EXIT_INSTR_OFFSETS
	.align		4
.L_793:
        /*008c*/ 	.byte	0x04, 0x1c
        /*008e*/ 	.short	(.L_795 - .L_794)


	//   ....[0]....
.L_794:
        /*0090*/ 	.word	0x00006d50


	//   ....[1]....
        /*0094*/ 	.word	0x00006e90


	//   ....[2]....
        /*0098*/ 	.word	0x000070d0


	//----- nvinfo : EIATTR_MAX_THREADS
	.align		4
.L_795:
        /*009c*/ 	.byte	0x04, 0x05
        /*009e*/ 	.short	(.L_797 - .L_796)
.L_796:
        /*00a0*/ 	.word	0x00000080
        /*00a4*/ 	.word	0x00000001
        /*00a8*/ 	.word	0x00000001


	//----- nvinfo : EIATTR_CRS_STACK_SIZE
	.align		4
.L_797:
        /*00ac*/ 	.byte	0x04, 0x1e
        /*00ae*/ 	.short	(.L_799 - .L_798)
.L_798:
        /*00b0*/ 	.word	0x00000000


	//----- nvinfo : EIATTR_CBANK_PARAM_SIZE
	.align		4
.L_799:
        /*00b4*/ 	.byte	0x03, 0x19
        /*00b6*/ 	.short	0x00b8


	//----- nvinfo : EIATTR_PARAM_CBANK
	.align		4
        /*00b8*/ 	.byte	0x04, 0x0a
        /*00ba*/ 	.short	(.L_801 - .L_800)
	.align		4
.L_800:
        /*00bc*/ 	.word	index@(.nv.constant0._Z35group_norm_nhwc_bwd_one_pass_kernelI11Fp16IOFp32WLi512ELi4ELi128EEv26Group_norm_nhwc_bwd_params)
        /*00c0*/ 	.short	0x0210
        /*00c2*/ 	.short	0x00b8


	//----- nvinfo : EIATTR_SW_WAR
	.align		4
.L_801:
        /*00c4*/ 	.byte	0x04, 0x36
        /*00c6*/ 	.short	(.L_803 - .L_802)
.L_802:
        /*00c8*/ 	.word	0x00000008
.L_803:


//--------------------- .nv.info._Z35group_norm_nhwc_bwd_one_pass_kernelI11Fp16IOBf16WLi64ELi4ELi128EEv26Group_norm_nhwc_bwd_params --------------------------
	.section	.nv.info._Z35group_norm_nhwc_bwd_one_pass_kernelI11Fp16IOBf16WLi64ELi4ELi128EEv26Group_norm_nhwc_bwd_params,"",@"SHT_CUDA_INFO"
	.sectionflags	@""
	.align	4


	//----- nvinfo : EIATTR_CUDA_API_VERSION
	.align		4
        /*0000*/ 	.byte	0x04, 0x37
        /*0002*/ 	.short	(.L_805 - .L_804)
.L_804:
        /*0004*/ 	.word	0x00000082


	//----- nvinfo : EIATTR_KPARAM_INFO
	.align		4
.L_805:
        /*0008*/ 	.byte	0x04, 0x17
        /*000a*/ 	.short	(.L_807 - .L_806)
.L_806:
        /*000c*/ 	.word	0x00000000
        /*0010*/ 	.short	0x0000
        /*0012*/ 	.short	0x0000
        /*0014*/ 	.byte	0x00, 0xf0, 0xe1, 0x02


	//----- nvinfo : EIATTR_SPARSE_MMA_MASK
	.align		4
.L_807:
        /*0018*/ 	.byte	0x03, 0x50
        /*001a*/ 	.short	0x0000


	//----- nvinfo : EIATTR_MAXREG_COUNT
	.align		4
        /*001c*/ 	.byte	0x03, 0x1b
        /*001e*/ 	.short	0x00ff


	//----- nvinfo : EIATTR_NUM_BARRIERS
	.align		4
        /*0020*/ 	.byte	0x02, 0x4c
        /*0022*/ 	.byte	0x01
	.zero		1


	//----- nvinfo : EIATTR_MERCURY_ISA_VERSION
	.align		4
        /*0024*/ 	.byte	0x03, 0x5f
        /*0026*/ 	.short	0x0101


	//----- nvinfo : EIATTR_INT_WARP_WIDE_INSTR_OFFSETS
	.align		4
        /*0028*/ 	.byte	0x04, 0x31
        /*002a*/ 	.short	(.L_809 - .L_808)


	//   ....[0]....
.L_808:
        /*002c*/ 	.word	0x00002500


	//   ....[1]....
        /*0030*/ 	.word	0x00003b90


	//----- nvinfo : EIATTR_COOP_GROUP_MASK_REGIDS
	.align		4
.L_809:
        /*0034*/ 	.byte	0x04, 0x29
        /*0036*/ 	.short	(.L_811 - .L_810)


	//   ....[0]....
.L_810:
        /*0038*/ 	.word	0xffffffff


	//   ....[1]....
        /*003c*/ 	.word	0xffffffff


	//   ....[2]....
        /*0040*/ 	.word	0xffffffff


	//   ....[3]....
        /*0044*/ 	.word	0xffffffff


	//   ....[4]....
        /*0048*/ 	.word	0xffffffff


	//   ....[5]....
        /*004c*/ 	.word	0xffffffff


	//   ....[6]....
        /*0050*/ 	.word	0xffffffff


	//   ....[7]....
        /*0054*/ 	.word	0xffffffff


	//   ....[8]....
        /*0058*/ 	.word	0xffffffff


	//   ....[9]....
        /*005c*/ 	.word	0xffffffff


	//----- nvinfo : EIATTR_COOP_GROUP_INSTR_OFFSETS
	.align		4
.L_811:
        /*0060*/ 	.byte	0x04, 0x28
        /*0062*/ 	.short	(.L_813 - .L_812)


	//   ....[0]....
.L_812:
        /*0064*/ 	.word	0x00000c40


	//   ....[1]....
        /*0068*/ 	.word	0x00000c50


	//   ....[2]....
        /*006c*/ 	.word	0x00000c80


	//   ....[3]....
        /*0070*/ 	.word	0x00000ca0


	//   ....[4]....
        /*0074*/ 	.word	0x00000cd0


	//   ....[5]....
        /*0078*/ 	.word	0x00000cf0


	//   ....[6]....
        /*007c*/ 	.word	0x00000d20


	//   ....[7]....
        /*0080*/ 	.word	0x00000d40


	//   ....[8]....
        /*0084*/ 	.word	0x00000d70


	//   ....[9]....
        /*0088*/ 	.word	0x00000d90


	//----- nvinfo : EIATTR_EXIT_INSTR_OFFSETS
	.align		4
.L_813:
        /*008c*/ 	.byte	0x04, 0x1c
        /*008e*/ 	.short	(.L_815 - .L_814)


	//   ....[0]....
.L_814:
        /*0090*/ 	.word	0x00003c20


	//   ....[1]....
        /*0094*/ 	.word	0x00003d60


	//   ....[2]....
        /*0098*/ 	.word	0x00003fc0


	//----- nvinfo : EIATTR_MAX_THREADS
	.align		4
.L_815:
        /*009c*/ 	.byte	0x04, 0x05
        /*009e*/ 	.short	(.L_817 - .L_816)
.L_816:
        /*00a0*/ 	.word	0x00000080
        /*00a4*/ 	.word	0x00000001
        /*00a8*/ 	.word	0x00000001


	//----- nvinfo : EIATTR_CRS_STACK_SIZE
	.align		4
.L_817:
        /*00ac*/ 	.byte	0x04, 0x1e
        /*00ae*/ 	.short	(.L_819 - .L_818)
.L_818:
        /*00b0*/ 	.word	0x00000000


	//----- nvinfo : EIATTR_CBANK_PARAM_SIZE
	.align		4
.L_819:
        /*00b4*/ 	.byte	0x03, 0x19
        /*00b6*/ 	.short	0x00b8


	//----- nvinfo : EIATTR_PARAM_CBANK
	.align		4
        /*00b8*/ 	.byte	0x04, 0x0a
        /*00ba*/ 	.short	(.L_821 - .L_820)
	.align		4
.L_820:
        /*00bc*/ 	.word	index@(.nv.constant0._Z35group_norm_nhwc_bwd_one_pass_kernelI11Fp16IOBf16WLi64ELi4ELi128EEv26Group_norm_nhwc_bwd_params)
        /*00c0*/ 	.short	0x0210
        /*00c2*/ 	.short	0x00b8


	//----- nvinfo : EIATTR_SW_WAR
	.align		4
.L_821:
        /*00c4*/ 	.byte	0x04, 0x36
        /*00c6*/ 	.short	(.L_823 - .L_822)
.L_822:
        /*00c8*/ 	.word	0x00000008
.L_823:


//--------------------- .nv.info._Z35group_norm_nhwc_bwd_one_pass_kernelI11Fp16IOBf16WLi128ELi4ELi128EEv26Group_norm_nhwc_bwd_params --------------------------
	.section	.nv.info._Z35group_norm_nhwc_bwd_one_pass_kernelI11Fp16IOBf16WLi128ELi4ELi128EEv26Group_norm_nhwc_bwd_params,"",@"SHT_CUDA_INFO"
	.sectionflags	@""
	.align	4


	//----- nvinfo : EIATTR_CUDA_API_VERSION
	.align		4
        /*0000*/ 	.byte	0x04, 0x37
        /*0002*/ 	.short	(.L_825 - .L_824)
.L_824:
        /*0004*/ 	.word	0x00000082


	//----- nvinfo : EIATTR_KPARAM_INFO
	.align		4
.L_825:
        /*0008*/ 	.byte	0x04, 0x17
        /*000a*/ 	.short	(.L_827 - .L_826)
.L_826:
        /*000c*/ 	.word	0x00000000
        /*0010*/ 	.short	0x0000
        /*0012*/ 	.short	0x0000
        /*0014*/ 	.byte	0x00, 0xf0, 0xe1, 0x02


	//----- nvinfo : EIATTR_SPARSE_MMA_MASK
	.align		4
.L_827:
        /*0018*/ 	.byte	0x03, 0x50
        /*001a*/ 	.short	0x0000


	//----- nvinfo : EIATTR_MAXREG_COUNT
	.align		4
        /*001c*/ 	.byte	0x03, 0x1b
        /*001e*/ 	.short	0x00ff


	//----- nvinfo : EIATTR_NUM_BARRIERS
	.align		4
        /*0020*/ 	.byte	0x02, 0x4c
        /*0022*/ 	.byte	0x01
	.zero		1


	//----- nvinfo : EIATTR_MERCURY_ISA_VERSION
	.align		4
        /*0024*/ 	.byte	0x03, 0x5f
        /*0026*/ 	.short	0x0101


	//----- nvinfo : EIATTR_INT_WARP_WIDE_INSTR_OFFSETS
	.align		4
        /*0028*/ 	.byte	0x04, 0x31
        /*002a*/ 	.short	(.L_829 - .L_828)


	//   ....[0]....
.L_828:
        /*002c*/ 	.word	0x000028b0


	//   ....[1]....
        /*0030*/ 	.word	0x00004290


	//----- nvinfo : EIATTR_COOP_GROUP_MASK_REGIDS
	.align		4
.L_829:
        /*0034*/ 	.byte	0x04, 0x29
        /*0036*/ 	.short	(.L_831 - .L_830)


	//   ....[0]....
.L_830:
        /*0038*/ 	.word	0xffffffff


	//   ....[1]....
        /*003c*/ 	.word	0xffffffff


	//   ....[2]....
        /*0040*/ 	.word	0xffffffff


	//   ....[3]....
        /*0044*/ 	.word	0xffffffff


	//   ....[4]....
        /*0048*/ 	.word	0xffffffff


	//   ....[5]....
        /*004c*/ 	.word	0xffffffff


	//   ....[6]....
        /*0050*/ 	.word	0xffffffff


	//   ....[7]....
        /*0054*/ 	.word	0xffffffff


	//   ....[8]....
        /*0058*/ 	.word	0xffffffff


	//   ....[9]....
        /*005c*/ 	.word	0xffffffff


	//----- nvinfo : EIATTR_COOP_GROUP_INSTR_OFFSETS
	.align		4
.L_831:
        /*0060*/ 	.byte	0x04, 0x28
        /*0062*/ 	.short	(.L_833 - .L_832)


	//   ....[0]....
.L_832:
        /*0064*/ 	.word	0x00000f70


	//   ....[1]....
        /*0068*/ 	.word	0x00000fb0


	//   ....[2]....
        /*006c*/ 	.word	0x00001060


	//   ....[3]....
        /*0070*/ 	.word	0x00001080


	//   ....[4]....
        /*0074*/ 	.word	0x000010c0


	//   ....[5]....
        /*0078*/ 	.word	0x000010e0


	//   ....[6]....
        /*007c*/ 	.word	0x00001110


	//   ....[7]....
        /*0080*/ 	.word	0x00001130


	//   ....[8]....
        /*0084*/ 	.word	0x00001160


	//   ....[9]....
        /*0088*/ 	.word	0x00001180


	//----- nvinfo : EIATTR_EXIT_INSTR_OFFSETS
	.align		4
.L_833:
        /*008c*/ 	.byte	0x04, 0x1c
        /*008e*/ 	.short	(.L_835 - .L_834)


	//   ....[0]....
.L_834:
        /*0090*/ 	.word	0x00004320


	//   ....[1]....
        /*0094*/ 	.word	0x00004460


	//   ....[2]....
        /*0098*/ 	.word	0x000046c0


	//----- nvinfo : EIATTR_MAX_THREADS
	.align		4
.L_835:
        /*009c*/ 	.byte	0x04, 0x05
        /*009e*/ 	.short	(.L_837 - .L_836)
.L_836:
        /*00a0*/ 	.word	0x00000080
        /*00a4*/ 	.word	0x00000001
        /*00a8*/ 	.word	0x00000001


	//----- nvinfo : EIATTR_CRS_STACK_SIZE
	.align		4
.L_837:
        /*00ac*/ 	.byte	0x04, 0x1e
        /*00ae*/ 	.short	(.L_839 - .L_838)
.L_838:
        /*00b0*/ 	.word	0x00000000


	//----- nvinfo : EIATTR_CBANK_PARAM_SIZE
	.align		4
.L_839:
        /*00b4*/ 	.byte	0x03, 0x19
        /*00b6*/ 	.short	0x00b8


	//----- nvinfo : EIATTR_PARAM_CBANK
	.align		4
        /*00b8*/ 	.byte	0x04, 0x0a
        /*00ba*/ 	.short	(.L_841 - .L_840)
	.align		4
.L_840:
        /*00bc*/ 	.word	index@(.nv.constant0._Z35group_norm_nhwc_bwd_one_pass_kernelI11Fp16IOBf16WLi128ELi4ELi128EEv26Group_norm_nhwc_bwd_params)
        /*00c0*/ 	.short	0x0210
        /*00c2*/ 	.short	0x00b8


	//----- nvinfo : EIATTR_SW_WAR
	.align		4
.L_841:
        /*00c4*/ 	.byte	0x04, 0x36
        /*00c6*/ 	.short	(.L_843 - .L_842)
.L_842:
        /*00c8*/ 	.word	0x00000008
.L_843:


//--------------------- .nv.info._Z35group_norm_nhwc_bwd_one_pass_kernelI11Fp16IOBf16WLi256ELi4ELi128EEv26Group_norm_nhwc_bwd_params --------------------------
	.section	.nv.info._Z35group_norm_nhwc_bwd_one_pass_kernelI11Fp16IOBf16WLi256ELi4ELi128EEv26Group_norm_nhwc_bwd_params,"",@"SHT_CUDA_INFO"
	.sectionflags	@""
	.align	4


	//----- nvinfo : EIATTR_CUDA_API_VERSION
	.align		4
        /*0000*/ 	.byte	0x04, 0x37
        /*0002*/ 	.short	(.L_845 - .L_844)
.L_844:
        /*0004*/ 	.word	0x00000082


	//----- nvinfo : EIATTR_KPARAM_INFO
	.align		4
.L_845:
        /*0008*/ 	.byte	0x04, 0x17
        /*000a*/ 	.short	(.L_847 - .L_846)
.L_846:
        /*000c*/ 	.word	0x00000000
        /*0010*/ 	.short	0x0000
        /*0012*/ 	.short	0x0000
        /*0014*/ 	.byte	0x00, 0xf0, 0xe1, 0x02


	//----- nvinfo : EIATTR_SPARSE_MMA_MASK
	.align		4
.L_847:
        /*0018*/ 	.byte	0x03, 0x50
        /*001a*/ 	.short	0x0000


	//----- nvinfo : EIATTR_MAXREG_COUNT
	.align		4
        /*001c*/ 	.byte	0x03, 0x1b
        /*001e*/ 	.short	0x00ff


	//----- nvinfo : EIATTR_NUM_BARRIERS
	.align		4
        /*0020*/ 	.byte	0x02, 0x4c
        /*0022*/ 	.byte	0x01
	.zero		1


	//----- nvinfo : EIATTR_MERCURY_ISA_VERSION
	.align		4
        /*0024*/ 	.byte	0x03, 0x5f
        /*0026*/ 	.short	0x0101


	//----- nvinfo : EIATTR_INT_WARP_WIDE_INSTR_OFFSETS
	.align		4
        /*0028*/ 	.byte	0x04, 0x31
        /*002a*/ 	.short	(.L_849 - .L_848)


	//   ....[0]....
.L_848:
        /*002c*/ 	.word	0x00003090


	//   ....[1]....
        /*0030*/ 	.word	0x00005150


	//----- nvinfo : EIATTR_COOP_GROUP_MASK_REGIDS
	.align		4
.L_849:
        /*0034*/ 	.byte	0x04, 0x29
        /*0036*/ 	.short	(.L_851 - .L_850)


	//   ....[0]....
.L_850:
        /*0038*/ 	.word	0xffffffff


	//   ....[1]....
        /*003c*/ 	.word	0xffffffff


	//   ....[2]....
        /*0040*/ 	.word	0xffffffff


	//   ....[3]....
        /*0044*/ 	.word	0xffffffff


	//   ....[4]....
        /*0048*/ 	.word	0xffffffff


	//   ....[5]....
        /*004c*/ 	.word	0xffffffff


	//   ....[6]....
        /*0050*/ 	.word	0xffffffff


	//   ....[7]....
        /*0054*/ 	.word	0xffffffff


	//   ....[8]....
        /*0058*/ 	.word	0xffffffff


	//   ....[9]....
        /*005c*/ 	.word	0xffffffff


	//----- nvinfo : EIATTR_COOP_GROUP_INSTR_OFFSETS
	.align		4
.L_851:
        /*0060*/ 	.byte	0x04, 0x28
        /*0062*/ 	.short	(.L_853 - .L_852)


	//   ....[0]....
.L_852:
        /*0064*/ 	.word	0x00001730


	//   ....[1]....
        /*0068*/ 	.word	0x00001770


	//   ....[2]....
        /*006c*/ 	.word	0x00001860


	//   ....[3]....
        /*0070*/ 	.word	0x00001880


	//   ....[4]....
        /*0074*/ 	.word	0x000018b0


	//   ....[5]....
        /*0078*/ 	.word	0x000018d0


	//   ....[6]....
        /*007c*/ 	.word	0x00001900


	//   ....[7]....
        /*0080*/ 	.word	0x00001920


	//   ....[8]....
        /*0084*/ 	.word	0x00001950


	//   ....[9]....
        /*0088*/ 	.word	0x00001970


	//----- nvinfo : EIATTR_EXIT_INSTR_OFFSETS
	.align		4
.L_853:
        /*008c*/ 	.byte	0x04, 0x1c
        /*008e*/ 	.short	(.L_855 - .L_854)


	//   ....[0]....
.L_854:
        /*0090*/ 	.word	0x000051e0


	//   ....[1]....
        /*0094*/ 	.word	0x00005320


	//   ....[2]....
        /*0098*/ 	.word	0x00005580


	//----- nvinfo : EIATTR_MAX_THREADS
	.align		4
.L_855:
        /*009c*/ 	.byte	0x04, 0x05
        /*009e*/ 	.short	(.L_857 - .L_856)
.L_856:
        /*00a0*/ 	.word	0x00000080
        /*00a4*/ 	.word	0x00000001
        /*00a8*/ 	.word	0x00000001


	//----- nvinfo : EIATTR_CRS_STACK_SIZE
	.align		4
.L_857:
        /*00ac*/ 	.byte	0x04, 0x1e
        /*00ae*/ 	.short	(.L_859 - .L_858)
.L_858:
        /*00b0*/ 	.word	0x00000000


	//----- nvinfo : EIATTR_CBANK_PARAM_SIZE
	.align		4
.L_859:
        /*00b4*/ 	.byte	0x03, 0x19
        /*00b6*/ 	.short	0x00b8


	//----- nvinfo : EIATTR_PARAM_CBANK
	.align		4
        /*00b8*/ 	.byte	0x04, 0x0a
        /*00ba*/ 	.short	(.L_861 - .L_860)
	.align		4
.L_860:
        /*00bc*/ 	.word	index@(.nv.constant0._Z35group_norm_nhwc_bwd_one_pass_kernelI11Fp16IOBf16WLi256ELi4ELi128EEv26Group_norm_nhwc_bwd_params)
        /*00c0*/ 	.short	0x0210
        /*00c2*/ 	.short	0x00b8


	//----- nvinfo : EIATTR_SW_WAR
	.align		4
.L_861:
        /*00c4*/ 	.byte	0x04, 0x36
        /*00c6*/ 	.short	(.L_863 - .L_862)
.L_862:
        /*00c8*/ 	.word	0x00000008
.L_863:


//--------------------- .nv.info._Z35group_norm_nhwc_bwd_one_pass_kernelI11Fp16IOBf16WLi512ELi4ELi128EEv26Group_norm_nhwc_bwd_params --------------------------
	.section	.nv.info._Z35group_norm_nhwc_bwd_one_pass_kernelI11Fp16IOBf16WLi512ELi4ELi128EEv26Group_norm_nhwc_bwd_params,"",@"SHT_CUDA_INFO"
	.sectionflags	@""
	.align	4


	//----- nvinfo : EIATTR_CUDA_API_VERSION
	.align		4
        /*0000*/ 	.byte	0x04, 0x37
        /*0002*/ 	.short	(.L_865 - .L_864)
.L_864:
        /*0004*/ 	.word	0x00000082


	//----- nvinfo : EIATTR_KPARAM_INFO
	.align		4
.L_865:
        /*0008*/ 	.byte	0x04, 0x17
        /*000a*/ 	.short	(.L_867 - .L_866)
.L_866:
        /*000c*/ 	.word	0x00000000
        /*0010*/ 	.short	0x0000
        /*0012*/ 	.short	0x0000
        /*0014*/ 	.byte	0x00, 0xf0, 0xe1, 0x02


	//----- nvinfo : EIATTR_SPARSE_MMA_MASK
	.align		4
.L_867:
        /*0018*/ 	.byte	0x03, 0x50
        /*001a*/ 	.short	0x0000


	//----- nvinfo : EIATTR_MAXREG_COUNT
	.align		4
        /*001c*/ 	.byte	0x03, 0x1b
        /*001e*/ 	.short	0x00ff


	//----- nvinfo : EIATTR_NUM_BARRIERS
	.align		4
        /*0020*/ 	.byte	0x02, 0x4c
        /*0022*/ 	.byte	0x01
	.zero		1


	//----- nvinfo : EIATTR_MERCURY_ISA_VERSION
	.align		4
        /*0024*/ 	.byte	0x03, 0x5f
        /*0026*/ 	.short	0x0101


	//----- nvinfo : EIATTR_INT_WARP_WIDE_INSTR_OFFSETS
	.align		4
        /*0028*/ 	.byte	0x04, 0x31
        /*002a*/ 	.short	(.L_869 - .L_868)


	//   ....[0]....
.L_868:
        /*002c*/ 	.word	0x00003fe0


	//   ....[1]....
        /*0030*/ 	.word	0x00006d60


	//----- nvinfo : EIATTR_COOP_GROUP_MASK_REGIDS
	.align		4
.L_869:
        /*0034*/ 	.byte	0x04, 0x29
        /*0036*/ 	.short	(.L_871 - .L_870)


	//   ....[0]....
.L_870:
        /*0038*/ 	.word	0xffffffff


	//   ....[1]....
        /*003c*/ 	.word	0xffffffff


	//   ....[2]....
        /*0040*/ 	.word	0xffffffff


	//   ....[3]....
        /*0044*/ 	.word	0xffffffff


	//   ....[4]....
        /*0048*/ 	.word	0xffffffff


	//   ....[5]....
        /*004c*/ 	.word	0xffffffff


	//   ....[6]....
        /*0050*/ 	.word	0xffffffff


	//   ....[7]....
        /*0054*/ 	.word	0xffffffff


	//   ....[8]....
        /*0058*/ 	.word	0xffffffff


	//   ....[9]....
        /*005c*/ 	.word	0xffffffff


	//----- nvinfo : EIATTR_COOP_GROUP_INSTR_OFFSETS
	.align		4
.L_871:
        /*0060*/ 	.byte	0x04, 0x28
        /*0062*/ 	.short	(.L_873 - .L_872)


	//   ....[0]....
.L_872:
        /*0064*/ 	.word	0x00002690


	//   ....[1]....
        /*0068*/ 	.word	0x000026d0


	//   ....[2]....
        /*006c*/ 	.word	0x00002760


	//   ....[3]....
        /*0070*/ 	.word	0x00002780


	//   ....[4]....
        /*0074*/ 	.word	0x000027b0


	//   ....[5]....
        /*0078*/ 	.word	0x000027d0


	//   ....[6]....
        /*007c*/ 	.word	0x00002800


	//   ....[7]....
        /*0080*/ 	.word	0x00002820


	//   ....[8]....
        /*0084*/ 	.word	0x00002850


	//   ....[9]....
        /*0088*/ 	.word	0x00002870


	//----- nvinfo : EIATTR_EXIT_INSTR_OFFSETS
	.align		4
.L_873:
        /*008c*/ 	.byte	0x04, 0x1c
        /*008e*/ 	.short	(.L_875 - .L_874)


	//   ....[0]....
.L_874:
        /*0090*/ 	.word	0x00006df0


	//   ....[1]....
        /*0094*/ 	.word	0x00006f30


	//   ....[2]....
        /*0098*/ 	.word	0x00007190


	//----- nvinfo : EIATTR_MAX_THREADS
	.align		4
.L_875:
        /*009c*/ 	.byte	0x04, 0x05
        /*009e*/ 	.short	(.L_877 - .L_876)
.L_876:
        /*00a0*/ 	.word	0x00000080
        /*00a4*/ 	.word	0x00000001
        /*00a8*/ 	.word	0x00000001


	//----- nvinfo : EIATTR_CRS_STACK_SIZE
	.align		4
.L_877:
        /*00ac*/ 	.byte	0x04, 0x1e
        /*00ae*/ 	.short	(.L_879 - .L_878)
.L_878:
        /*00b0*/ 	.word	0x00000000


	//----- nvinfo : EIATTR_CBANK_PARAM_SIZE
	.align		4
.L_879:
        /*00b4*/ 	.byte	0x03, 0x19
        /*00b6*/ 	.short	0x00b8


	//----- nvinfo : EIATTR_PARAM_CBANK
	.align		4
        /*00b8*/ 	.byte	0x04, 0x0a
        /*00ba*/ 	.short	(.L_881 - .L_880)
	.align		4
.L_880:
        /*00bc*/ 	.word	index@(.nv.constant0._Z35group_norm_nhwc_bwd_one_pass_kernelI11Fp16IOBf16WLi512ELi4ELi128EEv26Group_norm_nhwc_bwd_params)
        /*00c0*/ 	.short	0x0210
        /*00c2*/ 	.short	0x00b8


	//----- nvinfo : EIATTR_SW_WAR
	.align		4
.L_881:
        /*00c4*/ 	.byte	0x04, 0x36
        /*00c6*/ 	.short	(.L_883 - .L_882)
.L_882:
        /*00c8*/ 	.word	0x00000008
.L_883:


//--------------------- .nv.info._Z35group_norm_nhwc_bwd_one_pass_kernelI11Fp16IOFp16WLi64ELi4ELi128EEv26Group_norm_nhwc_bwd_params --------------------------
	.section	.nv.info._Z35group_norm_nhwc_bwd_one_pass_kernelI11Fp16IOFp16WLi64ELi4ELi128EEv26Group_norm_nhwc_bwd_params,"",@"SHT_CUDA_INFO"
	.sectionflags	@""
	.align	4


	//----- nvinfo : EIATTR_CUDA_API_VERSION
	.align		4
        /*0000*/ 	.byte	0x04, 0x37
        /*0002*/ 	.short	(.L_885 - .L_884)
.L_884:
        /*0004*/ 	.word	0x00000082


	//----- nvinfo : EIATTR_KPARAM_INFO
	.align		4
.L_885:
        /*0008*/ 	.byte	0x04, 0x17
        /*000a*/ 	.short	(.L_887 - .L_886)
.L_886:
        /*000c*/ 	.word	0x00000000
        /*0010*/ 	.short	0x0000
        /*0012*/ 	.short	0x0000
        /*0014*/ 	.byte	0x00, 0xf0, 0xe1, 0x02


	//----- nvinfo : EIATTR_SPARSE_MMA_MASK
	.align		4
.L_887:
        /*0018*/ 	.byte	0x03, 0x50
        /*001a*/ 	.short	0x0000


	//----- nvinfo : EIATTR_MAXREG_COUNT
	.align		4
        /*001c*/ 	.byte	0x03, 0x1b
        /*001e*/ 	.short	0x00ff


	//----- nvinfo : EIATTR_NUM_BARRIERS
	.align		4
        /*0020*/ 	.byte	0x02, 0x4c
        /*0022*/ 	.byte	0x01
	.zero		1


	//----- nvinfo : EIATTR_MERCURY_ISA_VERSION
	.align		4
        /*0024*/ 	.byte	0x03, 0x5f
        /*0026*/ 	.short	0x0101


	//----- nvinfo : EIATTR_INT_WARP_WIDE_INSTR_OFFSETS
	.align		4
        /*0028*/ 	.byte	0x04, 0x31
        /*002a*/ 	.short	(.L_889 - .L_888)


	//   ....[0]....
.L_888:
        /*002c*/ 	.word	0x00002500


	//   ....[1]....
        /*0030*/ 	.word	0x00003b90


	//----- nvinfo : EIATTR_COOP_GROUP_MASK_REGIDS
	.align		4
.L_889:
        /*0034*/ 	.byte	0x04, 0x29
        /*0036*/ 	.short	(.L_891 - .L_890)


	//   ....[0]....
.L_890:
        /*0038*/ 	.word	0xffffffff


	//   ....[1]....
        /*003c*/ 	.word	0xffffffff


	//   ....[2]....
        /*0040*/ 	.word	0xffffffff


	//   ....[3]....
        /*0044*/ 	.word	0xffffffff


	//   ....[4]....
        /*0048*/ 	.word	0xffffffff


	//   ....[5]....
        /*004c*/ 	.word	0xffffffff


	//   ....[6]....
        /*0050*/ 	.word	0xffffffff


	//   ....[7]....
        /*0054*/ 	.word	0xffffffff


	//   ....[8]....
        /*0058*/ 	.word	0xffffffff


	//   ....[9]....
        /*005c*/ 	.word	0xffffffff


	//----- nvinfo : EIATTR_COOP_GROUP_INSTR_OFFSETS
	.align		4
.L_891:
        /*0060*/ 	.byte	0x04, 0x28
        /*0062*/ 	.short	(.L_893 - .L_892)


	//   ....[0]....
.L_892:
        /*0064*/ 	.word	0x00000c40


	//   ....[1]....
        /*0068*/ 	.word	0x00000c50


	//   ....[2]....
        /*006c*/ 	.word	0x00000c80


	//   ....[3]....
        /*0070*/ 	.word	0x00000ca0


	//   ....[4]....
        /*0074*/ 	.word	0x00000cd0


	//   ....[5]....
        /*0078*/ 	.word	0x00000cf0


	//   ....[6]....
        /*007c*/ 	.word	0x00000d20


	//   ....[7]....
        /*0080*/ 	.word	0x00000d40


	//   ....[8]....
        /*0084*/ 	.word	0x00000d70


	//   ....[9]....
        /*0088*/ 	.word	0x00000d90


	//----- nvinfo : EIATTR_EXIT_INSTR_OFFSETS
	.align		4
.L_893:
        /*008c*/ 	.byte	0x04, 0x1c
        /*008e*/ 	.short	(.L_895 - .L_894)


	//   ....[0]....
.L_894:
        /*0090*/ 	.word	0x00003c20


	//   ....[1]....
        /*0094*/ 	.word	0x00003d60


	//   ....[2]....
        /*0098*/ 	.word	0x00003fc0


	//----- nvinfo : EIATTR_MAX_THREADS
	.align		4
.L_895:
        /*009c*/ 	.byte	0x04, 0x05
        /*009e*/ 	.short	(.L_897 - .L_896)
.L_896:
        /*00a0*/ 	.word	0x00000080
        /*00a4*/ 	.word	0x00000001
        /*00a8*/ 	.word	0x00000001


	//----- nvinfo : EIATTR_CRS_STACK_SIZE
	.align		4
.L_897:
        /*00ac*/ 	.byte	0x04, 0x1e
        /*00ae*/ 	.short	(.L_899 - .L_898)
.L_898:
        /*00b0*/ 	.word	0x00000000


	//----- nvinfo : EIATTR_CBANK_PARAM_SIZE
	.align		4
.L_899:
        /*00b4*/ 	.byte	0x03, 0x19
        /*00b6*/ 	.short	0x00b8


	//----- nvinfo : EIATTR_PARAM_CBANK
	.align		4
        /*00b8*/ 	.byte	0x04, 0x0a
        /*00ba*/ 	.short	(.L_901 - .L_900)
	.align		4
.L_900:
        /*00bc*/ 	.word	index@(.nv.constant0._Z35group_norm_nhwc_bwd_one_pass_kernelI11Fp16IOFp16WLi64ELi4ELi128EEv26Group_norm_nhwc_bwd_params)
        /*00c0*/ 	.short	0x0210
        /*00c2*/ 	.short	0x00b8


	//----- nvinfo : EIATTR_SW_WAR
	.align		4
.L_901:
        /*00c4*/ 	.byte	0x04, 0x36
        /*00c6*/ 	.short	(.L_903 - .L_902)
.L_902:
        /*00c8*/ 	.word	0x00000008
.L_903:


//--------------------- .nv.info._Z35group_norm_nhwc_bwd_one_pass_kernelI11Fp16IOFp16WLi128ELi4ELi128EEv26Group_norm_nhwc_bwd_params --------------------------
	.section	.nv.info._Z35group_norm_nhwc_bwd_one_pass_kernelI11Fp16IOFp16WLi128ELi4ELi128EEv26Group_norm_nhwc_bwd_params,"",@"SHT_CUDA_INFO"
	.sectionflags	@""
	.align	4


	//----- nvinfo : EIATTR_CUDA_API_VERSION
	.align		4
        /*0000*/ 	.byte	0x04, 0x37
        /*0002*/ 	.short	(.L_905 - .L_904)
.L_904:
        /*0004*/ 	.word	0x00000082


	//----- nvinfo : EIATTR_KPARAM_INFO
	.align		4
.L_905:
        /*0008*/ 	.byte	0x04, 0x17
        /*000a*/ 	.short	(.L_907 - .L_906)
.L_906:
        /*000c*/ 	.word	0x00000000
        /*0010*/ 	.short	0x0000
        /*0012*/ 	.short	0x0000
        /*0014*/ 	.byte	0x00, 0xf0, 0xe1, 0x02


	//----- nvinfo : EIATTR_SPARSE_MMA_MASK
	.align		4
.L_907:
        /*0018*/ 	.byte	0x03, 0x50
        /*001a*/ 	.short	0x0000


	//----- nvinfo : EIATTR_MAXREG_COUNT
	.align		4
        /*001c*/ 	.byte	0x03, 0x1b
        /*001e*/ 	.short	0x00ff


	//----- nvinfo : EIATTR_NUM_BARRIERS
	.align		4
        /*0020*/ 	.byte	0x02, 0x4c
        /*0022*/ 	.byte	0x01
	.zero		1


	//----- nvinfo : EIATTR_MERCURY_ISA_VERSION
	.align		4
        /*0024*/ 	.byte	0x03, 0x5f
        /*0026*/ 	.short	0x0101


	//----- nvinfo : EIATTR_INT_WARP_WIDE_INSTR_OFFSETS
	.align		4
        /*0028*/ 	.byte	0x04, 0x31
        /*002a*/ 	.short	(.L_909 - .L_908)


	//   ....[0]....
.L_908:
        /*002c*/ 	.word	0x000028b0


	//   ....[1]....
        /*0030*/ 	.word	0x00004290


	//----- nvinfo : EIATTR_COOP_GROUP_MASK_REGIDS
	.align		4
.L_909:
        /*0034*/ 	.byte	0x04, 0x29
        /*0036*/ 	.short	(.L_911 - .L_910)


	//   ....[0]....
.L_910:
        /*0038*/ 	.word	0xffffffff


	//   ....[1]....
        /*003c*/ 	.word	0xffffffff


	//   ....[2]....
        /*0040*/ 	.word	0xffffffff


	//   ....[3]....
        /*0044*/ 	.word	0xffffffff


	//   ....[4]....
        /*0048*/ 	.word	0xffffffff


	//   ....[5]....
        /*004c*/ 	.word	0xffffffff


	//   ....[6]....
        /*0050*/ 	.word	0xffffffff


	//   ....[7]....
        /*0054*/ 	.word	0xffffffff


	//   ....[8]....
        /*0058*/ 	.word	0xffffffff


	//   ....[9]....
        /*005c*/ 	.word	0xffffffff


	//----- nvinfo : EIATTR_COOP_GROUP_INSTR_OFFSETS
	.align		4
.L_911:
        /*0060*/ 	.byte	0x04, 0x28
        /*0062*/ 	.short	(.L_913 - .L_912)


	//   ....[0]....
.L_912:
        /*0064*/ 	.word	0x00000f70


	//   ....[1]....
        /*0068*/ 	.word	0x00000fb0


	//   ....[2]....
        /*006c*/ 	.word	0x00001060


	//   ....[3]....
        /*0070*/ 	.word	0x00001080


	//   ....[4]....
        /*0074*/ 	.word	0x000010c0


	//   ....[5]....
        /*0078*/ 	.word	0x000010e0


	//   ....[6]....
        /*007c*/ 	.word	0x00001110


	//   ....[7]....
        /*0080*/ 	.word	0x00001130


	//   ....[8]....
        /*0084*/ 	.word	0x00001160


	//   ....[9]....
        /*0088*/ 	.word	0x00001180


	//----- nvinfo : EIATTR_EXIT_INSTR_OFFSETS
	.align		4
.L_913:
        /*008c*/ 	.byte	0x04, 0x1c
        /*008e*/ 	.short	(.L_915 - .L_914)


	//   ....[0]....
.L_914:
        /*0090*/ 	.word	0x00004320


	//   ....[1]....
        /*0094*/ 	.word	0x00004460


	//   ....[2]....
        /*0098*/ 	.word	0x000046c0


	//----- nvinfo : EIATTR_MAX_THREADS
	.align		4
.L_915:
        /*009c*/ 	.byte	0x04, 0x05
        /*009e*/ 	.short	(.L_917 - .L_916)
.L_916:
        /*00a0*/ 	.word	0x00000080
        /*00a4*/ 	.word	0x00000001
        /*00a8*/ 	.word	0x00000001


	//----- nvinfo : EIATTR_CRS_STACK_SIZE
	.align		4
.L_917:
        /*00ac*/ 	.byte	0x04, 0x1e
        /*00ae*/ 	.short	(.L_919 - .L_918)
.L_918:
        /*00b0*/ 	.word	0x00000000


	//----- nvinfo : EIATTR_CBANK_PARAM_SIZE
	.align		4
.L_919:
        /*00b4*/ 	.byte	0x03, 0x19
        /*00b6*/ 	.short	0x00b8


	//----- nvinfo : EIATTR_PARAM_CBANK
	.align		4
        /*00b8*/ 	.byte	0x04, 0x0a
        /*00ba*/ 	.short	(.L_921 - .L_920)
	.align		4
.L_920:
        /*00bc*/ 	.word	index@(.nv.constant0._Z35group_norm_nhwc_bwd_one_pass_kernelI11Fp16IOFp16WLi128ELi4ELi128EEv26Group_norm_nhwc_bwd_params)
        /*00c0*/ 	.short	0x0210
        /*00c2*/ 	.short	0x00b8


	//----- nvinfo : EIATTR_SW_WAR
	.align		4
.L_921:
        /*00c4*/ 	.byte	0x04, 0x36
        /*00c6*/ 	.short	(.L_923 - .L_922)
.L_922:
        /*00c8*/ 	.word	0x00000008
.L_923:


//--------------------- .nv.info._Z35group_norm_nhwc_bwd_one_pass_kernelI11Fp16IOFp16WLi256ELi4ELi128EEv26Group_norm_nhwc_bwd_params --------------------------
	.section	.nv.info._Z35group_norm_nhwc_bwd_one_pass_kernelI11Fp16IOFp16WLi256ELi4ELi128EEv26Group_norm_nhwc_bwd_params,"",@"SHT_CUDA_INFO"
	.sectionflags	@""
	.align	4


	//----- nvinfo : EIATTR_CUDA_API_VERSION
	.align		4
        /*0000*/ 	.byte	0x04, 0x37
        /*0002*/ 	.short	(.L_925 - .L_924)
.L_924:
        /*0004*/ 	.word	0x00000082


	//----- nvinfo : EIATTR_KPARAM_INFO
	.align		4
.L_925:
        /*0008*/ 	.byte	0x04, 0x17
        /*000a*/ 	.short	(.L_927 - .L_926)
.L_926:
        /*000c*/ 	.word	0x00000000
        /*0010*/ 	.short	0x0000
        /*0012*/ 	.short	0x0000
        /*0014*/ 	.byte	0x00, 0xf0, 0xe1, 0x02


	//----- nvinfo : EIATTR_SPARSE_MMA_MASK
	.align		4
.L_927:
        /*0018*/ 	.byte	0x03, 0x50
        /*001a*/ 	.short	0x0000


	//----- nvinfo : EIATTR_MAXREG_COUNT
	.align		4
        /*001c*/ 	.byte	0x03, 0x1b
        /*001e*/ 	.short	0x00ff


	//----- nvinfo : EIATTR_NUM_BARRIERS
	.align		4
        /*0020*/ 	.byte	0x02, 0x4c
        /*0022*/ 	.byte	0x01
	.zero		1


	//----- nvinfo : EIATTR_MERCURY_ISA_VERSION
	.align		4
        /*0024*/ 	.byte	0x03, 0x5f
        /*0026*/ 	.short	0x0101


	//----- nvinfo : EIATTR_INT_WARP_WIDE_INSTR_OFFSETS
	.align		4
        /*0028*/ 	.byte	0x04, 0x31
        /*002a*/ 	.short	(.L_929 - .L_928)


	//   ....[0]....
.L_928:
        /*002c*/ 	.word	0x00003090


	//   ....[1]....
        /*0030*/ 	.word	0x00005150


	//----- nvinfo : EIATTR_COOP_GROUP_MASK_REGIDS
	.align		4
.L_929:
        /*0034*/ 	.byte	0x04, 0x29
        /*0036*/ 	.short	(.L_931 - .L_930)


	//   ....[0]....
.L_930:
        /*0038*/ 	.word	0xffffffff


	//   ....[1]....
        /*003c*/ 	.word	0xffffffff


	//   ....[2]....
        /*0040*/ 	.word	0xffffffff


	//   ....[3]....
        /*0044*/ 	.word	0xffffffff


	//   ....[4]....
        /*0048*/ 	.word	0xffffffff


	//   ....[5]....
        /*004c*/ 	.word	0xffffffff


	//   ....[6]....
        /*0050*/ 	.word	0xffffffff


	//   ....[7]....
        /*0054*/ 	.word	0xffffffff


	//   ....[8]....
        /*0058*/ 	.word	0xffffffff


	//   ....[9]....
        /*005c*/ 	.word	0xffffffff


	//----- nvinfo : EIATTR_COOP_GROUP_INSTR_OFFSETS
	.align		4
.L_931:
        /*0060*/ 	.byte	0x04, 0x28
        /*0062*/ 	.short	(.L_933 - .L_932)


	//   ....[0]....
.L_932:
        /*0064*/ 	.word	0x00001730


	//   ....[1]....
        /*0068*/ 	.word	0x00001770


	//   ....[2]....
        /*006c*/ 	.word	0x00001860


	//   ....[3]....
        /*0070*/ 	.word	0x00001880


	//   ....[4]....
        /*0074*/ 	.word	0x000018b0


	//   ....[5]....
        /*0078*/ 	.word	0x000018d0


	//   ....[6]....
        /*007c*/ 	.word	0x00001900


	//   ....[7]....
        /*0080*/ 	.word	0x00001920


	//   ....[8]....
        /*0084*/ 	.word	0x00001950


	//   ....[9]....
        /*0088*/ 	.word	0x00001970


	//----- nvinfo : EIATTR_EXIT_INSTR_OFFSETS
	.align		4
.L_933:
        /*008c*/ 	.byte	0x04, 0x1c
        /*008e*/ 	.short	(.L_935 - .L_934)


	//   ....[0]....
.L_934:
        /*0090*/ 	.word	0x000051e0


	//   ....[1]....
        /*0094*/ 	.word	0x00005320


	//   ....[2]....
        /*0098*/ 	.word	0x00005580


	//----- nvinfo : EIATTR_MAX_THREADS
	.align		4
.L_935:
        /*009c*/ 	.byte	0x04, 0x05
        /*009e*/ 	.short	(.L_937 - .L_936)
.L_936:
        /*00a0*/ 	.word	0x00000080
        /*00a4*/ 	.word	0x00000001
        /*00a8*/ 	.word	0x00000001


	//----- nvinfo : EIATTR_CRS_STACK_SIZE
	.align		4
.L_937:
        /*00ac*/ 	.byte	0x04, 0x1e
        /*00ae*/ 	.short	(.L_939 - .L_938)
.L_938:
        /*00b0*/ 	.word	0x00000000


	//----- nvinfo : EIATTR_CBANK_PARAM_SIZE
	.align		4
.L_939:
        /*00b4*/ 	.byte	0x03, 0x19
        /*00b6*/ 	.short	0x00b8


	//----- nvinfo : EIATTR_PARAM_CBANK
	.align		4
        /*00b8*/ 	.byte	0x04, 0x0a
        /*00ba*/ 	.short	(.L_941 - .L_940)
	.align		4
.L_940:
        /*00bc*/ 	.word	index@(.nv.constant0._Z35group_norm_nhwc_bwd_one_pass_kernelI11Fp16IOFp16WLi256ELi4ELi128EEv26Group_norm_nhwc_bwd_params)
        /*00c0*/ 	.short	0x0210
        /*00c2*/ 	.short	0x00b8


	//----- nvinfo : EIATTR_SW_WAR
	.align		4
.L_941:
        /*00c4*/ 	.byte	0x04, 0x36
        /*00c6*/ 	.short	(.L_943 - .L_942)
.L_942:
        /*00c8*/ 	.word	0x00000008
.L_943:


//--------------------- .nv.info._Z35group_norm_nhwc_bwd_one_pass_kernelI11Fp16IOFp16WLi512ELi4ELi128EEv26Group_norm_nhwc_bwd_params --------------------------
	.section	.nv.info._Z35group_norm_nhwc_bwd_one_pass_kernelI11Fp16IOFp16WLi512ELi4ELi128EEv26Group_norm_nhwc_bwd_params,"",@"SHT_CUDA_INFO"
	.sectionflags	@""
	.align	4


	//----- nvinfo : EIATTR_CUDA_API_VERSION
	.align		4
        /*0000*/ 	.byte	0x04, 0x37
        /*0002*/ 	.short	(.L_945 - .L_944)
.L_944:
        /*0004*/ 	.word	0x00000082


	//----- nvinfo : EIATTR_KPARAM_INFO
	.align		4
.L_945:
        /*0008*/ 	.byte	0x04, 0x17
        /*000a*/ 	.short	(.L_947 - .L_946)
.L_946:
        /*000c*/ 	.word	0x00000000
        /*0010*/ 	.short	0x0000
        /*0012*/ 	.short	0x0000
        /*0014*/ 	.byte	0x00, 0xf0, 0xe1, 0x02


	//----- nvinfo : EIATTR_SPARSE_MMA_MASK
	.align		4
.L_947:
        /*0018*/ 	.byte	0x03, 0x50
        /*001a*/ 	.short	0x0000


	//----- nvinfo : EIATTR_MAXREG_COUNT
	.align		4
        /*001c*/ 	.byte	0x03, 0x1b
        /*001e*/ 	.short	0x00ff


	//----- nvinfo : EIATTR_NUM_BARRIERS
	.align		4
        /*0020*/ 	.byte	0x02, 0x4c
        /*0022*/ 	.byte	0x01
	.zero		1


	//----- nvinfo : EIATTR_MERCURY_ISA_VERSION
	.align		4
        /*0024*/ 	.byte	0x03, 0x5f
        /*0026*/ 	.short	0x0101


	//----- nvinfo : EIATTR_INT_WARP_WIDE_INSTR_OFFSETS
	.align		4
        /*0028*/ 	.byte	0x04, 0x31
        /*002a*/ 	.short	(.L_949 - .L_948)


	//   ....[0]....
.L_948:
        /*002c*/ 	.word	0x00003fe0


	//   ....[1]....
        /*0030*/ 	.word	0x00006d60


	//----- nvinfo : EIATTR_COOP_GROUP_MASK_REGIDS
	.align		4
.L_949:
        /*0034*/ 	.byte	0x04, 0x29
        /*0036*/ 	.short	(.L_951 - .L_950)


	//   ....[0]....
.L_950:
        /*0038*/ 	.word	0xffffffff


	//   ....[1]....
        /*003c*/ 	.word	0xffffffff


	//   ....[2]....
        /*0040*/ 	.word	0xffffffff


	//   ....[3]....
        /*0044*/ 	.word	0xffffffff


	//   ....[4]....
        /*0048*/ 	.word	0xffffffff


	//   ....[5]....
        /*004c*/ 	.word	0xffffffff


	//   ....[6]....
        /*0050*/ 	.word	0xffffffff


	//   ....[7]....
        /*0054*/ 	.word	0xffffffff


	//   ....[8]....
        /*0058*/ 	.word	0xffffffff


	//   ....[9]....
        /*005c*/ 	.word	0xffffffff


	//----- nvinfo : EIATTR_COOP_GROUP_INSTR_OFFSETS
	.align		4
.L_951:
        /*0060*/ 	.byte	0x04, 0x28
        /*0062*/ 	.short	(.L_953 - .L_952)


	//   ....[0]....
.L_952:
        /*0064*/ 	.word	0x00002690


	//   ....[1]....
        /*0068*/ 	.word	0x000026d0


	//   ....[2]....
        /*006c*/ 	.word	0x00002760


	//   ....[3]....
        /*0070*/ 	.word	0x00002780


	//   ....[4]....
        /*0074*/ 	.word	0x000027b0


	//   ....[5]....
        /*0078*/ 	.word	0x000027d0


	//   ....[6]....
        /*007c*/ 	.word	0x00002800


	//   ....[7]....
        /*0080*/ 	.word	0x00002820


	//   ....[8]....
        /*0084*/ 	.word	0x00002850


	//   ....[9]....
        /*0088*/ 	.word	0x00002870


	//----- nvinfo : EIATTR_EXIT_INSTR_OFFSETS
	.align		4
.L_953:
        /*008c*/ 	.byte	0x04, 0x1c
        /*008e*/ 	.short	(.L_955 - .L_954)


	//   ....[0]....
.L_954:
        /*0090*/ 	.word	0x00006df0


	//   ....[1]....
        /*0094*/ 	.word	0x00006f30


	//   ....[2]....
        /*0098*/ 	.word	0x00007190


	//----- nvinfo : EIATTR_MAX_THREADS
	.align		4
.L_955:
        /*009c*/ 	.byte	0x04, 0x05
        /*009e*/ 	.short	(.L_957 - .L_956)
.L_956:
        /*00a0*/ 	.word	0x00000080
        /*00a4*/ 	.word	0x00000001
        /*00a8*/ 	.word	0x00000001


	//----- nvinfo : EIATTR_CRS_STACK_SIZE
	.align		4
.L_957:
        /*00ac*/ 	.byte	0x04, 0x1e
        /*00ae*/ 	.short	(.L_959 - .L_958)
.L_958:
        /*00b0*/ 	.word	0x00000000


	//----- nvinfo : EIATTR_CBANK_PARAM_SIZE
	.align		4
.L_959:
        /*00b4*/ 	.byte	0x03, 0x19
        /*00b6*/ 	.short	0x00b8


	//----- nvinfo : EIATTR_PARAM_CBANK
	.align		4
        /*00b8*/ 	.byte	0x04, 0x0a
        /*00ba*/ 	.short	(.L_961 - .L_960)
	.align		4
.L_960:
        /*00bc*/ 	.word	index@(.nv.constant0._Z35group_norm_nhwc_bwd_one_pass_kernelI11Fp16IOFp16WLi512ELi4ELi128EEv26Group_norm_nhwc_bwd_params)
        /*00c0*/ 	.short	0x0210
        /*00c2*/ 	.short	0x00b8


	//----- nvinfo : EIATTR_SW_WAR
	.align		4
.L_961:
        /*00c4*/ 	.byte	0x04, 0x36
        /*00c6*/ 	.short	(.L_963 - .L_962)
.L_962:
        /*00c8*/ 	.word	0x00000008
.L_963:


//--------------------- .nv.info._Z35group_norm_nhwc_bwd_one_pass_kernelI11Fp32IOFp32WLi64ELi4ELi128EEv26Group_norm_nhwc_bwd_params --------------------------
	.section	.nv.info._Z35group_norm_nhwc_bwd_one_pass_kernelI11Fp32IOFp32WLi64ELi4ELi128EEv26Group_norm_nhwc_bwd_params,"",@"SHT_CUDA_INFO"
	.sectionflags	@""
	.align	4


	//----- nvinfo : EIATTR_CUDA_API_VERSION
	.align		4
        /*0000*/ 	.byte	0x04, 0x37
        /*0002*/ 	.short	(.L_965 - .L_964)
.L_964:
        /*0004*/ 	.word	0x00000082


	//----- nvinfo : EIATTR_KPARAM_INFO
	.align		4
.L_965:
        /*0008*/ 	.byte	0x04, 0x17
        /*000a*/ 	.short	(.L_967 - .L_966)
.L_966:
        /*000c*/ 	.word	0x00000000
        /*0010*/ 	.short	0x0000
        /*0012*/ 	.short	0x0000
        /*0014*/ 	.byte	0x00, 0xf0, 0xe1, 0x02


	//----- nvinfo : EIATTR_SPARSE_MMA_MASK
	.align		4
.L_967:
        /*0018*/ 	.byte	0x03, 0x50
        /*001a*/ 	.short	0x0000


	//----- nvinfo : EIATTR_MAXREG_COUNT
	.align		4
        /*001c*/ 	.byte	0x03, 0x1b
        /*001e*/ 	.short	0x00ff


	//----- nvinfo : EIATTR_NUM_BARRIERS
	.align		4
        /*0020*/ 	.byte	0x02, 0x4c
        /*0022*/ 	.byte	0x01
	.zero		1


	//----- nvinfo : EIATTR_MERCURY_ISA_VERSION
	.align		4
        /*0024*/ 	.byte	0x03, 0x5f
        /*0026*/ 	.short	0x0101


	//----- nvinfo : EIATTR_INT_WARP_WIDE_INSTR_OFFSETS
	.align		4
        /*0028*/ 	.byte	0x04, 0x31
        /*002a*/ 	.short	(.L_969 - .L_968)


	//   ....[0]....
.L_968:
        /*002c*/ 	.word	0x000023f0


	//   ....[1]....
        /*0030*/ 	.word	0x000039e0


	//----- nvinfo : EIATTR_COOP_GROUP_MASK_REGIDS
	.align		4
.L_969:
        /*0034*/ 	.byte	0x04, 0x29
        /*0036*/ 	.short	(.L_971 - .L_970)


	//   ....[0]....
.L_970:
        /*0038*/ 	.word	0xffffffff


	//   ....[1]....
        /*003c*/ 	.word	0xffffffff


	//   ....[2]....
        /*0040*/ 	.word	0xffffffff


	//   ....[3]....
        /*0044*/ 	.word	0xffffffff


	//   ....[4]....
        /*0048*/ 	.word	0xffffffff


	//   ....[5]....
        /*004c*/ 	.word	0xffffffff


	//   ....[6]....
        /*0050*/ 	.word	0xffffffff


	//   ....[7]....
        /*0054*/ 	.word	0xffffffff


	//   ....[8]....
        /*0058*/ 	.word	0xffffffff


	//   ....[9]....
        /*005c*/ 	.word	0xffffffff


	//----- nvinfo : EIATTR_COOP_GROUP_INSTR_OFFSETS
	.align		4
.L_971:
        /*0060*/ 	.byte	0x04, 0x28
        /*0062*/ 	.short	(.L_973 - .L_972)


	//   ....[0]....
.L_972:
        /*0064*/ 	.word	0x00000b20


	//   ....[1]....
        /*0068*/ 	.word	0x00000b40


	//   ....[2]....
        /*006c*/ 	.word	0x00000b70


	//   ....[3]....
        /*0070*/ 	.word	0x00000b90


	//   ....[4]....
        /*0074*/ 	.word	0x00000bc0


	//   ....[5]....
        /*0078*/ 	.word	0x00000be0


	//   ....[6]....
        /*007c*/ 	.word	0x00000c10


	//   ....[7]....
        /*0080*/ 	.word	0x00000c30


	//   ....[8]....
        /*0084*/ 	.word	0x00000c60


	//   ....[9]....
        /*0088*/ 	.word	0x00000c80


	//----- nvinfo : EIATTR_EXIT_INSTR_OFFSETS
	.align		4
.L_973:
        /*008c*/ 	.byte	0x04, 0x1c
        /*008e*/ 	.short	(.L_975 - .L_974)


	//   ....[0]....
.L_974:
        /*0090*/ 	.word	0x00003a70


	//   ....[1]....
        /*0094*/ 	.word	0x00003bb0


	//   ....[2]....
        /*0098*/ 	.word	0x00003df0


	//----- nvinfo : EIATTR_MAX_THREADS
	.align		4
.L_975:
        /*009c*/ 	.byte	0x04, 0x05
        /*009e*/ 	.short	(.L_977 - .L_976)
.L_976:
        /*00a0*/ 	.word	0x00000080
        /*00a4*/ 	.word	0x00000001
        /*00a8*/ 	.word	0x00000001


	//----- nvinfo : EIATTR_CRS_STACK_SIZE
	.align		4
.L_977:
        /*00ac*/ 	.byte	0x04, 0x1e
        /*00ae*/ 	.short	(.L_979 - .L_978)
.L_978:
        /*00b0*/ 	.word	0x00000000


	//----- nvinfo : EIATTR_CBANK_PARAM_SIZE
	.align		4
.L_979:
        /*00b4*/ 	.byte	0x03, 0x19
        /*00b6*/ 	.short	0x00b8


	//----- nvinfo : EIATTR_PARAM_CBANK
	.align		4
        /*00b8*/ 	.byte	0x04, 0x0a
        /*00ba*/ 	.short	(.L_981 - .L_980)
	.align		4
.L_980:
        /*00bc*/ 	.word	index@(.nv.constant0._Z35group_norm_nhwc_bwd_one_pass_kernelI11Fp32IOFp32WLi64ELi4ELi128EEv26Group_norm_nhwc_bwd_params)
        /*00c0*/ 	.short	0x0210
        /*00c2*/ 	.short	0x00b8


	//----- nvinfo : EIATTR_SW_WAR
	.align		4
.L_981:
        /*00c4*/ 	.byte	0x04, 0x36
        /*00c6*/ 	.short	(.L_983 - .L_982)
.L_982:
        /*00c8*/ 	.word	0x00000008
.L_983:


//--------------------- .nv.info._Z35group_norm_nhwc_bwd_one_pass_kernelI11Fp32IOFp32WLi128ELi4ELi128EEv26Group_norm_nhwc_bwd_params --------------------------
	.section	.nv.info._Z35group_norm_nhwc_bwd_one_pass_kernelI11Fp32IOFp32WLi128ELi4ELi128EEv26Group_norm_nhwc_bwd_params,"",@"SHT_CUDA_INFO"
	.sectionflags	@""
	.align	4


	//----- nvinfo : EIATTR_CUDA_API_VERSION
	.align		4
        /*0000*/ 	.byte	0x04, 0x37
        /*0002*/ 	.short	(.L_985 - .L_984)
.L_984:
        /*0004*/ 	.word	0x00000082


	//----- nvinfo : EIATTR_KPARAM_INFO
	.align		4
.L_985:
        /*0008*/ 	.byte	0x04, 0x17
        /*000a*/ 	.short	(.L_987 - .L_986)
.L_986:
        /*000c*/ 	.word	0x00000000
        /*0010*/ 	.short	0x0000
        /*0012*/ 	.short	0x0000
        /*0014*/ 	.byte	0x00, 0xf0, 0xe1, 0x02


	//----- nvinfo : EIATTR_SPARSE_MMA_MASK
	.align		4
.L_987:
        /*0018*/ 	.byte	0x03, 0x50
        /*001a*/ 	.short	0x0000


	//----- nvinfo : EIATTR_MAXREG_COUNT
	.align		4
        /*001c*/ 	.byte	0x03, 0x1b
        /*001e*/ 	.short	0x00ff


	//----- nvinfo : EIATTR_NUM_BARRIERS
	.align		4
        /*0020*/ 	.byte	0x02, 0x4c
        /*0022*/ 	.byte	0x01
	.zero		1


	//----- nvinfo : EIATTR_MERCURY_ISA_VERSION
	.align		4
        /*0024*/ 	.byte	0x03, 0x5f
        /*0026*/ 	.short	0x0101


	//----- nvinfo : EIATTR_INT_WARP_WIDE_INSTR_OFFSETS
	.align		4
        /*0028*/ 	.byte	0x04, 0x31
        /*002a*/ 	.short	(.L_989 - .L_988)


	//   ....[0]....
.L_988:
        /*002c*/ 	.word	0x000027f0


	//   ....[1]....
        /*0030*/ 	.word	0x000040d0


	//----- nvinfo : EIATTR_COOP_GROUP_MASK_REGIDS
	.align		4
.L_989:
        /*0034*/ 	.byte	0x04, 0x29
        /*0036*/ 	.short	(.L_991 - .L_990)


	//   ....[0]....
.L_990:
        /*0038*/ 	.word	0xffffffff


	//   ....[1]....
        /*003c*/ 	.word	0xffffffff


	//   ....[2]....
        /*0040*/ 	.word	0xffffffff


	//   ....[3]....
        /*0044*/ 	.word	0xffffffff


	//   ....[4]....
        /*0048*/ 	.word	0xffffffff


	//   ....[5]....
        /*004c*/ 	.word	0xffffffff


	//   ....[6]....
        /*0050*/ 	.word	0xffffffff


	//   ....[7]....
        /*0054*/ 	.word	0xffffffff


	//   ....[8]....
        /*0058*/ 	.word	0xffffffff


	//   ....[9]....
        /*005c*/ 	.word	0xffffffff


	//----- nvinfo : EIATTR_COOP_GROUP_INSTR_OFFSETS
	.align		4
.L_991:
        /*0060*/ 	.byte	0x04, 0x28
        /*0062*/ 	.short	(.L_993 - .L_992)


	//   ....[0]....
.L_992:
        /*0064*/ 	.word	0x00000eb0


	//   ....[1]....
        /*0068*/ 	.word	0x00000ee0


	//   ....[2]....
        /*006c*/ 	.word	0x00000f30


	//   ....[3]....
        /*0070*/ 	.word	0x00000f50


	//   ....[4]....
        /*0074*/ 	.word	0x00000f80


	//   ....[5]....
        /*0078*/ 	.word	0x00000fa0


	//   ....[6]....
        /*007c*/ 	.word	0x00000fd0


	//   ....[7]....
        /*0080*/ 	.word	0x00000ff0


	//   ....[8]....
        /*0084*/ 	.word	0x00001020


	//   ....[9]....
        /*0088*/ 	.word	0x00001040


	//----- nvinfo : EIATTR_EXIT_INSTR_OFFSETS
	.align		4
.L_993:
        /*008c*/ 	.byte	0x04, 0x1c
        /*008e*/ 	.short	(.L_995 - .L_994)


	//   ....[0]....
.L_994:
        /*0090*/ 	.word	0x00004160


	//   ....[1]....
        /*0094*/ 	.word	0x000042a0


	//   ....[2]....
        /*0098*/ 	.word	0x000044e0


	//----- nvinfo : EIATTR_MAX_THREADS
	.align		4
.L_995:
        /*009c*/ 	.byte	0x04, 0x05
        /*009e*/ 	.short	(.L_997 - .L_996)
.L_996:
        /*00a0*/ 	.word	0x00000080
        /*00a4*/ 	.word	0x00000001
        /*00a8*/ 	.word	0x00000001


	//----- nvinfo : EIATTR_CRS_STACK_SIZE
	.align		4
.L_997:
        /*00ac*/ 	.byte	0x04, 0x1e
        /*00ae*/ 	.short	(.L_999 - .L_998)
.L_998:
        /*00b0*/ 	.word	0x00000000


	//----- nvinfo : EIATTR_CBANK_PARAM_SIZE
	.align		4
.L_999:
        /*00b4*/ 	.byte	0x03, 0x19
        /*00b6*/ 	.short	0x00b8


	//----- nvinfo : EIATTR_PARAM_CBANK
	.align		4
        /*00b8*/ 	.byte	0x04, 0x0a
        /*00ba*/ 	.short	(.L_1001 - .L_1000)
	.align		4
.L_1000:
        /*00bc*/ 	.word	index@(.nv.constant0._Z35group_norm_nhwc_bwd_one_pass_kernelI11Fp32IOFp32WLi128ELi4ELi128EEv26Group_norm_nhwc_bwd_params)
        /*00c0*/ 	.short	0x0210
        /*00c2*/ 	.short	0x00b8


	//----- nvinfo : EIATTR_SW_WAR
	.align		4
.L_1001:
        /*00c4*/ 	.byte	0x04, 0x36
        /*00c6*/ 	.short	(.L_1003 - .L_1002)
.L_1002:
        /*00c8*/ 	.word	0x00000008
.L_1003:


//--------------------- .nv.info._Z35group_norm_nhwc_bwd_one_pass_kernelI11Fp32IOFp32WLi256ELi4ELi128EEv26Group_norm_nhwc_bwd_params --------------------------
	.section	.nv.info._Z35group_norm_nhwc_bwd_one_pass_kernelI11Fp32IOFp32WLi256ELi4ELi128EEv26Group_norm_nhwc_bwd_params,"",@"SHT_CUDA_INFO"
	.sectionflags	@""
	.align	4


	//----- nvinfo : EIATTR_CUDA_API_VERSION
	.align		4
        /*0000*/ 	.byte	0x04, 0x37
        /*0002*/ 	.short	(.L_1005 - .L_1004)
.L_1004:
        /*0004*/ 	.word	0x00000082


	//----- nvinfo : EIATTR_KPARAM_INFO
	.align		4
.L_1005:
        /*0008*/ 	.byte	0x04, 0x17
        /*000a*/ 	.short	(.L_1007 - .L_1006)
.L_1006:
        /*000c*/ 	.word	0x00000000
        /*0010*/ 	.short	0x0000
        /*0012*/ 	.short	0x0000
        /*0014*/ 	.byte	0x00, 0xf0, 0xe1, 0x02


	//----- nvinfo : EIATTR_SPARSE_MMA_MASK
	.align		4
.L_1007:
        /*0018*/ 	.byte	0x03, 0x50
        /*001a*/ 	.short	0x0000


	//----- nvinfo : EIATTR_MAXREG_COUNT
	.align		4
        /*001c*/ 	.byte	0x03, 0x1b
        /*001e*/ 	.short	0x00ff


	//----- nvinfo : EIATTR_NUM_BARRIERS
	.align		4
        /*0020*/ 	.byte	0x02, 0x4c
        /*0022*/ 	.byte	0x01
	.zero		1


	//----- nvinfo : EIATTR_MERCURY_ISA_VERSION
	.align		4
        /*0024*/ 	.byte	0x03, 0x5f
        /*0026*/ 	.short	0x0101


	//----- nvinfo : EIATTR_INT_WARP_WIDE_INSTR_OFFSETS
	.align		4
        /*0028*/ 	.byte	0x04, 0x31
        /*002a*/ 	.short	(.L_1009 - .L_1008)


	//   ....[0]....
.L_1008:
        /*002c*/ 	.word	0x00002f50


	//   ....[1]....
        /*0030*/ 	.word	0x00004d70


	//----- nvinfo : EIATTR_COOP_GROUP_MASK_REGIDS
	.align		4
.L_1009:
        /*0034*/ 	.byte	0x04, 0x29
        /*0036*/ 	.short	(.L_1011 - .L_1010)


	//   ....[0]....
.L_1010:
        /*0038*/ 	.word	0xffffffff


	//   ....[1]....
        /*003c*/ 	.word	0xffffffff


	//   ....[2]....
        /*0040*/ 	.word	0xffffffff


	//   ....[3]....
        /*0044*/ 	.word	0xffffffff


	//   ....[4]....
        /*0048*/ 	.word	0xffffffff


	//   ....[5]....
        /*004c*/ 	.word	0xffffffff


	//   ....[6]....
        /*0050*/ 	.word	0xffffffff


	//   ....[7]....
        /*0054*/ 	.word	0xffffffff


	//   ....[8]....
        /*0058*/ 	.word	0xffffffff


	//   ....[9]....
        /*005c*/ 	.word	0xffffffff


	//----- nvinfo : EIATTR_COOP_GROUP_INSTR_OFFSETS
	.align		4
.L_1011:
        /*0060*/ 	.byte	0x04, 0x28
        /*0062*/ 	.short	(.L_1013 - .L_1012)


	//   ....[0]....
.L_1012:
        /*0064*/ 	.word	0x000015a0


	//   ....[1]....
        /*0068*/ 	.word	0x000015e0


	//   ....[2]....
        /*006c*/ 	.word	0x00001700


	//   ....[3]....
        /*0070*/ 	.word	0x00001720


	//   ....[4]....
        /*0074*/ 	.word	0x00001750


	//   ....[5]....
        /*0078*/ 	.word	0x00001770


	//   ....[6]....
        /*007c*/ 	.word	0x000017a0


	//   ....[7]....
        /*0080*/ 	.word	0x000017c0


	//   ....[8]....
        /*0084*/ 	.word	0x000017f0


	//   ....[9]....
        /*0088*/ 	.word	0x00001810


	//----- nvinfo : EIATTR_EXIT_INSTR_OFFSETS
	.align		4
.L_1013:
        /*008c*/ 	.byte	0x04, 0x1c
        /*008e*/ 	.short	(.L_1015 - .L_1014)


	//   ....[0]....
.L_1014:
        /*0090*/ 	.word	0x00004e00


	//   ....[1]....
        /*0094*/ 	.word	0x00004f40


	//   ....[2]....
        /*0098*/ 	.word	0x00005180


	//----- nvinfo : EIATTR_MAX_THREADS
	.align		4
.L_1015:
        /*009c*/ 	.byte	0x04, 0x05
        /*009e*/ 	.short	(.L_1017 - .L_1016)
.L_1016:
        /*00a0*/ 	.word	0x00000080
        /*00a4*/ 	.word	0x00000001
        /*00a8*/ 	.word	0x00000001


	//----- nvinfo : EIATTR_CRS_STACK_SIZE
	.align		4
.L_1017:
        /*00ac*/ 	.byte	0x04, 0x1e
        /*00ae*/ 	.short	(.L_1019 - .L_1018)
.L_1018:
        /*00b0*/ 	.word	0x00000000


	//----- nvinfo : EIATTR_CBANK_PARAM_SIZE
	.align		4
.L_1019:
        /*00b4*/ 	.byte	0x03, 0x19
        /*00b6*/ 	.short	0x00b8


	//----- nvinfo : EIATTR_PARAM_CBANK
	.align		4
        /*00b8*/ 	.byte	0x04, 0x0a
        /*00ba*/ 	.short	(.L_1021 - .L_1020)
	.align		4
.L_1020:
        /*00bc*/ 	.word	index@(.nv.constant0._Z35group_norm_nhwc_bwd_one_pass_kernelI11Fp32IOFp32WLi256ELi4ELi128EEv26Group_norm_nhwc_bwd_params)
        /*00c0*/ 	.short	0x0210
        /*00c2*/ 	.short	0x00b8


	//----- nvinfo : EIATTR_SW_WAR
	.align		4
.L_1021:
        /*00c4*/ 	.byte	0x04, 0x36
        /*00c6*/ 	.short	(.L_1023 - .L_1022)
.L_1022:
        /*00c8*/ 	.word	0x00000008
.L_1023:


//--------------------- .nv.info._Z35group_norm_nhwc_bwd_one_pass_kernelI11Fp32IOFp32WLi512ELi4ELi128EEv26Group_norm_nhwc_bwd_params --------------------------
	.section	.nv.info._Z35group_norm_nhwc_bwd_one_pass_kernelI11Fp32IOFp32WLi512ELi4ELi128EEv26Group_norm_nhwc_bwd_params,"",@"SHT_CUDA_INFO"
	.sectionflags	@""
	.align	4


	//----- nvinfo : EIATTR_CUDA_API_VERSION
	.align		4
        /*0000*/ 	.byte	0x04, 0x37
        /*0002*/ 	.short	(.L_1025 - .L_1024)
.L_1024:
        /*0004*/ 	.word	0x00000082


	//----- nvinfo : EIATTR_KPARAM_INFO
	.align		4
.L_1025:
        /*0008*/ 	.byte	0x04, 0x17
        /*000a*/ 	.short	(.L_1027 - .L_1026)
.L_1026:
        /*000c*/ 	.word	0x00000000
        /*0010*/ 	.short	0x0000
        /*0012*/ 	.short	0x0000
        /*0014*/ 	.byte	0x00, 0xf0, 0xe1, 0x02


	//----- nvinfo : EIATTR_SPARSE_MMA_MASK
	.align		4
.L_1027:
        /*0018*/ 	.byte	0x03, 0x50
        /*001a*/ 	.short	0x0000


	//----- nvinfo : EIATTR_MAXREG_COUNT
	.align		4
        /*001c*/ 	.byte	0x03, 0x1b
        /*001e*/ 	.short	0x00ff


	//----- nvinfo : EIATTR_NUM_BARRIERS
	.align		4
        /*0020*/ 	.byte	0x02, 0x4c
        /*0022*/ 	.byte	0x01
	.zero		1


	//----- nvinfo : EIATTR_MERCURY_ISA_VERSION
	.align		4
        /*0024*/ 	.byte	0x03, 0x5f
        /*0026*/ 	.short	0x0101


	//----- nvinfo : EIATTR_INT_WARP_WIDE_INSTR_OFFSETS
	.align		4
        /*0028*/ 	.byte	0x04, 0x31
        /*002a*/ 	.short	(.L_1029 - .L_1028)


	//   ....[0]....
.L_1028:
        /*002c*/ 	.word	0x00003ef0


	//   ....[1]....
        /*0030*/ 	.word	0x00006870


	//----- nvinfo : EIATTR_COOP_GROUP_MASK_REGIDS
	.align		4
.L_1029:
        /*0034*/ 	.byte	0x04, 0x29
        /*0036*/ 	.short	(.L_1031 - .L_1030)


	//   ....[0]....
.L_1030:
        /*0038*/ 	.word	0xffffffff


	//   ....[1]....
        /*003c*/ 	.word	0xffffffff


	//   ....[2]....
        /*0040*/ 	.word	0xffffffff


	//   ....[3]....
        /*0044*/ 	.word	0xffffffff


	//   ....[4]....
        /*0048*/ 	.word	0xffffffff


	//   ....[5]....
        /*004c*/ 	.word	0xffffffff


	//   ....[6]....
        /*0050*/ 	.word	0xffffffff


	//   ....[7]....
        /*0054*/ 	.word	0xffffffff


	//   ....[8]....
        /*0058*/ 	.word	0xffffffff


	//   ....[9]....
        /*005c*/ 	.word	0xffffffff


	//----- nvinfo : EIATTR_COOP_GROUP_INSTR_OFFSETS
	.align		4
.L_1031:
        /*0060*/ 	.byte	0x04, 0x28
        /*0062*/ 	.short	(.L_1033 - .L_1032)


	//   ....[0]....
.L_1032:
        /*0064*/ 	.word	0x000024e0


	//   ....[1]....
        /*0068*/ 	.word	0x00002520


	//   ....[2]....
        /*006c*/ 	.word	0x00002580


	//   ....[3]....
        /*0070*/ 	.word	0x000025a0


	//   ....[4]....
        /*0074*/ 	.word	0x000025d0


	//   ....[5]....
        /*0078*/ 	.word	0x000025f0


	//   ....[6]....
        /*007c*/ 	.word	0x00002620


	//   ....[7]....
        /*0080*/ 	.word	0x00002640


	//   ....[8]....
        /*0084*/ 	.word	0x00002690


	//   ....[9]....
        /*0088*/ 	.word	0x000026d0


	//----- nvinfo : EIATTR_EXIT_INSTR_OFFSETS
	.align		4
.L_1033:
        /*008c*/ 	.byte	0x04, 0x1c
        /*008e*/ 	.short	(.L_1035 - .L_1034)


	//   ....[0]....
.L_1034:
        /*0090*/ 	.word	0x00006900


	//   ....[1]....
        /*0094*/ 	.word	0x00006a40


	//   ....[2]....
        /*0098*/ 	.word	0x00006c80


	//----- nvinfo : EIATTR_MAX_THREADS
	.align		4
.L_1035:
        /*009c*/ 	.byte	0x04, 0x05
        /*009e*/ 	.short	(.L_1037 - .L_1036)
.L_1036:
        /*00a0*/ 	.word	0x00000080
        /*00a4*/ 	.word	0x00000001
        /*00a8*/ 	.word	0x00000001


	//----- nvinfo : EIATTR_CRS_STACK_SIZE
	.align		4
.L_1037:
        /*00ac*/ 	.byte	0x04, 0x1e
        /*00ae*/ 	.short	(.L_1039 - .L_1038)
.L_1038:
        /*00b0*/ 	.word	0x00000000


	//----- nvinfo : EIATTR_CBANK_PARAM_SIZE
	.align		4
.L_1039:
        /*00b4*/ 	.byte	0x03, 0x19
        /*00b6*/ 	.short	0x00b8


	//----- nvinfo : EIATTR_PARAM_CBANK
	.align		4
        /*00b8*/ 	.byte	0x04, 0x0a
        /*00ba*/ 	.short	(.L_1041 - .L_1040)
	.align		4
.L_1040:
        /*00bc*/ 	.word	index@(.nv.constant0._Z35group_norm_nhwc_bwd_one_pass_kernelI11Fp32IOFp32WLi512ELi4ELi128EEv26Group_norm_nhwc_bwd_params)
        /*00c0*/ 	.short	0x0210
        /*00c2*/ 	.short	0x00b8


	//----- nvinfo : EIATTR_SW_WAR
	.align		4
.L_1041:
        /*00c4*/ 	.byte	0x04, 0x36
        /*00c6*/ 	.short	(.L_1043 - .L_1042)
.L_1042:
        /*00c8*/ 	.word	0x00000008
.L_1043:


//--------------------- .nv.info._Z35group_norm_nhwc_bwd_one_pass_kernelI11Fp32IOBf16WLi64ELi4ELi128EEv26Group_norm_nhwc_bwd_params --------------------------
	.section	.nv.info._Z35group_norm_nhwc_bwd_one_pass_kernelI11Fp32IOBf16WLi64ELi4ELi128EEv26Group_norm_nhwc_bwd_params,"",@"SHT_CUDA_INFO"
	.sectionflags	@""
	.align	4


	//----- nvinfo : EIATTR_CUDA_API_VERSION
	.align		4
        /*0000*/ 	.byte	0x04, 0x37
        /*0002*/ 	.short	(.L_1045 - .L_1044)
.L_1044:
        /*0004*/ 	.word	0x00000082


	//----- nvinfo : EIATTR_KPARAM_INFO
	.align		4
.L_1045:
        /*0008*/ 	.byte	0x04, 0x17
        /*000a*/ 	.short	(.L_1047 - .L_1046)
.L_1046:
        /*000c*/ 	.word	0x00000000
        /*0010*/ 	.short	0x0000
        /*0012*/ 	.short	0x0000
        /*0014*/ 	.byte	0x00, 0xf0, 0xe1, 0x02


	//----- nvinfo : EIATTR_SPARSE_MMA_MASK
	.align		4
.L_1047:
        /*0018*/ 	.byte	0x03, 0x50
        /*001a*/ 	.short	0x0000


	//----- nvinfo : EIATTR_MAXREG_COUNT
	.align		4
        /*001c*/ 	.byte	0x03, 0x1b
        /*001e*/ 	.short	0x00ff


	//----- nvinfo : EIATTR_NUM_BARRIERS
	.align		4
        /*0020*/ 	.byte	0x02, 0x4c
        /*0022*/ 	.byte	0x01
	.zero		1


	//----- nvinfo : EIATTR_MERCURY_ISA_VERSION
	.align		4
        /*0024*/ 	.byte	0x03, 0x5f
        /*0026*/ 	.short	0x0101


	//----- nvinfo : EIATTR_INT_WARP_WIDE_INSTR_OFFSETS
	.align		4
        /*0028*/ 	.byte	0x04, 0x31
        /*002a*/ 	.short	(.L_1049 - .L_1048)


	//   ....[0]....
.L_1048:
        /*002c*/ 	.word	0x00002470


	//   ....[1]....
        /*0030*/ 	.word	0x00003a70


	//----- nvinfo : EIATTR_COOP_GROUP_MASK_REGIDS
	.align		4
.L_1049:
        /*0034*/ 	.byte	0x04, 0x29
        /*0036*/ 	.short	(.L_1051 - .L_1050)


	//   ....[0]....
.L_1050:
        /*0038*/ 	.word	0xffffffff


	//   ....[1]....
        /*003c*/ 	.word	0xffffffff


	//   ....[2]....
        /*0040*/ 	.word	0xffffffff


	//   ....[3]....
        /*0044*/ 	.word	0xffffffff


	//   ....[4]....
        /*0048*/ 	.word	0xffffffff


	//   ....[5]....
        /*004c*/ 	.word	0xffffffff


	//   ....[6]....
        /*0050*/ 	.word	0xffffffff


	//   ....[7]....
        /*0054*/ 	.word	0xffffffff


	//   ....[8]....
        /*0058*/ 	.word	0xffffffff


	//   ....[9]....
        /*005c*/ 	.word	0xffffffff


	//----- nvinfo : EIATTR_COOP_GROUP_INSTR_OFFSETS
	.align		4
.L_1051:
        /*0060*/ 	.byte	0x04, 0x28
        /*0062*/ 	.short	(.L_1053 - .L_1052)


	//   ....[0]....
.L_1052:
        /*0064*/ 	.word	0x00000bb0


	//   ....[1]....
        /*0068*/ 	.word	0x00000bc0


	//   ....[2]....
        /*006c*/ 	.word	0x00000bf0


	//   ....[3]....
        /*0070*/ 	.word	0x00000c10


	//   ....[4]....
        /*0074*/ 	.word	0x00000c40


	//   ....[5]....
        /*0078*/ 	.word	0x00000c60


	//   ....[6]....
        /*007c*/ 	.word	0x00000c90


	//   ....[7]....
        /*0080*/ 	.word	0x00000cb0


	//   ....[8]....
        /*0084*/ 	.word	0x00000ce0


	//   ....[9]....
        /*0088*/ 	.word	0x00000d00


	//----- nvinfo : EIATTR_EXIT_INSTR_OFFSETS
	.align		4
.L_1053:
        /*008c*/ 	.byte	0x04, 0x1c
        /*008e*/ 	.short	(.L_1055 - .L_1054)


	//   ....[0]....
.L_1054:
        /*0090*/ 	.word	0x00003b00


	//   ....[1]....
        /*0094*/ 	.word	0x00003c40


	//   ....[2]....
        /*0098*/ 	.word	0x00003ea0


	//----- nvinfo : EIATTR_MAX_THREADS
	.align		4
.L_1055:
        /*009c*/ 	.byte	0x04, 0x05
        /*009e*/ 	.short	(.L_1057 - .L_1056)
.L_1056:
        /*00a0*/ 	.word	0x00000080
        /*00a4*/ 	.word	0x00000001
        /*00a8*/ 	.word	0x00000001


	//----- nvinfo : EIATTR_CRS_STACK_SIZE
	.align		4
.L_1057:
        /*00ac*/ 	.byte	0x04, 0x1e
        /*00ae*/ 	.short	(.L_1059 - .L_1058)
.L_1058:
        /*00b0*/ 	.word	0x00000000


	//----- nvinfo : EIATTR_CBANK_PARAM_SIZE
	.align		4
.L_1059:
        /*00b4*/ 	.byte	0x03, 0x19
        /*00b6*/ 	.short	0x00b8


	//----- nvinfo : EIATTR_PARAM_CBANK
	.align		4
        /*00b8*/ 	.byte	0x04, 0x0a
        /*00ba*/ 	.short	(.L_1061 - .L_1060)
	.align		4
.L_1060:
        /*00bc*/ 	.word	index@(.nv.constant0._Z35group_norm_nhwc_bwd_one_pass_kernelI11Fp32IOBf16WLi64ELi4ELi128EEv26Group_norm_nhwc_bwd_params)
        /*00c0*/ 	.short	0x0210
        /*00c2*/ 	.short	0x00b8


	//----- nvinfo : EIATTR_SW_WAR
	.align		4
.L_1061:
        /*00c4*/ 	.byte	0x04, 0x36
        /*00c6*/ 	.short	(.L_1063 - .L_1062)
.L_1062:
        /*00c8*/ 	.word	0x00000008
.L_1063:


//--------------------- .nv.info._Z35group_norm_nhwc_bwd_one_pass_kernelI11Fp32IOBf16WLi128ELi4ELi128EEv26Group_norm_nhwc_bwd_params --------------------------
	.section	.nv.info._Z35group_norm_nhwc_bwd_one_pass_kernelI11Fp32IOBf16WLi128ELi4ELi128EEv26Group_norm_nhwc_bwd_params,"",@"SHT_CUDA_INFO"
	.sectionflags	@""
	.align	4


	//----- nvinfo : EIATTR_CUDA_API_VERSION
	.align		4
        /*0000*/ 	.byte	0x04, 0x37
        /*0002*/ 	.short	(.L_1065 - .L_1064)
.L_1064:
        /*0004*/ 	.word	0x00000082


	//----- nvinfo : EIATTR_KPARAM_INFO
	.align		4
.L_1065:
        /*0008*/ 	.byte	0x04, 0x17
        /*000a*/ 	.short	(.L_1067 - .L_1066)
.L_1066:
        /*000c*/ 	.word	0x00000000
        /*0010*/ 	.short	0x0000
        /*0012*/ 	.short	0x0000
        /*0014*/ 	.byte	0x00, 0xf0, 0xe1, 0x02


	//----- nvinfo : EIATTR_SPARSE_MMA_MASK
	.align		4
.L_1067:
        /*0018*/ 	.byte	0x03, 0x50
        /*001a*/ 	.short	0x0000


	//----- nvinfo : EIATTR_MAXREG_COUNT
	.align		4
        /*001c*/ 	.byte	0x03, 0x1b
        /*001e*/ 	.short	0x00ff


	//----- nvinfo : EIATTR_NUM_BARRIERS
	.align		4
        /*0020*/ 	.byte	0x02, 0x4c
        /*0022*/ 	.byte	0x01
	.zero		1


	//----- nvinfo : EIATTR_MERCURY_ISA_VERSION
	.align		4
        /*0024*/ 	.byte	0x03, 0x5f
        /*0026*/ 	.short	0x0101


	//----- nvinfo : EIATTR_INT_WARP_WIDE_INSTR_OFFSETS
	.align		4
        /*0028*/ 	.byte	0x04, 0x31
        /*002a*/ 	.short	(.L_1069 - .L_1068)


	//   ....[0]....
.L_1068:
        /*002c*/ 	.word	0x00002870


	//   ....[1]....
        /*0030*/ 	.word	0x00004150


	//----- nvinfo : EIATTR_COOP_GROUP_MASK_REGIDS
	.align		4
.L_1069:
        /*0034*/ 	.byte	0x04, 0x29
        /*0036*/ 	.short	(.L_1071 - .L_1070)


	//   ....[0]....
.L_1070:
        /*0038*/ 	.word	0xffffffff


	//   ....[1]....
        /*003c*/ 	.word	0xffffffff


	//   ....[2]....
        /*0040*/ 	.word	0xffffffff


	//   ....[3]....
        /*0044*/ 	.word	0xffffffff


	//   ....[4]....
        /*0048*/ 	.word	0xffffffff


	//   ....[5]....
        /*004c*/ 	.word	0xffffffff


	//   ....[6]....
        /*0050*/ 	.word	0xffffffff


	//   ....[7]....
        /*0054*/ 	.word	0xffffffff


	//   ....[8]....
        /*0058*/ 	.word	0xffffffff


	//   ....[9]....
        /*005c*/ 	.word	0xffffffff


	//----- nvinfo : EIATTR_COOP_GROUP_INSTR_OFFSETS
	.align		4
.L_1071:
        /*0060*/ 	.byte	0x04, 0x28
        /*0062*/ 	.short	(.L_1073 - .L_1072)


	//   ....[0]....
.L_1072:
        /*0064*/ 	.word	0x00000f30


	//   ....[1]....
        /*0068*/ 	.word	0x00000f60


	//   ....[2]....
        /*006c*/ 	.word	0x00000fb0


	//   ....[3]....
        /*0070*/ 	.word	0x00000fd0


	//   ....[4]....
        /*0074*/ 	.word	0x00001000


	//   ....[5]....
        /*0078*/ 	.word	0x00001020


	//   ....[6]....
        /*007c*/ 	.word	0x00001050


	//   ....[7]....
        /*0080*/ 	.word	0x00001070


	//   ....[8]....
        /*0084*/ 	.word	0x000010a0


	//   ....[9]....
        /*0088*/ 	.word	0x000010c0


	//----- nvinfo : EIATTR_EXIT_INSTR_OFFSETS
	.align		4
.L_1073:
        /*008c*/ 	.byte	0x04, 0x1c
        /*008e*/ 	.short	(.L_1075 - .L_1074)


	//   ....[0]....
.L_1074:
        /*0090*/ 	.word	0x000041e0


	//   ....[1]....
        /*0094*/ 	.word	0x00004320


	//   ....[2]....
        /*0098*/ 	.word	0x00004580


	//----- nvinfo : EIATTR_MAX_THREADS
	.align		4
.L_1075:
        /*009c*/ 	.byte	0x04, 0x05
        /*009e*/ 	.short	(.L_1077 - .L_1076)
.L_1076:
        /*00a0*/ 	.word	0x00000080
        /*00a4*/ 	.word	0x00000001
        /*00a8*/ 	.word	0x00000001


	//----- nvinfo : EIATTR_CRS_STACK_SIZE
	.align		4
.L_1077:
        /*00ac*/ 	.byte	0x04, 0x1e
        /*00ae*/ 	.short	(.L_1079 - .L_1078)
.L_1078:
        /*00b0*/ 	.word	0x00000000


	//----- nvinfo : EIATTR_CBANK_PARAM_SIZE
	.align		4
.L_1079:
        /*00b4*/ 	.byte	0x03, 0x19
        /*00b6*/ 	.short	0x00b8


	//----- nvinfo : EIATTR_PARAM_CBANK
	.align		4
        /*00b8*/ 	.byte	0x04, 0x0a
        /*00ba*/ 	.short	(.L_1081 - .L_1080)
	.align		4
.L_1080:
        /*00bc*/ 	.word	index@(.nv.constant0._Z35group_norm_nhwc_bwd_one_pass_kernelI11Fp32IOBf16WLi128ELi4ELi128EEv26Group_norm_nhwc_bwd_params)
        /*00c0*/ 	.short	0x0210
        /*00c2*/ 	.short	0x00b8


	//----- nvinfo : EIATTR_SW_WAR
	.align		4
.L_1081:
        /*00c4*/ 	.byte	0x04, 0x36
        /*00c6*/ 	.short	(.L_1083 - .L_1082)
.L_1082:
        /*00c8*/ 	.word	0x00000008
.L_1083:


//--------------------- .nv.info._Z35group_norm_nhwc_bwd_one_pass_kernelI11Fp32IOBf16WLi256ELi4ELi128EEv26Group_norm_nhwc_bwd_params --------------------------
	.section	.nv.info._Z35group_norm_nhwc_bwd_one_pass_kernelI11Fp32IOBf16WLi256ELi4ELi128EEv26Group_norm_nhwc_bwd_params,"",@"SHT_CUDA_INFO"
	.sectionflags	@""
	.align	4


	//----- nvinfo : EIATTR_CUDA_API_VERSION
	.align		4
        /*0000*/ 	.byte	0x04, 0x37
        /*0002*/ 	.short	(.L_1085 - .L_1084)
.L_1084:
        /*0004*/ 	.word	0x00000082


	//----- nvinfo : EIATTR_KPARAM_INFO
	.align		4
.L_1085:
        /*0008*/ 	.byte	0x04, 0x17
        /*000a*/ 	.short	(.L_1087 - .L_1086)
.L_1086:
        /*000c*/ 	.word	0x00000000
        /*0010*/ 	.short	0x0000
        /*0012*/ 	.short	0x0000
        /*0014*/ 	.byte	0x00, 0xf0, 0xe1, 0x02


	//----- nvinfo : EIATTR_SPARSE_MMA_MASK
	.align		4
.L_1087:
        /*0018*/ 	.byte	0x03, 0x50
        /*001a*/ 	.short	0x0000


	//----- nvinfo : EIATTR_MAXREG_COUNT
	.align		4
        /*001c*/ 	.byte	0x03, 0x1b
        /*001e*/ 	.short	0x00ff


	//----- nvinfo : EIATTR_NUM_BARRIERS
	.align		4
        /*0020*/ 	.byte	0x02, 0x4c
        /*0022*/ 	.byte	0x01
	.zero		1


	//----- nvinfo : EIATTR_MERCURY_ISA_VERSION
	.align		4
        /*0024*/ 	.byte	0x03, 0x5f
        /*0026*/ 	.short	0x0101


	//----- nvinfo : EIATTR_INT_WARP_WIDE_INSTR_OFFSETS
	.align		4
        /*0028*/ 	.byte	0x04, 0x31
        /*002a*/ 	.short	(.L_1089 - .L_1088)


	//   ....[0]....
.L_1088:
        /*002c*/ 	.word	0x00002fa0


	//   ....[1]....
        /*0030*/ 	.word	0x00004dc0


	//----- nvinfo : EIATTR_COOP_GROUP_MASK_REGIDS
	.align		4
.L_1089:
        /*0034*/ 	.byte	0x04, 0x29
        /*0036*/ 	.short	(.L_1091 - .L_1090)


	//   ....[0]....
.L_1090:
        /*0038*/ 	.word	0xffffffff


	//   ....[1]....
        /*003c*/ 	.word	0xffffffff


	//   ....[2]....
        /*0040*/ 	.word	0xffffffff


	//   ....[3]....
        /*0044*/ 	.word	0xffffffff


	//   ....[4]....
        /*0048*/ 	.word	0xffffffff


	//   ....[5]....
        /*004c*/ 	.word	0xffffffff


	//   ....[6]....
        /*0050*/ 	.word	0xffffffff


	//   ....[7]....
        /*0054*/ 	.word	0xffffffff


	//   ....[8]....
        /*0058*/ 	.word	0xffffffff


	//   ....[9]....
        /*005c*/ 	.word	0xffffffff


	//----- nvinfo : EIATTR_COOP_GROUP_INSTR_OFFSETS
	.align		4
.L_1091:
        /*0060*/ 	.byte	0x04, 0x28
        /*0062*/ 	.short	(.L_1093 - .L_1092)


	//   ....[0]....
.L_1092:
        /*0064*/ 	.word	0x000015f0


	//   ....[1]....
        /*0068*/ 	.word	0x00001630


	//   ....[2]....
        /*006c*/ 	.word	0x00001740


	//   ....[3]....
        /*0070*/ 	.word	0x00001760


	//   ....[4]....
        /*0074*/ 	.word	0x00001790


	//   ....[5]....
        /*0078*/ 	.word	0x000017b0


	//   ....[6]....
        /*007c*/ 	.word	0x000017e0


	//   ....[7]....
        /*0080*/ 	.word	0x00001800


	//   ....[8]....
        /*0084*/ 	.word	0x00001830


	//   ....[9]....
        /*0088*/ 	.word	0x00001850


	//----- nvinfo : EIATTR_EXIT_INSTR_OFFSETS
	.align		4
.L_1093:
        /*008c*/ 	.byte	0x04, 0x1c
        /*008e*/ 	.short	(.L_1095 - .L_1094)


	//   ....[0]....
.L_1094:
        /*0090*/ 	.word	0x00004e50


	//   ....[1]....
        /*0094*/ 	.word	0x00004f90


	//   ....[2]....
        /*0098*/ 	.word	0x000051f0


	//----- nvinfo : EIATTR_MAX_THREADS
	.align		4
.L_1095:
        /*009c*/ 	.byte	0x04, 0x05
        /*009e*/ 	.short	(.L_1097 - .L_1096)
.L_1096:
        /*00a0*/ 	.word	0x00000080
        /*00a4*/ 	.word	0x00000001
        /*00a8*/ 	.word	0x00000001


	//----- nvinfo : EIATTR_CRS_STACK_SIZE
	.align		4
.L_1097:
        /*00ac*/ 	.byte	0x04, 0x1e
        /*00ae*/ 	.short	(.L_1099 - .L_1098)
.L_1098:
        /*00b0*/ 	.word	0x00000000


	//----- nvinfo : EIATTR_CBANK_PARAM_SIZE
	.align		4
.L_1099:
        /*00b4*/ 	.byte	0x03, 0x19
        /*00b6*/ 	.short	0x00b8


	//----- nvinfo : EIATTR_PARAM_CBANK
	.align		4
        /*00b8*/ 	.byte	0x04, 0x0a
        /*00ba*/ 	.short	(.L_1101 - .L_1100)
	.align		4
.L_1100:
        /*00bc*/ 	.word	index@(.nv.constant0._Z35group_norm_nhwc_bwd_one_pass_kernelI11Fp32IOBf16WLi256ELi4ELi128EEv26Group_norm_nhwc_bwd_params)
        /*00c0*/ 	.short	0x0210
        /*00c2*/ 	.short	0x00b8


	//----- nvinfo : EIATTR_SW_WAR
	.align		4
.L_1101:
        /*00c4*/ 	.byte	0x04, 0x36
        /*00c6*/ 	.short	(.L_1103 - .L_1102)
.L_1102:
        /*00c8*/ 	.word	0x00000008
.L_1103:


//--------------------- .nv.info._Z35group_norm_nhwc_bwd_one_pass_kernelI11Fp32IOBf16WLi512ELi4ELi128EEv26Group_norm_nhwc_bwd_params --------------------------
	.section	.nv.info._Z35group_norm_nhwc_bwd_one_pass_kernelI11Fp32IOBf16WLi512ELi4ELi128EEv26Group_norm_nhwc_bwd_params,"",@"SHT_CUDA_INFO"
	.sectionflags	@""
	.align	4


	//----- nvinfo : EIATTR_CUDA_API_VERSION
	.align		4
        /*0000*/ 	.byte	0x04, 0x37
        /*0002*/ 	.short	(.L_1105 - .L_1104)
.L_1104:
        /*0004*/ 	.word	0x00000082


	//----- nvinfo : EIATTR_KPARAM_INFO
	.align		4
.L_1105:
        /*0008*/ 	.byte	0x04, 0x17
        /*000a*/ 	.short	(.L_1107 - .L_1106)
.L_1106:
        /*000c*/ 	.word	0x00000000
        /*0010*/ 	.short	0x0000
        /*0012*/ 	.short	0x0000
        /*0014*/ 	.byte	0x00, 0xf0, 0xe1, 0x02


	//----- nvinfo : EIATTR_SPARSE_MMA_MASK
	.align		4
.L_1107:
        /*0018*/ 	.byte	0x03, 0x50
        /*001a*/ 	.short	0x0000


	//----- nvinfo : EIATTR_MAXREG_COUNT
	.align		4
        /*001c*/ 	.byte	0x03, 0x1b
        /*001e*/ 	.short	0x00ff


	//----- nvinfo : EIATTR_NUM_BARRIERS
	.align		4
        /*0020*/ 	.byte	0x02, 0x4c
        /*0022*/ 	.byte	0x01
	.zero		1


	//----- nvinfo : EIATTR_MERCURY_ISA_VERSION
	.align		4
        /*0024*/ 	.byte	0x03, 0x5f
        /*0026*/ 	.short	0x0101


	//----- nvinfo : EIATTR_INT_WARP_WIDE_INSTR_OFFSETS
	.align		4
        /*0028*/ 	.byte	0x04, 0x31
        /*002a*/ 	.short	(.L_1109 - .L_1108)


	//   ....[0]....
.L_1108:
        /*002c*/ 	.word	0x00003f50


	//   ....[1]....
        /*0030*/ 	.word	0x000068d0


	//----- nvinfo : EIATTR_COOP_GROUP_MASK_REGIDS
	.align		4
.L_1109:
        /*0034*/ 	.byte	0x04, 0x29
        /*0036*/ 	.short	(.L_1111 - .L_1110)


	//   ....[0]....
.L_1110:
        /*0038*/ 	.word	0xffffffff


	//   ....[1]....
        /*003c*/ 	.word	0xffffffff


	//   ....[2]....
        /*0040*/ 	.word	0xffffffff


	//   ....[3]....
        /*0044*/ 	.word	0xffffffff


	//   ....[4]....
        /*0048*/ 	.word	0xffffffff


	//   ....[5]....
        /*004c*/ 	.word	0xffffffff


	//   ....[6]....
        /*0050*/ 	.word	0xffffffff


	//   ....[7]....
        /*0054*/ 	.word	0xffffffff


	//   ....[8]....
        /*0058*/ 	.word	0xffffffff


	//   ....[9]....
        /*005c*/ 	.word	0xffffffff


	//----- nvinfo : EIATTR_COOP_GROUP_INSTR_OFFSETS
	.align		4
.L_1111:
        /*0060*/ 	.byte	0x04, 0x28
        /*0062*/ 	.short	(.L_1113 - .L_1112)


	//   ....[0]....
.L_1112:
        /*0064*/ 	.word	0x00002540


	//   ....[1]....
        /*0068*/ 	.word	0x00002580


	//   ....[2]....
        /*006c*/ 	.word	0x000025e0


	//   ....[3]....
        /*0070*/ 	.word	0x00002600


	//   ....[4]....
        /*0074*/ 	.word	0x00002630


	//   ....[5]....
        /*0078*/ 	.word	0x00002650


	//   ....[6]....
        /*007c*/ 	.word	0x00002680


	//   ....[7]....
        /*0080*/ 	.word	0x000026a0


	//   ....[8]....
        /*0084*/ 	.word	0x000026f0


	//   ....[9]....
        /*0088*/ 	.word	0x00002720


	//----- nvinfo : EIATTR_EXIT_INSTR_OFFSETS
	.align		4
.L_1113:
        /*008c*/ 	.byte	0x04, 0x1c
        /*008e*/ 	.short	(.L_1115 - .L_1114)


	//   ....[0]....
.L_1114:
        /*0090*/ 	.word	0x00006960


	//   ....[1]....
        /*0094*/ 	.word	0x00006aa0


	//   ....[2]....
        /*0098*/ 	.word	0x00006d00


	//----- nvinfo : EIATTR_MAX_THREADS
	.align		4
.L_1115:
        /*009c*/ 	.byte	0x04, 0x05
        /*009e*/ 	.short	(.L_1117 - .L_1116)
.L_1116:
        /*00a0*/ 	.word	0x00000080
        /*00a4*/ 	.word	0x00000001
        /*00a8*/ 	.word	0x00000001


	//----- nvinfo : EIATTR_CRS_STACK_SIZE
	.align		4
.L_1117:
        /*00ac*/ 	.byte	0x04, 0x1e
        /*00ae*/ 	.short	(.L_1119 - .L_1118)
.L_1118:
        /*00b0*/ 	.word	0x00000000


	//----- nvinfo : EIATTR_CBANK_PARAM_SIZE
	.align		4
.L_1119:
        /*00b4*/ 	.byte	0x03, 0x19
        /*00b6*/ 	.short	0x00b8


	//----- nvinfo : EIATTR_PARAM_CBANK
	.align		4
        /*00b8*/ 	.byte	0x04, 0x0a
        /*00ba*/ 	.short	(.L_1121 - .L_1120)
	.align		4
.L_1120:
        /*00bc*/ 	.word	index@(.nv.constant0._Z35group_norm_nhwc_bwd_one_pass_kernelI11Fp32IOBf16WLi512ELi4ELi128EEv26Group_norm_nhwc_bwd_params)
        /*00c0*/ 	.short	0x0210
        /*00c2*/ 	.short	0x00b8


	//----- nvinfo : EIATTR_SW_WAR
	.align		4
.L_1121:
        /*00c4*/ 	.byte	0x04, 0x36
        /*00c6*/ 	.short	(.L_1123 - .L_1122)
.L_1122:
        /*00c8*/ 	.word	0x00000008
.L_1123:


//--------------------- .nv.info._Z35group_norm_nhwc_bwd_one_pass_kernelI11Fp32IOFp16WLi64ELi4ELi128EEv26Group_norm_nhwc_bwd_params --------------------------
	.section	.nv.info._Z35group_norm_nhwc_bwd_one_pass_kernelI11Fp32IOFp16WLi64ELi4ELi128EEv26Group_norm_nhwc_bwd_params,"",@"SHT_CUDA_INFO"
	.sectionflags	@""
	.align	4


	//----- nvinfo : EIATTR_CUDA_API_VERSION
	.align		4
        /*0000*/ 	.byte	0x04, 0x37
        /*0002*/ 	.short	(.L_1125 - .L_1124)
.L_1124:
        /*0004*/ 	.word	0x00000082


	//----- nvinfo : EIATTR_KPARAM_INFO
	.align		4
.L_1125:
        /*0008*/ 	.byte	0x04, 0x17
        /*000a*/ 	.short	(.L_1127 - .L_1126)
.L_1126:
        /*000c*/ 	.word	0x00000000
        /*0010*/ 	.short	0x0000
        /*0012*/ 	.short	0x0000
        /*0014*/ 	.byte	0x00, 0xf0, 0xe1, 0x02


	//----- nvinfo : EIATTR_SPARSE_MMA_MASK
	.align		4
.L_1127:
        /*0018*/ 	.byte	0x03, 0x50
        /*001a*/ 	.short	0x0000


	//----- nvinfo : EIATTR_MAXREG_COUNT
	.align		4
        /*001c*/ 	.byte	0x03, 0x1b
        /*001e*/ 	.short	0x00ff


	//----- nvinfo : EIATTR_NUM_BARRIERS
	.align		4
        /*0020*/ 	.byte	0x02, 0x4c
        /*0022*/ 	.byte	0x01
	.zero		1


	//----- nvinfo : EIATTR_MERCURY_ISA_VERSION
	.align		4
        /*0024*/ 	.byte	0x03, 0x5f
        /*0026*/ 	.short	0x0101


	//----- nvinfo : EIATTR_INT_WARP_WIDE_INSTR_OFFSETS
	.align		4
        /*0028*/ 	.byte	0x04, 0x31
        /*002a*/ 	.short	(.L_1129 - .L_1128)


	//   ....[0]....
.L_1128:
        /*002c*/ 	.word	0x00002470


	//   ....[1]....
        /*0030*/ 	.word	0x00003a70


	//----- nvinfo : EIATTR_COOP_GROUP_MASK_REGIDS
	.align		4
.L_1129:
        /*0034*/ 	.byte	0x04, 0x29
        /*0036*/ 	.short	(.L_1131 - .L_1130)


	//   ....[0]....
.L_1130:
        /*0038*/ 	.word	0xffffffff


	//   ....[1]....
        /*003c*/ 	.word	0xffffffff


	//   ....[2]....
        /*0040*/ 	.word	0xffffffff


	//   ....[3]....
        /*0044*/ 	.word	0xffffffff


	//   ....[4]....
        /*0048*/ 	.word	0xffffffff


	//   ....[5]....
        /*004c*/ 	.word	0xffffffff


	//   ....[6]....
        /*0050*/ 	.word	0xffffffff


	//   ....[7]....
        /*0054*/ 	.word	0xffffffff


	//   ....[8]....
        /*0058*/ 	.word	0xffffffff


	//   ....[9]....
        /*005c*/ 	.word	0xffffffff


	//----- nvinfo : EIATTR_COOP_GROUP_INSTR_OFFSETS
	.align		4
.L_1131:
        /*0060*/ 	.byte	0x04, 0x28
        /*0062*/ 	.short	(.L_1133 - .L_1132)


	//   ....[0]....
.L_1132:
        /*0064*/ 	.word	0x00000bb0


	//   ....[1]....
        /*0068*/ 	.word	0x00000bc0


	//   ....[2]....
        /*006c*/ 	.word	0x00000bf0


	//   ....[3]....
        /*0070*/ 	.word	0x00000c10


	//   ....[4]....
        /*0074*/ 	.word	0x00000c40


	//   ....[5]....
        /*0078*/ 	.word	0x00000c60


	//   ....[6]....
        /*007c*/ 	.word	0x00000c90


	//   ....[7]....
        /*0080*/ 	.word	0x00000cb0


	//   ....[8]....
        /*0084*/ 	.word	0x00000ce0


	//   ....[9]....
        /*0088*/ 	.word	0x00000d00


	//----- nvinfo : EIATTR_EXIT_INSTR_OFFSETS
	.align		4
.L_1133:
        /*008c*/ 	.byte	0x04, 0x1c
        /*008e*/ 	.short	(.L_1135 - .L_1134)


	//   ....[0]....
.L_1134:
        /*0090*/ 	.word	0x00003b00


	//   ....[1]....
        /*0094*/ 	.word	0x00003c40


	//   ....[2]....
        /*0098*/ 	.word	0x00003ea0


	//----- nvinfo : EIATTR_MAX_THREADS
	.align		4
.L_1135:
        /*009c*/ 	.byte	0x04, 0x05
        /*009e*/ 	.short	(.L_1137 - .L_1136)
.L_1136:
        /*00a0*/ 	.word	0x00000080
        /*00a4*/ 	.word	0x00000001
        /*00a8*/ 	.word	0x00000001


	//----- nvinfo : EIATTR_CRS_STACK_SIZE
	.align		4
.L_1137:
        /*00ac*/ 	.byte	0x04, 0x1e
        /*00ae*/ 	.short	(.L_1139 - .L_1138)
.L_1138:
        /*00b0*/ 	.word	0x00000000


	//----- nvinfo : EIATTR_CBANK_PARAM_SIZE
	.align		4
.L_1139:
        /*00b4*/ 	.byte	0x03, 0x19
        /*00b6*/ 	.short	0x00b8


	//----- nvinfo : EIATTR_PARAM_CBANK
	.align		4
        /*00b8*/ 	.byte	0x04, 0x0a
        /*00ba*/ 	.short	(.L_1141 - .L_1140)
	.align		4
.L_1140:
        /*00bc*/ 	.word	index@(.nv.constant0._Z35group_norm_nhwc_bwd_one_pass_kernelI11Fp32IOFp16WLi64ELi4ELi128EEv26Group_norm_nhwc_bwd_params)
        /*00c0*/ 	.short	0x0210
        /*00c2*/ 	.short	0x00b8


	//----- nvinfo : EIATTR_SW_WAR
	.align		4
.L_1141:
        /*00c4*/ 	.byte	0x04, 0x36
        /*00c6*/ 	.short	(.L_1143 - .L_1142)
.L_1142:
        /*00c8*/ 	.word	0x00000008
.L_1143:


//--------------------- .nv.info._Z35group_norm_nhwc_bwd_one_pass_kernelI11Fp32IOFp16WLi128ELi4ELi128EEv26Group_norm_nhwc_bwd_params --------------------------
	.section	.nv.info._Z35group_norm_nhwc_bwd_one_pass_kernelI11Fp32IOFp16WLi128ELi4ELi128EEv26Group_norm_nhwc_bwd_params,"",@"SHT_CUDA_INFO"
	.sectionflags	@""
	.align	4


	//----- nvinfo : EIATTR_CUDA_API_VERSION
	.align		4
        /*0000*/ 	.byte	0x04, 0x37
        /*0002*/ 	.short	(.L_1145 - .L_1144)
.L_1144:
        /*0004*/ 	.word	0x00000082


	//----- nvinfo : EIATTR_KPARAM_INFO
	.align		4
.L_1145:
        /*0008*/ 	.byte	0x04, 0x17
        /*000a*/ 	.short	(.L_1147 - .L_1146)
.L_1146:
        /*000c*/ 	.word	0x00000000
        /*0010*/ 	.short	0x0000
        /*0012*/ 	.short	0x0000
        /*0014*/ 	.byte	0x00, 0xf0, 0xe1, 0x02


	//----- nvinfo : EIATTR_SPARSE_MMA_MASK
	.align		4
.L_1147:
        /*0018*/ 	.byte	0x03, 0x50
        /*001a*/ 	.short	0x0000


	//----- nvinfo : EIATTR_MAXREG_COUNT
	.align		4
        /*001c*/ 	.byte	0x03, 0x1b
        /*001e*/ 	.short	0x00ff


	//----- nvinfo : EIATTR_NUM_BARRIERS
	.align		4
        /*0020*/ 	.byte	0x02, 0x4c
        /*0022*/ 	.byte	0x01
	.zero		1


	//----- nvinfo : EIATTR_MERCURY_ISA_VERSION
	.align		4
        /*0024*/ 	.byte	0x03, 0x5f
        /*0026*/ 	.short	0x0101


	//----- nvinfo : EIATTR_INT_WARP_WIDE_INSTR_OFFSETS
	.align		4
        /*0028*/ 	.byte	0x04, 0x31
        /*002a*/ 	.short	(.L_1149 - .L_1148)


	//   ....[0]....
.L_1148:
        /*002c*/ 	.word	0x00002870


	//   ....[1]....
        /*0030*/ 	.word	0x00004150


	//----- nvinfo : EIATTR_COOP_GROUP_MASK_REGIDS
	.align		4
.L_1149:
        /*0034*/ 	.byte	0x04, 0x29
        /*0036*/ 	.short	(.L_1151 - .L_1150)


	//   ....[0]....
.L_1150:
        /*0038*/ 	.word	0xffffffff


	//   ....[1]....
        /*003c*/ 	.word	0xffffffff


	//   ....[2]....
        /*0040*/ 	.word	0xffffffff


	//   ....[3]....
        /*0044*/ 	.word	0xffffffff


	//   ....[4]....
        /*0048*/ 	.word	0xffffffff


	//   ....[5]....
        /*004c*/ 	.word	0xffffffff


	//   ....[6]....
        /*0050*/ 	.word	0xffffffff


	//   ....[7]....
        /*0054*/ 	.word	0xffffffff


	//   ....[8]....
        /*0058*/ 	.word	0xffffffff


	//   ....[9]....
        /*005c*/ 	.word	0xffffffff


	//----- nvinfo : EIATTR_COOP_GROUP_INSTR_OFFSETS
	.align		4
.L_1151:
        /*0060*/ 	.byte	0x04, 0x28
        /*0062*/ 	.short	(.L_1153 - .L_1152)


	//   ....[0]....
.L_1152:
        /*0064*/ 	.word	0x00000f30


	//   ....[1]....
        /*0068*/ 	.word	0x00000f60


	//   ....[2]....
        /*006c*/ 	.word	0x00000fb0


	//   ....[3]....
        /*0070*/ 	.word	0x00000fd0


	//   ....[4]....
        /*0074*/ 	.word	0x00001000


	//   ....[5]....
        /*0078*/ 	.word	0x00001020


	//   ....[6]....
        /*007c*/ 	.word	0x00001050


	//   ....[7]....
        /*0080*/ 	.word	0x00001070


	//   ....[8]....
        /*0084*/ 	.word	0x000010a0


	//   ....[9]....
        /*0088*/ 	.word	0x000010c0


	//----- nvinfo : EIATTR_EXIT_INSTR_OFFSETS
	.align		4
.L_1153:
        /*008c*/ 	.byte	0x04, 0x1c
        /*008e*/ 	.short	(.L_1155 - .L_1154)


	//   ....[0]....
.L_1154:
        /*0090*/ 	.word	0x000041e0


	//   ....[1]....
        /*0094*/ 	.word	0x00004320


	//   ....[2]....
        /*0098*/ 	.word	0x00004580


	//----- nvinfo : EIATTR_MAX_THREADS
	.align		4
.L_1155:
        /*009c*/ 	.byte	0x04, 0x05
        /*009e*/ 	.short	(.L_1157 - .L_1156)
.L_1156:
        /*00a0*/ 	.word	0x00000080
        /*00a4*/ 	.word	0x00000001
        /*00a8*/ 	.word	0x00000001


	//----- nvinfo : EIATTR_CRS_STACK_SIZE
	.align		4
.L_1157:
        /*00ac*/ 	.byte	0x04, 0x1e
        /*00ae*/ 	.short	(.L_1159 - .L_1158)
.L_1158:
        /*00b0*/ 	.word	0x00000000


	//----- nvinfo : EIATTR_CBANK_PARAM_SIZE
	.align		4
.L_1159:
        /*00b4*/ 	.byte	0x03, 0x19
        /*00b6*/ 	.short	0x00b8


	//----- nvinfo : EIATTR_PARAM_CBANK
	.align		4
        /*00b8*/ 	.byte	0x04, 0x0a
        /*00ba*/ 	.short	(.L_1161 - .L_1160)
	.align		4
.L_1160:
        /*00bc*/ 	.word	index@(.nv.constant0._Z35group_norm_nhwc_bwd_one_pass_kernelI11Fp32IOFp16WLi128ELi4ELi128EEv26Group_norm_nhwc_bwd_params)
        /*00c0*/ 	.short	0x0210
        /*00c2*/ 	.short	0x00b8


	//----- nvinfo : EIATTR_SW_WAR
	.align		4
.L_1161:
        /*00c4*/ 	.byte	0x04, 0x36
        /*00c6*/ 	.short	(.L_1163 - .L_1162)
.L_1162:
        /*00c8*/ 	.word	0x00000008
.L_1163:


//--------------------- .nv.info._Z35group_norm_nhwc_bwd_one_pass_kernelI11Fp32IOFp16WLi256ELi4ELi128EEv26Group_norm_nhwc_bwd_params --------------------------
	.section	.nv.info._Z35group_norm_nhwc_bwd_one_pass_kernelI11Fp32IOFp16WLi256ELi4ELi128EEv26Group_norm_nhwc_bwd_params,"",@"SHT_CUDA_INFO"
	.sectionflags	@""
	.align	4


	//----- nvinfo : EIATTR_CUDA_API_VERSION
	.align		4
        /*0000*/ 	.byte	0x04, 0x37
        /*0002*/ 	.short	(.L_1165 - .L_1164)
.L_1164:
        /*0004*/ 	.word	0x00000082


	//----- nvinfo : EIATTR_KPARAM_INFO
	.align		4
.L_1165:
        /*0008*/ 	.byte	0x04, 0x17
        /*000a*/ 	.short	(.L_1167 - .L_1166)
.L_1166:
        /*000c*/ 	.word	0x00000000
        /*0010*/ 	.short	0x0000
        /*0012*/ 	.short	0x0000
        /*0014*/ 	.byte	0x00, 0xf0, 0xe1, 0x02


	//----- nvinfo : EIATTR_SPARSE_MMA_MASK
	.align		4
.L_1167:
        /*0018*/ 	.byte	0x03, 0x50
        /*001a*/ 	.short	0x0000


	//----- nvinfo : EIATTR_MAXREG_COUNT
	.align		4
        /*001c*/ 	.byte	0x03, 0x1b
        /*001e*/ 	.short	0x00ff


	//----- nvinfo : EIATTR_NUM_BARRIERS
	.align		4
        /*0020*/ 	.byte	0x02, 0x4c
        /*0022*/ 	.byte	0x01
	.zero		1


	//----- nvinfo : EIATTR_MERCURY_ISA_VERSION
	.align		4
        /*0024*/ 	.byte	0x03, 0x5f
        /*0026*/ 	.short	0x0101


	//----- nvinfo : EIATTR_INT_WARP_WIDE_INSTR_OFFSETS
	.align		4
        /*0028*/ 	.byte	0x04, 0x31
        /*002a*/ 	.short	(.L_1169 - .L_1168)


	//   ....[0]....
.L_1168:
        /*002c*/ 	.word	0x00002fa0


	//   ....[1]....
        /*0030*/ 	.word	0x00004dc0


	//----- nvinfo : EIATTR_COOP_GROUP_MASK_REGIDS
	.align		4
.L_1169:
        /*0034*/ 	.byte	0x04, 0x29
        /*0036*/ 	.short	(.L_1171 - .L_1170)


	//   ....[0]....
.L_1170:
        /*0038*/ 	.word	0xffffffff


	//   ....[1]....
        /*003c*/ 	.word	0xffffffff


	//   ....[2]....
        /*0040*/ 	.word	0xffffffff


	//   ....[3]....
        /*0044*/ 	.word	0xffffffff


	//   ....[4]....
        /*0048*/ 	.word	0xffffffff


	//   ....[5]....
        /*004c*/ 	.word	0xffffffff


	//   ....[6]....
        /*0050*/ 	.word	0xffffffff


	//   ....[7]....
        /*0054*/ 	.word	0xffffffff


	//   ....[8]....
        /*0058*/ 	.word	0xffffffff


	//   ....[9]....
        /*005c*/ 	.word	0xffffffff


	//----- nvinfo : EIATTR_COOP_GROUP_INSTR_OFFSETS
	.align		4
.L_1171:
        /*0060*/ 	.byte	0x04, 0x28
        /*0062*/ 	.short	(.L_1173 - .L_1172)


	//   ....[0]....
.L_1172:
        /*0064*/ 	.word	0x000015f0


	//   ....[1]....
        /*0068*/ 	.word	0x00001630


	//   ....[2]....
        /*006c*/ 	.word	0x00001740


	//   ....[3]....
        /*0070*/ 	.word	0x00001760


	//   ....[4]....
        /*0074*/ 	.word	0x00001790


	//   ....[5]....
        /*0078*/ 	.word	0x000017b0


	//   ....[6]....
        /*007c*/ 	.word	0x000017e0


	//   ....[7]....
        /*0080*/ 	.word	0x00001800


	//   ....[8]....
        /*0084*/ 	.word	0x00001830


	//   ....[9]....
        /*0088*/ 	.word	0x00001850


	//----- nvinfo : EIATTR_EXIT_INSTR_OFFSETS
	.align		4
.L_1173:
        /*008c*/ 	.byte	0x04, 0x1c
        /*008e*/ 	.short	(.L_1175 - .L_1174)


	//   ....[0]....
.L_1174:
        /*0090*/ 	.word	0x00004e50


	//   ....[1]....
        /*0094*/ 	.word	0x00004f90


	//   ....[2]....
        /*0098*/ 	.word	0x000051f0


	//----- nvinfo : EIATTR_MAX_THREADS
	.align		4
.L_1175:
        /*009c*/ 	.byte	0x04, 0x05
        /*009e*/ 	.short	(.L_1177 - .L_1176)
.L_1176:
        /*00a0*/ 	.word	0x00000080
        /*00a4*/ 	.word	0x00000001
        /*00a8*/ 	.word	0x00000001


	//----- nvinfo : EIATTR_CRS_STACK_SIZE
	.align		4
.L_1177:
        /*00ac*/ 	.byte	0x04, 0x1e
        /*00ae*/ 	.short	(.L_1179 - .L_1178)
.L_1178:
        /*00b0*/ 	.word	0x00000000


	//----- nvinfo : EIATTR_CBANK_PARAM_SIZE
	.align		4
.L_1179:
        /*00b4*/ 	.byte	0x03, 0x19
        /*00b6*/ 	.short	0x00b8


	//----- nvinfo : EIATTR_PARAM_CBANK
	.align		4
        /*00b8*/ 	.byte	0x04, 0x0a
        /*00ba*/ 	.short	(.L_1181 - .L_1180)
	.align		4
.L_1180:
        /*00bc*/ 	.word	index@(.nv.constant0._Z35group_norm_nhwc_bwd_one_pass_kernelI11Fp32IOFp16WLi256ELi4ELi128EEv26Group_norm_nhwc_bwd_params)
        /*00c0*/ 	.short	0x0210
        /*00c2*/ 	.short	0x00b8


	//----- nvinfo : EIATTR_SW_WAR
	.align		4
.L_1181:
        /*00c4*/ 	.byte	0x04, 0x36
        /*00c6*/ 	.short	(.L_1183 - .L_1182)
.L_1182:
        /*00c8*/ 	.word	0x00000008
.L_1183:


//--------------------- .nv.info._Z35group_norm_nhwc_bwd_one_pass_kernelI11Fp32IOFp16WLi512ELi4ELi128EEv26Group_norm_nhwc_bwd_params --------------------------
	.section	.nv.info._Z35group_norm_nhwc_bwd_one_pass_kernelI11Fp32IOFp16WLi512ELi4ELi128EEv26Group_norm_nhwc_bwd_params,"",@"SHT_CUDA_INFO"
	.sectionflags	@""
	.align	4


	//----- nvinfo : EIATTR_CUDA_API_VERSION
	.align		4
        /*0000*/ 	.byte	0x04, 0x37
        /*0002*/ 	.short	(.L_1185 - .L_1184)
.L_1184:
        /*0004*/ 	.word	0x00000082


	//----- nvinfo : EIATTR_KPARAM_INFO
	.align		4
.L_1185:
        /*0008*/ 	.byte	0x04, 0x17
        /*000a*/ 	.short	(.L_1187 - .L_1186)
.L_1186:
        /*000c*/ 	.word	0x00000000
        /*0010*/ 	.short	0x0000
        /*0012*/ 	.short	0x0000
        /*0014*/ 	.byte	0x00, 0xf0, 0xe1, 0x02


	//----- nvinfo : EIATTR_SPARSE_MMA_MASK
	.align		4
.L_1187:
        /*0018*/ 	.byte	0x03, 0x50
        /*001a*/ 	.short	0x0000


	//----- nvinfo : EIATTR_MAXREG_COUNT
	.align		4
        /*001c*/ 	.byte	0x03, 0x1b
        /*001e*/ 	.short	0x00ff


	//----- nvinfo : EIATTR_NUM_BARRIERS
	.align		4
        /*0020*/ 	.byte	0x02, 0x4c
        /*0022*/ 	.byte	0x01
	.zero		1


	//----- nvinfo : EIATTR_MERCURY_ISA_VERSION
	.align		4
        /*0024*/ 	.byte	0x03, 0x5f
        /*0026*/ 	.short	0x0101


	//----- nvinfo : EIATTR_INT_WARP_WIDE_INSTR_OFFSETS
	.align		4
        /*0028*/ 	.byte	0x04, 0x31
        /*002a*/ 	.short	(.L_1189 - .L_1188)


	//   ....[0]....
.L_1188:
        /*002c*/ 	.word	0x00003f50


	//   ....[1]....
        /*0030*/ 	.word	0x000068d0


	//----- nvinfo : EIATTR_COOP_GROUP_MASK_REGIDS
	.align		4
.L_1189:
        /*0034*/ 	.byte	0x04, 0x29
        /*0036*/ 	.short	(.L_1191 - .L_1190)


	//   ....[0]....
.L_1190:
        /*0038*/ 	.word	0xffffffff


	//   ....[1]....
        /*003c*/ 	.word	0xffffffff


	//   ....[2]....
        /*0040*/ 	.word	0xffffffff


	//   ....[3]....
        /*0044*/ 	.word	0xffffffff


	//   ....[4]....
        /*0048*/ 	.word	0xffffffff


	//   ....[5]....
        /*004c*/ 	.word	0xffffffff


	//   ....[6]....
        /*0050*/ 	.word	0xffffffff


	//   ....[7]....
        /*0054*/ 	.word	0xffffffff


	//   ....[8]....
        /*0058*/ 	.word	0xffffffff


	//   ....[9]....
        /*005c*/ 	.word	0xffffffff


	//----- nvinfo : EIATTR_COOP_GROUP_INSTR_OFFSETS
	.align		4
.L_1191:
        /*0060*/ 	.byte	0x04, 0x28
        /*0062*/ 	.short	(.L_1193 - .L_1192)


	//   ....[0]....
.L_1192:
        /*0064*/ 	.word	0x00002540


	//   ....[1]....
        /*0068*/ 	.word	0x00002580


	//   ....[2]....
        /*006c*/ 	.word	0x000025e0


	//   ....[3]....
        /*0070*/ 	.word	0x00002600


	//   ....[4]....
        /*0074*/ 	.word	0x00002630


	//   ....[5]....
        /*0078*/ 	.word	0x00002650


	//   ....[6]....
        /*007c*/ 	.word	0x00002680


	//   ....[7]....
        /*0080*/ 	.word	0x000026a0


	//   ....[8]....
        /*0084*/ 	.word	0x000026f0


	//   ....[9]....
        /*0088*/ 	.word	0x00002720


	//----- nvinfo : EIATTR_EXIT_INSTR_OFFSETS
	.align		4
.L_1193:
        /*008c*/ 	.byte	0x04, 0x1c
        /*008e*/ 	.short	(.L_1195 - .L_1194)


	//   ....[0]....
.L_1194:
        /*0090*/ 	.word	0x00006960


	//   ....[1]....
        /*0094*/ 	.word	0x00006aa0


	//   ....[2]....
        /*0098*/ 	.word	0x00006d00


	//----- nvinfo : EIATTR_MAX_THREADS
	.align		4
.L_1195:
        /*009c*/ 	.byte	0x04, 0x05
        /*009e*/ 	.short	(.L_1197 - .L_1196)
.L_1196:
        /*00a0*/ 	.word	0x00000080
        /*00a4*/ 	.word	0x00000001
        /*00a8*/ 	.word	0x00000001


	//----- nvinfo : EIATTR_CRS_STACK_SIZE
	.align		4
.L_1197:
        /*00ac*/ 	.byte	0x04, 0x1e
        /*00ae*/ 	.short	(.L_1199 - .L_1198)
.L_1198:
        /*00b0*/ 	.word	0x00000000


	//----- nvinfo : EIATTR_CBANK_PARAM_SIZE
	.align		4
.L_1199:
        /*00b4*/ 	.byte	0x03, 0x19
        /*00b6*/ 	.short	0x00b8


	//----- nvinfo : EIATTR_PARAM_CBANK
	.align		4
        /*00b8*/ 	.byte	0x04, 0x0a
        /*00ba*/ 	.short	(.L_1201 - .L_1200)
	.align		4
.L_1200:
        /*00bc*/ 	.word	index@(.nv.constant0._Z35group_norm_nhwc_bwd_one_pass_kernelI11Fp32IOFp16WLi512ELi4ELi128EEv26Group_norm_nhwc_bwd_params)
        /*00c0*/ 	.short	0x0210
        /*00c2*/ 	.short	0x00b8


	//----- nvinfo : EIATTR_SW_WAR
	.align		4
.L_1201:
        /*00c4*/ 	.byte	0x04, 0x36
        /*00c6*/ 	.short	(.L_1203 - .L_1202)
.L_1202:
        /*00c8*/ 	.word	0x00000008
.L_1203:


//--------------------- .nv.info._Z35group_norm_nhwc_fwd_one_pass_kernelI11Bf16IOFp32WLi64ELi4ELi128EEv26Group_norm_nhwc_fwd_params --------------------------
	.section	.nv.info._Z35group_norm_nhwc_fwd_one_pass_kernelI11Bf16IOFp32WLi64ELi4ELi128EEv26Group_norm_nhwc_fwd_params,"",@"SHT_CUDA_INFO"
	.sectionflags	@""
	.align	4


	//----- nvinfo : EIATTR_CUDA_API_VERSION
	.align		4
        /*0000*/ 	.byte	0x04, 0x37
        /*0002*/ 	.short	(.L_1205 - .L_1204)
.L_1204:
        /*0004*/ 	.word	0x00000082


	//----- nvinfo : EIATTR_KPARAM_INFO
	.align		4
.L_1205:
        /*0008*/ 	.byte	0x04, 0x17
        /*000a*/ 	.short	(.L_1207 - .L_1206)
.L_1206:
        /*000c*/ 	.word	0x00000000
        /*0010*/ 	.short	0x0000
        /*0012*/ 	.short	0x0000
        /*0014*/ 	.byte	0x00, 0xf0, 0x81, 0x02


	//----- nvinfo : EIATTR_SPARSE_MMA_MASK
	.align		4
.L_1207:
        /*0018*/ 	.byte	0x03, 0x50
        /*001a*/ 	.short	0x0000


	//----- nvinfo : EIATTR_MAXREG_COUNT
	.align		4
        /*001c*/ 	.byte	0x03, 0x1b
        /*001e*/ 	.short	0x00ff


	//----- nvinfo : EIATTR_NUM_BARRIERS
	.align		4
        /*0020*/ 	.byte	0x02, 0x4c
        /*0022*/ 	.byte	0x01
	.zero		1


	//----- nvinfo : EIATTR_MERCURY_ISA_VERSION
	.align		4
        /*0024*/ 	.byte	0x03, 0x5f
        /*0026*/ 	.short	0x0101


	//----- nvinfo : EIATTR_COOP_GROUP_MASK_REGIDS
	.align		4
        /*0028*/ 	.byte	0x04, 0x29
        /*002a*/ 	.short	(.L_1209 - .L_1208)


	//   ....[0]....
.L_1208:
        /*002c*/ 	.word	0xffffffff


	//   ....[1]....
        /*0030*/ 	.word	0xffffffff


	//   ....[2]....
        /*0034*/ 	.word	0xffffffff


	//   ....[3]....
        /*0038*/ 	.word	0xffffffff


	//   ....[4]....
        /*003c*/ 	.word	0xffffffff


	//   ....[5]....
        /*0040*/ 	.word	0xffffffff


	//   ....[6]....
        /*0044*/ 	.word	0xffffffff


	//   ....[7]....
        /*0048*/ 	.word	0xffffffff


	//   ....[8]....
        /*004c*/ 	.word	0xffffffff


	//   ....[9]....
        /*0050*/ 	.word	0xffffffff


	//----- nvinfo : EIATTR_COOP_GROUP_INSTR_OFFSETS
	.align		4
.L_1209:
        /*0054*/ 	.byte	0x04, 0x28
        /*0056*/ 	.short	(.L_1211 - .L_1210)


	//   ....[0]....
.L_1210:
        /*0058*/ 	.word	0x00000630


	//   ....[1]....
        /*005c*/ 	.word	0x00000640


	//   ....[2]....
        /*0060*/ 	.word	0x00000670


	//   ....[3]....
        /*0064*/ 	.word	0x00000690


	//   ....[4]....
        /*0068*/ 	.word	0x000006c0


	//   ....[5]....
        /*006c*/ 	.word	0x000006e0


	//   ....[6]....
        /*0070*/ 	.word	0x00000710


	//   ....[7]....
        /*0074*/ 	.word	0x00000730


	//   ....[8]....
        /*0078*/ 	.word	0x00000760


	//   ....[9]....
        /*007c*/ 	.word	0x00000780


	//----- nvinfo : EIATTR_EXIT_INSTR_OFFSETS
	.align		4
.L_1211:
        /*0080*/ 	.byte	0x04, 0x1c
        /*0082*/ 	.short	(.L_1213 - .L_1212)


	//   ....[0]....
.L_1212:
        /*0084*/ 	.word	0x00000070


	//   ....[1]....
        /*0088*/ 	.word	0x00001f60


	//----- nvinfo : EIATTR_MAX_THREADS
	.align		4
.L_1213:
        /*008c*/ 	.byte	0x04, 0x05
        /*008e*/ 	.short	(.L_1215 - .L_1214)
.L_1214:
        /*0090*/ 	.word	0x00000080
        /*0094*/ 	.word	0x00000001
        /*0098*/ 	.word	0x00000001


	//----- nvinfo : EIATTR_CRS_STACK_SIZE
	.align		4
.L_1215:
        /*009c*/ 	.byte	0x04, 0x1e
        /*009e*/ 	.short	(.L_1217 - .L_1216)
.L_1216:
        /*00a0*/ 	.word	0x00000000


	//----- nvinfo : EIATTR_CBANK_PARAM_SIZE
	.align		4
.L_1217:
        /*00a4*/ 	.byte	0x03, 0x19
        /*00a6*/ 	.short	0x00a0


	//----- nvinfo : EIATTR_PARAM_CBANK
	.align		4
        /*00a8*/ 	.byte	0x04, 0x0a
        /*00aa*/ 	.short	(.L_1219 - .L_1218)
	.align		4
.L_1218:
        /*00ac*/ 	.word	index@(.nv.constant0._Z35group_norm_nhwc_fwd_one_pass_kernelI11Bf16IOFp32WLi64ELi4ELi128EEv26Group_norm_nhwc_fwd_params)
        /*00b0*/ 	.short	0x0210
        /*00b2*/ 	.short	0x00a0


	//----- nvinfo : EIATTR_SW_WAR
	.align		4
.L_1219:
        /*00b4*/ 	.byte	0x04, 0x36
        /*00b6*/ 	.short	(.L_1221 - .L_1220)
.L_1220:
        /*00b8*/ 	.word	0x00000008
.L_1221:


//--------------------- .nv.info._Z35group_norm_nhwc_fwd_one_pass_kernelI11Bf16IOFp32WLi128ELi4ELi128EEv26Group_norm_nhwc_fwd_params --------------------------
	.section	.nv.info._Z35group_norm_nhwc_fwd_one_pass_kernelI11Bf16IOFp32WLi128ELi4ELi128EEv26Group_norm_nhwc_fwd_params,"",@"SHT_CUDA_INFO"
	.sectionflags	@""
	.align	4


	//----- nvinfo : EIATTR_CUDA_API_VERSION
	.align		4
        /*0000*/ 	.byte	0x04, 0x37
        /*0002*/ 	.short	(.L_1223 - .L_1222)
.L_1222:
        /*0004*/ 	.word	0x00000082


	//----- nvinfo : EIATTR_KPARAM_INFO
	.align		4
.L_1223:
        /*0008*/ 	.byte	0x04, 0x17
        /*000a*/ 	.short	(.L_1225 - .L_1224)
.L_1224:
        /*000c*/ 	.word	0x00000000
        /*0010*/ 	.short	0x0000
        /*0012*/ 	.short	0x0000
        /*0014*/ 	.byte	0x00, 0xf0, 0x81, 0x02


	//----- nvinfo : EIATTR_SPARSE_MMA_MASK
	.align		4
.L_1225:
        /*0018*/ 	.byte	0x03, 0x50
        /*001a*/ 	.short	0x0000


	//----- nvinfo : EIATTR_MAXREG_COUNT
	.align		4
        /*001c*/ 	.byte	0x03, 0x1b
        /*001e*/ 	.short	0x00ff


	//----- nvinfo : EIATTR_NUM_BARRIERS
	.align		4
        /*0020*/ 	.byte	0x02, 0x4c
        /*0022*/ 	.byte	0x01
	.zero		1


	//----- nvinfo : EIATTR_MERCURY_ISA_VERSION
	.align		4
        /*0024*/ 	.byte	0x03, 0x5f
        /*0026*/ 	.short	0x0101


	//----- nvinfo : EIATTR_COOP_GROUP_MASK_REGIDS
	.align		4
        /*0028*/ 	.byte	0x04, 0x29
        /*002a*/ 	.short	(.L_1227 - .L_1226)


	//   ....[0]....
.L_1226:
        /*002c*/ 	.word	0xffffffff


	//   ....[1]....
        /*0030*/ 	.word	0xffffffff


	//   ....[2]....
        /*0034*/ 	.word	0xffffffff


	//   ....[3]....
        /*0038*/ 	.word	0xffffffff


	//   ....[4]....
        /*003c*/ 	.word	0xffffffff


	//   ....[5]....
        /*0040*/ 	.word	0xffffffff


	//   ....[6]....
        /*0044*/ 	.word	0xffffffff


	//   ....[7]....
        /*0048*/ 	.word	0xffffffff


	//   ....[8]....
        /*004c*/ 	.word	0xffffffff


	//   ....[9]....
        /*0050*/ 	.word	0xffffffff


	//----- nvinfo : EIATTR_COOP_GROUP_INSTR_OFFSETS
	.align		4
.L_1227:
        /*0054*/ 	.byte	0x04, 0x28
        /*0056*/ 	.short	(.L_1229 - .L_1228)


	//   ....[0]....
.L_1228:
        /*0058*/ 	.word	0x00000760


	//   ....[1]....
        /*005c*/ 	.word	0x00000770


	//   ....[2]....
        /*0060*/ 	.word	0x000007a0


	//   ....[3]....
        /*0064*/ 	.word	0x000007c0


	//   ....[4]....
        /*0068*/ 	.word	0x000007f0


	//   ....[5]....
        /*006c*/ 	.word	0x00000810


	//   ....[6]....
        /*0070*/ 	.word	0x00000840


	//   ....[7]....
        /*0074*/ 	.word	0x00000860


	//   ....[8]....
        /*0078*/ 	.word	0x00000890


	//   ....[9]....
        /*007c*/ 	.word	0x000008b0


	//----- nvinfo : EIATTR_EXIT_INSTR_OFFSETS
	.align		4
.L_1229:
        /*0080*/ 	.byte	0x04, 0x1c
        /*0082*/ 	.short	(.L_1231 - .L_1230)


	//   ....[0]....
.L_1230:
        /*0084*/ 	.word	0x00000070


	//   ....[1]....
        /*0088*/ 	.word	0x00002300


	//----- nvinfo : EIATTR_MAX_THREADS
	.align		4
.L_1231:
        /*008c*/ 	.byte	0x04, 0x05
        /*008e*/ 	.short	(.L_1233 - .L_1232)
.L_1232:
        /*0090*/ 	.word	0x00000080
        /*0094*/ 	.word	0x00000001
        /*0098*/ 	.word	0x00000001


	//----- nvinfo : EIATTR_CRS_STACK_SIZE
	.align		4
.L_1233:
        /*009c*/ 	.byte	0x04, 0x1e
        /*009e*/ 	.short	(.L_1235 - .L_1234)
.L_1234:
        /*00a0*/ 	.word	0x00000000


	//----- nvinfo : EIATTR_CBANK_PARAM_SIZE
	.align		4
.L_1235:
        /*00a4*/ 	.byte	0x03, 0x19
        /*00a6*/ 	.short	0x00a0


	//----- nvinfo : EIATTR_PARAM_CBANK
	.align		4
        /*00a8*/ 	.byte	0x04, 0x0a
        /*00aa*/ 	.short	(.L_1237 - .L_1236)
	.align		4
.L_1236:
        /*00ac*/ 	.word	index@(.nv.constant0._Z35group_norm_nhwc_fwd_one_pass_kernelI11Bf16IOFp32WLi128ELi4ELi128EEv26Group_norm_nhwc_fwd_params)
        /*00b0*/ 	.short	0x0210
        /*00b2*/ 	.short	0x00a0


	//----- nvinfo : EIATTR_SW_WAR
	.align		4
.L_1237:
        /*00b4*/ 	.byte	0x04, 0x36
        /*00b6*/ 	.short	(.L_1239 - .L_1238)
.L_1238:
        /*00b8*/ 	.word	0x00000008
.L_1239:


//--------------------- .nv.info._Z35group_norm_nhwc_fwd_one_pass_kernelI11Bf16IOFp32WLi256ELi4ELi128EEv26Group_norm_nhwc_fwd_params --------------------------
	.section	.nv.info._Z35group_norm_nhwc_fwd_one_pass_kernelI11Bf16IOFp32WLi256ELi4ELi128EEv26Group_norm_nhwc_fwd_params,"",@"SHT_CUDA_INFO"
	.sectionflags	@""
	.align	4


	//----- nvinfo : EIATTR_CUDA_API_VERSION
	.align		4
        /*0000*/ 	.byte	0x04, 0x37
        /*0002*/ 	.short	(.L_1241 - .L_1240)
.L_1240:
        /*0004*/ 	.word	0x00000082


	//----- nvinfo : EIATTR_KPARAM_INFO
	.align		4
.L_1241:
        /*0008*/ 	.byte	0x04, 0x17
        /*000a*/ 	.short	(.L_1243 - .L_1242)
.L_1242:
        /*000c*/ 	.word	0x00000000
        /*0010*/ 	.short	0x0000
        /*0012*/ 	.short	0x0000
        /*0014*/ 	.byte	0x00, 0xf0, 0x81, 0x02


	//----- nvinfo : EIATTR_SPARSE_MMA_MASK
	.align		4
.L_1243:
        /*0018*/ 	.byte	0x03, 0x50
        /*001a*/ 	.short	0x0000


	//----- nvinfo : EIATTR_MAXREG_COUNT
	.align		4
        /*001c*/ 	.byte	0x03, 0x1b
        /*001e*/ 	.short	0x00ff


	//----- nvinfo : EIATTR_NUM_BARRIERS
	.align		4
        /*0020*/ 	.byte	0x02, 0x4c
        /*0022*/ 	.byte	0x01
	.zero		1


	//----- nvinfo : EIATTR_MERCURY_ISA_VERSION
	.align		4
        /*0024*/ 	.byte	0x03, 0x5f
        /*0026*/ 	.short	0x0101


	//----- nvinfo : EIATTR_COOP_GROUP_MASK_REGIDS
	.align		4
        /*0028*/ 	.byte	0x04, 0x29
        /*002a*/ 	.short	(.L_1245 - .L_1244)


	//   ....[0]....
.L_1244:
        /*002c*/ 	.word	0xffffffff


	//   ....[1]....
        /*0030*/ 	.word	0xffffffff


	//   ....[2]....
        /*0034*/ 	.word	0xffffffff


	//   ....[3]....
        /*0038*/ 	.word	0xffffffff


	//   ....[4]....
        /*003c*/ 	.word	0xffffffff


	//   ....[5]....
        /*0040*/ 	.word	0xffffffff


	//   ....[6]....
        /*0044*/ 	.word	0xffffffff


	//   ....[7]....
        /*0048*/ 	.word	0xffffffff


	//   ....[8]....
        /*004c*/ 	.word	0xffffffff


	//   ....[9]....
        /*0050*/ 	.word	0xffffffff


	//----- nvinfo : EIATTR_COOP_GROUP_INSTR_OFFSETS
	.align		4
.L_1245:
        /*0054*/ 	.byte	0x04, 0x28
        /*0056*/ 	.short	(.L_1247 - .L_1246)


	//   ....[0]....
.L_1246:
        /*0058*/ 	.word	0x00000a20


	//   ....[1]....
        /*005c*/ 	.word	0x00000a30


	//   ....[2]....
        /*0060*/ 	.word	0x00000a70


	//   ....[3]....
        /*0064*/ 	.word	0x00000a80


	//   ....[4]....
        /*0068*/ 	.word	0x00000ac0


	//   ....[5]....
        /*006c*/ 	.word	0x00000ad0


	//   ....[6]....
        /*0070*/ 	.word	0x00000b10


	//   ....[7]....
        /*0074*/ 	.word	0x00000b20


	//   ....[8]....
        /*0078*/ 	.word	0x00000b70


	//   ....[9]....
        /*007c*/ 	.word	0x00000b80


	//----- nvinfo : EIATTR_EXIT_INSTR_OFFSETS
	.align		4
.L_1247:
        /*0080*/ 	.byte	0x04, 0x1c
        /*0082*/ 	.short	(.L_1249 - .L_1248)


	//   ....[0]....
.L_1248:
        /*0084*/ 	.word	0x00000060


	//   ....[1]....
        /*0088*/ 	.word	0x00002b40


	//----- nvinfo : EIATTR_MAX_THREADS
	.align		4
.L_1249:
        /*008c*/ 	.byte	0x04, 0x05
        /*008e*/ 	.short	(.L_1251 - .L_1250)
.L_1250:
        /*0090*/ 	.word	0x00000080
        /*0094*/ 	.word	0x00000001
        /*0098*/ 	.word	0x00000001


	//----- nvinfo : EIATTR_CRS_STACK_SIZE
	.align		4
.L_1251:
        /*009c*/ 	.byte	0x04, 0x1e
        /*009e*/ 	.short	(.L_1253 - .L_1252)
.L_1252:
        /*00a0*/ 	.word	0x00000000


	//----- nvinfo : EIATTR_CBANK_PARAM_SIZE
	.align		4
.L_1253:
        /*00a4*/ 	.byte	0x03, 0x19
        /*00a6*/ 	.short	0x00a0


	//----- nvinfo : EIATTR_PARAM_CBANK
	.align		4
        /*00a8*/ 	.byte	0x04, 0x0a
        /*00aa*/ 	.short	(.L_1255 - .L_1254)
	.align		4
.L_1254:
        /*00ac*/ 	.word	index@(.nv.constant0._Z35group_norm_nhwc_fwd_one_pass_kernelI11Bf16IOFp32WLi256ELi4ELi128EEv26Group_norm_nhwc_fwd_params)
        /*00b0*/ 	.short	0x0210
        /*00b2*/ 	.short	0x00a0


	//----- nvinfo : EIATTR_SW_WAR
	.align		4
.L_1255:
        /*00b4*/ 	.byte	0x04, 0x36
        /*00b6*/ 	.short	(.L_1257 - .L_1256)
.L_1256:
        /*00b8*/ 	.word	0x00000008
.L_1257:


//--------------------- .nv.info._Z35group_norm_nhwc_fwd_one_pass_kernelI11Bf16IOFp32WLi512ELi4ELi128EEv26Group_norm_nhwc_fwd_params --------------------------
	.section	.nv.info._Z35group_norm_nhwc_fwd_one_pass_kernelI11Bf16IOFp32WLi512ELi4ELi128EEv26Group_norm_nhwc_fwd_params,"",@"SHT_CUDA_INFO"
	.sectionflags	@""
	.align	4


	//----- nvinfo : EIATTR_CUDA_API_VERSION
	.align		4
        /*0000*/ 	.byte	0x04, 0x37
        /*0002*/ 	.short	(.L_1259 - .L_1258)
.L_1258:
        /*0004*/ 	.word	0x00000082


	//----- nvinfo : EIATTR_KPARAM_INFO
	.align		4
.L_1259:
        /*0008*/ 	.byte	0x04, 0x17
        /*000a*/ 	.short	(.L_1261 - .L_1260)
.L_1260:
        /*000c*/ 	.word	0x00000000
        /*0010*/ 	.short	0x0000
        /*0012*/ 	.short	0x0000
        /*0014*/ 	.byte	0x00, 0xf0, 0x81, 0x02


	//----- nvinfo : EIATTR_SPARSE_MMA_MASK
	.align		4
.L_1261:
        /*0018*/ 	.byte	0x03, 0x50
        /*001a*/ 	.short	0x0000


	//----- nvinfo : EIATTR_MAXREG_COUNT
	.align		4
        /*001c*/ 	.byte	0x03, 0x1b
        /*001e*/ 	.short	0x00ff


	//----- nvinfo : EIATTR_NUM_BARRIERS
	.align		4
        /*0020*/ 	.byte	0x02, 0x4c
        /*0022*/ 	.byte	0x01
	.zero		1


	//----- nvinfo : EIATTR_MERCURY_ISA_VERSION
	.align		4
        /*0024*/ 	.byte	0x03, 0x5f
        /*0026*/ 	.short	0x0101


	//----- nvinfo : EIATTR_COOP_GROUP_MASK_REGIDS
	.align		4
        /*0028*/ 	.byte	0x04, 0x29
        /*002a*/ 	.short	(.L_1263 - .L_1262)


	//   ....[0]....
.L_1262:
        /*002c*/ 	.word	0xffffffff


	//   ....[1]....
        /*0030*/ 	.word	0xffffffff


	//   ....[2]....
        /*0034*/ 	.word	0xffffffff


	//   ....[3]....
        /*0038*/ 	.word	0xffffffff


	//   ....[4]....
        /*003c*/ 	.word	0xffffffff


	//   ....[5]....
        /*0040*/ 	.word	0xffffffff


	//   ....[6]....
        /*0044*/ 	.word	0xffffffff


	//   ....[7]....
        /*0048*/ 	.word	0xffffffff


	//   ....[8]....
        /*004c*/ 	.word	0xffffffff


	//   ....[9]....
        /*0050*/ 	.word	0xffffffff


	//----- nvinfo : EIATTR_COOP_GROUP_INSTR_OFFSETS
	.align		4
.L_1263:
        /*0054*/ 	.byte	0x04, 0x28
        /*0056*/ 	.short	(.L_1265 - .L_1264)


	//   ....[0]....
.L_1264:
        /*0058*/ 	.word	0x000010a0


	//   ....[1]....
        /*005c*/ 	.word	0x000010b0


	//   ....[2]....
        /*0060*/ 	.word	0x000010e0


	//   ....[3]....
        /*0064*/ 	.word	0x000010f0


	//   ....[4]....
        /*0068*/ 	.word	0x00001130


	//   ....[5]....
        /*006c*/ 	.word	0x00001140


	//   ....[6]....
        /*0070*/ 	.word	0x00001180


	//   ....[7]....
        /*0074*/ 	.word	0x00001190


	//   ....[8]....
        /*0078*/ 	.word	0x000011d0


	//   ....[9]....
        /*007c*/ 	.word	0x000011e0


	//----- nvinfo : EIATTR_EXIT_INSTR_OFFSETS
	.align		4
.L_1265:
        /*0080*/ 	.byte	0x04, 0x1c
        /*0082*/ 	.short	(.L_1267 - .L_1266)


	//   ....[0]....
.L_1266:
        /*0084*/ 	.word	0x00000070


	//   ....[1]....
        /*0088*/ 	.word	0x00003b60


	//----- nvinfo : EIATTR_MAX_THREADS
	.align		4
.L_1267:
        /*008c*/ 	.byte	0x04, 0x05
        /*008e*/ 	.short	(.L_1269 - .L_1268)
.L_1268:
        /*0090*/ 	.word	0x00000080
        /*0094*/ 	.word	0x00000001
        /*0098*/ 	.word	0x00000001


	//----- nvinfo : EIATTR_CRS_STACK_SIZE
	.align		4
.L_1269:
        /*009c*/ 	.byte	0x04, 0x1e
        /*009e*/ 	.short	(.L_1271 - .L_1270)
.L_1270:
        /*00a0*/ 	.word	0x00000000


	//----- nvinfo : EIATTR_CBANK_PARAM_SIZE
	.align		4
.L_1271:
        /*00a4*/ 	.byte	0x03, 0x19
        /*00a6*/ 	.short	0x00a0


	//----- nvinfo : EIATTR_PARAM_CBANK
	.align		4
        /*00a8*/ 	.byte	0x04, 0x0a
        /*00aa*/ 	.short	(.L_1273 - .L_1272)
	.align		4
.L_1272:
        /*00ac*/ 	.word	index@(.nv.constant0._Z35group_norm_nhwc_fwd_one_pass_kernelI11Bf16IOFp32WLi512ELi4ELi128EEv26Group_norm_nhwc_fwd_params)
        /*00b0*/ 	.short	0x0210
        /*00b2*/ 	.short	0x00a0


	//----- nvinfo : EIATTR_SW_WAR
	.align		4
.L_1273:
        /*00b4*/ 	.byte	0x04, 0x36
        /*00b6*/ 	.short	(.L_1275 - .L_1274)
.L_1274:
        /*00b8*/ 	.word	0x00000008
.L_1275:


//--------------------- .nv.info._Z35group_norm_nhwc_fwd_one_pass_kernelI11Bf16IOBf16WLi64ELi4ELi128EEv26Group_norm_nhwc_fwd_params --------------------------
	.section	.nv.info._Z35group_norm_nhwc_fwd_one_pass_kernelI11Bf16IOBf16WLi64ELi4ELi128EEv26Group_norm_nhwc_fwd_params,"",@"SHT_CUDA_INFO"
	.sectionflags	@""
	.align	4


	//----- nvinfo : EIATTR_CUDA_API_VERSION
	.align		4
        /*0000*/ 	.byte	0x04, 0x37
        /*0002*/ 	.short	(.L_1277 - .L_1276)
.L_1276:
        /*0004*/ 	.word	0x00000082


	//----- nvinfo : EIATTR_KPARAM_INFO
	.align		4
.L_1277:
        /*0008*/ 	.byte	0x04, 0x17
        /*000a*/ 	.short	(.L_1279 - .L_1278)
.L_1278:
        /*000c*/ 	.word	0x00000000
        /*0010*/ 	.short	0x0000
        /*0012*/ 	.short	0x0000
        /*0014*/ 	.byte	0x00, 0xf0, 0x81, 0x02


	//----- nvinfo : EIATTR_SPARSE_MMA_MASK
	.align		4
.L_1279:
        /*0018*/ 	.byte	0x03, 0x50
        /*001a*/ 	.short	0x0000


	//----- nvinfo : EIATTR_MAXREG_COUNT
	.align		4
        /*001c*/ 	.byte	0x03, 0x1b
        /*001e*/ 	.short	0x00ff


	//----- nvinfo : EIATTR_NUM_BARRIERS
	.align		4
        /*0020*/ 	.byte	0x02, 0x4c
        /*0022*/ 	.byte	0x01
	.zero		1


	//----- nvinfo : EIATTR_MERCURY_ISA_VERSION
	.align		4
        /*0024*/ 	.byte	0x03, 0x5f
        /*0026*/ 	.short	0x0101


	//----- nvinfo : EIATTR_COOP_GROUP_MASK_REGIDS
	.align		4
        /*0028*/ 	.byte	0x04, 0x29
        /*002a*/ 	.short	(.L_1281 - .L_1280)


	//   ....[0]....
.L_1280:
        /*002c*/ 	.word	0xffffffff


	//   ....[1]....
        /*0030*/ 	.word	0xffffffff


	//   ....[2]....
        /*0034*/ 	.word	0xffffffff


	//   ....[3]....
        /*0038*/ 	.word	0xffffffff


	//   ....[4]....
        /*003c*/ 	.word	0xffffffff


	//   ....[5]....
        /*0040*/ 	.word	0xffffffff


	//   ....[6]....
        /*0044*/ 	.word	0xffffffff


	//   ....[7]....
        /*0048*/ 	.word	0xffffffff


	//   ....[8]....
        /*004c*/ 	.word	0xffffffff


	//   ....[9]....
        /*0050*/ 	.word	0xffffffff


	//----- nvinfo : EIATTR_COOP_GROUP_INSTR_OFFSETS
	.align		4
.L_1281:
        /*0054*/ 	.byte	0x04, 0x28
        /*0056*/ 	.short	(.L_1283 - .L_1282)


	//   ....[0]....
.L_1282:
        /*0058*/ 	.word	0x00000610


	//   ....[1]....
        /*005c*/ 	.word	0x00000620


	//   ....[2]....
        /*0060*/ 	.word	0x00000650


	//   ....[3]....
        /*0064*/ 	.word	0x00000670


	//   ....[4]....
        /*0068*/ 	.word	0x000006a0


	//   ....[5]....
        /*006c*/ 	.word	0x000006c0


	//   ....[6]....
        /*0070*/ 	.word	0x000006f0


	//   ....[7]....
        /*0074*/ 	.word	0x00000710


	//   ....[8]....
        /*0078*/ 	.word	0x00000740


	//   ....[9]....
        /*007c*/ 	.word	0x00000760


	//----- nvinfo : EIATTR_EXIT_INSTR_OFFSETS
	.align		4
.L_1283:
        /*0080*/ 	.byte	0x04, 0x1c
        /*0082*/ 	.short	(.L_1285 - .L_1284)


	//   ....[0]....
.L_1284:
        /*0084*/ 	.word	0x00000070


	//   ....[1]....
        /*0088*/ 	.word	0x00001fb0


	//----- nvinfo : EIATTR_MAX_THREADS
	.align		4
.L_1285:
        /*008c*/ 	.byte	0x04, 0x05
        /*008e*/ 	.short	(.L_1287 - .L_1286)
.L_1286:
        /*0090*/ 	.word	0x00000080
        /*0094*/ 	.word	0x00000001
        /*0098*/ 	.word	0x00000001


	//----- nvinfo : EIATTR_CRS_STACK_SIZE
	.align		4
.L_1287:
        /*009c*/ 	.byte	0x04, 0x1e
        /*009e*/ 	.short	(.L_1289 - .L_1288)
.L_1288:
        /*00a0*/ 	.word	0x00000000


	//----- nvinfo : EIATTR_CBANK_PARAM_SIZE
	.align		4
.L_1289:
        /*00a4*/ 	.byte	0x03, 0x19
        /*00a6*/ 	.short	0x00a0


	//----- nvinfo : EIATTR_PARAM_CBANK
	.align		4
        /*00a8*/ 	.byte	0x04, 0x0a
        /*00aa*/ 	.short	(.L_1291 - .L_1290)
	.align		4
.L_1290:
        /*00ac*/ 	.word	index@(.nv.constant0._Z35group_norm_nhwc_fwd_one_pass_kernelI11Bf16IOBf16WLi64ELi4ELi128EEv26Group_norm_nhwc_fwd_params)
        /*00b0*/ 	.short	0x0210
        /*00b2*/ 	.short	0x00a0


	//----- nvinfo : EIATTR_SW_WAR
	.align		4
.L_1291:
        /*00b4*/ 	.byte	0x04, 0x36
        /*00b6*/ 	.short	(.L_1293 - .L_1292)
.L_1292:
        /*00b8*/ 	.word	0x00000008
.L_1293:


//--------------------- .nv.info._Z35group_norm_nhwc_fwd_one_pass_kernelI11Bf16IOBf16WLi128ELi4ELi128EEv26Group_norm_nhwc_fwd_params --------------------------
	.section	.nv.info._Z35group_norm_nhwc_fwd_one_pass_kernelI11Bf16IOBf16WLi128ELi4ELi128EEv26Group_norm_nhwc_fwd_params,"",@"SHT_CUDA_INFO"
	.sectionflags	@""
	.align	4


	//----- nvinfo : EIATTR_CUDA_API_VERSION
	.align		4
        /*0000*/ 	.byte	0x04, 0x37
        /*0002*/ 	.short	(.L_1295 - .L_1294)
.L_1294:
        /*0004*/ 	.word	0x00000082


	//----- nvinfo : EIATTR_KPARAM_INFO
	.align		4
.L_1295:
        /*0008*/ 	.byte	0x04, 0x17
        /*000a*/ 	.short	(.L_1297 - .L_1296)
.L_1296:
        /*000c*/ 	.word	0x00000000
        /*0010*/ 	.short	0x0000
        /*0012*/ 	.short	0x0000
        /*0014*/ 	.byte	0x00, 0xf0, 0x81, 0x02


	//----- nvinfo : EIATTR_SPARSE_MMA_MASK
	.align		4
.L_1297:
        /*0018*/ 	.byte	0x03, 0x50
        /*001a*/ 	.short	0x0000


	//----- nvinfo : EIATTR_MAXREG_COUNT
	.align		4
        /*001c*/ 	.byte	0x03, 0x1b
        /*001e*/ 	.short	0x00ff


	//----- nvinfo : EIATTR_NUM_BARRIERS
	.align		4
        /*0020*/ 	.byte	0x02, 0x4c
        /*0022*/ 	.byte	0x01
	.zero		1


	//----- nvinfo : EIATTR_MERCURY_ISA_VERSION
	.align		4
        /*0024*/ 	.byte	0x03, 0x5f
        /*0026*/ 	.short	0x0101


	//----- nvinfo : EIATTR_COOP_GROUP_MASK_REGIDS
	.align		4
        /*0028*/ 	.byte	0x04, 0x29
        /*002a*/ 	.short	(.L_1299 - .L_1298)


	//   ....[0]....
.L_1298:
        /*002c*/ 	.word	0xffffffff


	//   ....[1]....
        /*0030*/ 	.word	0xffffffff


	//   ....[2]....
        /*0034*/ 	.word	0xffffffff


	//   ....[3]....
        /*0038*/ 	.word	0xffffffff


	//   ....[4]....
        /*003c*/ 	.word	0xffffffff


	//   ....[5]....
        /*0040*/ 	.word	0xffffffff


	//   ....[6]....
        /*0044*/ 	.word	0xffffffff


	//   ....[7]....
        /*0048*/ 	.word	0xffffffff


	//   ....[8]....
        /*004c*/ 	.word	0xffffffff


	//   ....[9]....
        /*0050*/ 	.word	0xffffffff


	//----- nvinfo : EIATTR_COOP_GROUP_INSTR_OFFSETS
	.align		4
.L_1299:
        /*0054*/ 	.byte	0x04, 0x28
        /*0056*/ 	.short	(.L_1301 - .L_1300)


	//   ....[0]....
.L_1300:
        /*0058*/ 	.word	0x00000770


	//   ....[1]....
        /*005c*/ 	.word	0x00000780


	//   ....[2]....
        /*0060*/ 	.word	0x000007b0


	//   ....[3]....
        /*0064*/ 	.word	0x000007c0


	//   ....[4]....
        /*0068*/ 	.word	0x00000800


	//   ....[5]....
        /*006c*/ 	.word	0x00000810


	//   ....[6]....
        /*0070*/ 	.word	0x00000850


	//   ....[7]....
        /*0074*/ 	.word	0x00000860


	//   ....[8]....
        /*0078*/ 	.word	0x000008a0


	//   ....[9]....
        /*007c*/ 	.word	0x000008b0


	//----- nvinfo : EIATTR_EXIT_INSTR_OFFSETS
	.align		4
.L_1301:
        /*0080*/ 	.byte	0x04, 0x1c
        /*0082*/ 	.short	(.L_1303 - .L_1302)


	//   ....[0]....
.L_1302:
        /*0084*/ 	.word	0x00000070


	//   ....[1]....
        /*0088*/ 	.word	0x000023a0


	//----- nvinfo : EIATTR_MAX_THREADS
	.align		4
.L_1303:
        /*008c*/ 	.byte	0x04, 0x05
        /*008e*/ 	.short	(.L_1305 - .L_1304)
.L_1304:
        /*0090*/ 	.word	0x00000080
        /*0094*/ 	.word	0x00000001
        /*0098*/ 	.word	0x00000001


	//----- nvinfo : EIATTR_CRS_STACK_SIZE
	.align		4
.L_1305:
        /*009c*/ 	.byte	0x04, 0x1e
        /*009e*/ 	.short	(.L_1307 - .L_1306)
.L_1306:
        /*00a0*/ 	.word	0x00000000


	//----- nvinfo : EIATTR_CBANK_PARAM_SIZE
	.align		4
.L_1307:
        /*00a4*/ 	.byte	0x03, 0x19
        /*00a6*/ 	.short	0x00a0


	//----- nvinfo : EIATTR_PARAM_CBANK
	.align		4
        /*00a8*/ 	.byte	0x04, 0x0a
        /*00aa*/ 	.short	(.L_1309 - .L_1308)
	.align		4
.L_1308:
        /*00ac*/ 	.word	index@(.nv.constant0._Z35group_norm_nhwc_fwd_one_pass_kernelI11Bf16IOBf16WLi128ELi4ELi128EEv26Group_norm_nhwc_fwd_params)
        /*00b0*/ 	.short	0x0210
        /*00b2*/ 	.short	0x00a0


	//----- nvinfo : EIATTR_SW_WAR
	.align		4
.L_1309:
        /*00b4*/ 	.byte	0x04, 0x36
        /*00b6*/ 	.short	(.L_1311 - .L_1310)
.L_1310:
        /*00b8*/ 	.word	0x00000008
.L_1311:


//--------------------- .nv.info._Z35group_norm_nhwc_fwd_one_pass_kernelI11Bf16IOBf16WLi256ELi4ELi128EEv26Group_norm_nhwc_fwd_params --------------------------
	.section	.nv.info._Z35group_norm_nhwc_fwd_one_pass_kernelI11Bf16IOBf16WLi256ELi4ELi128EEv26Group_norm_nhwc_fwd_params,"",@"SHT_CUDA_INFO"
	.sectionflags	@""
	.align	4


	//----- nvinfo : EIATTR_CUDA_API_VERSION
	.align		4
        /*0000*/ 	.byte	0x04, 0x37
        /*0002*/ 	.short	(.L_1313 - .L_1312)
.L_1312:
        /*0004*/ 	.word	0x00000082


	//----- nvinfo : EIATTR_KPARAM_INFO
	.align		4
.L_1313:
        /*0008*/ 	.byte	0x04, 0x17
        /*000a*/ 	.short	(.L_1315 - .L_1314)
.L_1314:
        /*000c*/ 	.word	0x00000000
        /*0010*/ 	.short	0x0000
        /*0012*/ 	.short	0x0000
        /*0014*/ 	.byte	0x00, 0xf0, 0x81, 0x02


	//----- nvinfo : EIATTR_SPARSE_MMA_MASK
	.align		4
.L_1315:
        /*0018*/ 	.byte	0x03, 0x50
        /*001a*/ 	.short	0x0000


	//----- nvinfo : EIATTR_MAXREG_COUNT
	.align		4
        /*001c*/ 	.byte	0x03, 0x1b
        /*001e*/ 	.short	0x00ff


	//----- nvinfo : EIATTR_NUM_BARRIERS
	.align		4
        /*0020*/ 	.byte	0x02, 0x4c
        /*0022*/ 	.byte	0x01
	.zero		1


	//----- nvinfo : EIATTR_MERCURY_ISA_VERSION
	.align		4
        /*0024*/ 	.byte	0x03, 0x5f
        /*0026*/ 	.short	0x0101


	//----- nvinfo : EIATTR_COOP_GROUP_MASK_REGIDS
	.align		4
        /*0028*/ 	.byte	0x04, 0x29
        /*002a*/ 	.short	(.L_1317 - .L_1316)


	//   ....[0]....
.L_1316:
        /*002c*/ 	.word	0xffffffff


	//   ....[1]....
        /*0030*/ 	.word	0xffffffff


	//   ....[2]....
        /*0034*/ 	.word	0xffffffff


	//   ....[3]....
        /*0038*/ 	.word	0xffffffff


	//   ....[4]....
        /*003c*/ 	.word	0xffffffff


	//   ....[5]....
        /*0040*/ 	.word	0xffffffff


	//   ....[6]....
        /*0044*/ 	.word	0xffffffff


	//   ....[7]....
        /*0048*/ 	.word	0xffffffff


	//   ....[8]....
        /*004c*/ 	.word	0xffffffff


	//   ....[9]....
        /*0050*/ 	.word	0xffffffff


	//----- nvinfo : EIATTR_COOP_GROUP_INSTR_OFFSETS
	.align		4
.L_1317:
        /*0054*/ 	.byte	0x04, 0x28
        /*0056*/ 	.short	(.L_1319 - .L_1318)


	//   ....[0]....
.L_1318:
        /*0058*/ 	.word	0x00000a20


	//   ....[1]....
        /*005c*/ 	.word	0x00000a30


	//   ....[2]....
        /*0060*/ 	.word	0x00000a70


	//   ....[3]....
        /*0064*/ 	.word	0x00000a80


	//   ....[4]....
        /*0068*/ 	.word	0x00000ac0


	//   ....[5]....
        /*006c*/ 	.word	0x00000ad0


	//   ....[6]....
        /*0070*/ 	.word	0x00000b10


	//   ....[7]....
        /*0074*/ 	.word	0x00000b20


	//   ....[8]....
        /*0078*/ 	.word	0x00000b70


	//   ....[9]....
        /*007c*/ 	.word	0x00000b80


	//----- nvinfo : EIATTR_EXIT_INSTR_OFFSETS
	.align		4
.L_1319:
        /*0080*/ 	.byte	0x04, 0x1c
        /*0082*/ 	.short	(.L_1321 - .L_1320)


	//   ....[0]....
.L_1320:
        /*0084*/ 	.word	0x00000060


	//   ....[1]....
        /*0088*/ 	.word	0x00002ba0


	//----- nvinfo : EIATTR_MAX_THREADS
	.align		4
.L_1321:
        /*008c*/ 	.byte	0x04, 0x05
        /*008e*/ 	.short	(.L_1323 - .L_1322)
.L_1322:
        /*0090*/ 	.word	0x00000080
        /*0094*/ 	.word	0x00000001
        /*0098*/ 	.word	0x00000001


	//----- nvinfo : EIATTR_CRS_STACK_SIZE
	.align		4
.L_1323:
        /*009c*/ 	.byte	0x04, 0x1e
        /*009e*/ 	.short	(.L_1325 - .L_1324)
.L_1324:
        /*00a0*/ 	.word	0x00000000


	//----- nvinfo : EIATTR_CBANK_PARAM_SIZE
	.align		4
.L_1325:
        /*00a4*/ 	.byte	0x03, 0x19
        /*00a6*/ 	.short	0x00a0


	//----- nvinfo : EIATTR_PARAM_CBANK
	.align		4
        /*00a8*/ 	.byte	0x04, 0x0a
        /*00aa*/ 	.short	(.L_1327 - .L_1326)
	.align		4
.L_1326:
        /*00ac*/ 	.word	index@(.nv.constant0._Z35group_norm_nhwc_fwd_one_pass_kernelI11Bf16IOBf16WLi256ELi4ELi128EEv26Group_norm_nhwc_fwd_params)
        /*00b0*/ 	.short	0x0210
        /*00b2*/ 	.short	0x00a0


	//----- nvinfo : EIATTR_SW_WAR
	.align		4
.L_1327:
        /*00b4*/ 	.byte	0x04, 0x36
        /*00b6*/ 	.short	(.L_1329 - .L_1328)
.L_1328:
        /*00b8*/ 	.word	0x00000008
.L_1329:


//--------------------- .nv.info._Z35group_norm_nhwc_fwd_one_pass_kernelI11Bf16IOBf16WLi512ELi4ELi128EEv26Group_norm_nhwc_fwd_params --------------------------
	.section	.nv.info._Z35group_norm_nhwc_fwd_one_pass_kernelI11Bf16IOBf16WLi512ELi4ELi128EEv26Group_norm_nhwc_fwd_params,"",@"SHT_CUDA_INFO"
	.sectionflags	@""
	.align	4


	//----- nvinfo : EIATTR_CUDA_API_VERSION
	.align		4
        /*0000*/ 	.byte	0x04, 0x37
        /*0002*/ 	.short	(.L_1331 - .L_1330)
.L_1330:
        /*0004*/ 	.word	0x00000082


	//----- nvinfo : EIATTR_KPARAM_INFO
	.align		4
.L_1331:
        /*0008*/ 	.byte	0x04, 0x17
        /*000a*/ 	.short	(.L_1333 - .L_1332)
.L_1332:
        /*000c*/ 	.word	0x00000000
        /*0010*/ 	.short	0x0000
        /*0012*/ 	.short	0x0000
        /*0014*/ 	.byte	0x00, 0xf0, 0x81, 0x02


	//----- nvinfo : EIATTR_SPARSE_MMA_MASK
	.align		4
.L_1333:
        /*0018*/ 	.byte	0x03, 0x50
        /*001a*/ 	.short	0x0000


	//----- nvinfo : EIATTR_MAXREG_COUNT
	.align		4
        /*001c*/ 	.byte	0x03, 0x1b
        /*001e*/ 	.short	0x00ff


	//----- nvinfo : EIATTR_NUM_BARRIERS
	.align		4
        /*0020*/ 	.byte	0x02, 0x4c
        /*0022*/ 	.byte	0x01
	.zero		1


	//----- nvinfo : EIATTR_MERCURY_ISA_VERSION
	.align		4
        /*0024*/ 	.byte	0x03, 0x5f
        /*0026*/ 	.short	0x0101


	//----- nvinfo : EIATTR_COOP_GROUP_MASK_REGIDS
	.align		4
        /*0028*/ 	.byte	0x04, 0x29
        /*002a*/ 	.short	(.L_1335 - .L_1334)


	//   ....[0]....
.L_1334:
        /*002c*/ 	.word	0xffffffff


	//   ....[1]....
        /*0030*/ 	.word	0xffffffff


	//   ....[2]....
        /*0034*/ 	.word	0xffffffff


	//   ....[3]....
        /*0038*/ 	.word	0xffffffff


	//   ....[4]....
        /*003c*/ 	.word	0xffffffff


	//   ....[5]....
        /*0040*/ 	.word	0xffffffff


	//   ....[6]....
        /*0044*/ 	.word	0xffffffff


	//   ....[7]....
        /*0048*/ 	.word	0xffffffff


	//   ....[8]....
        /*004c*/ 	.word	0xffffffff


	//   ....[9]....
        /*0050*/ 	.word	0xffffffff


	//----- nvinfo : EIATTR_COOP_GROUP_INSTR_OFFSETS
	.align		4
.L_1335:
        /*0054*/ 	.byte	0x04, 0x28
        /*0056*/ 	.short	(.L_1337 - .L_1336)


	//   ....[0]....
.L_1336:
        /*0058*/ 	.word	0x00001040


	//   ....[1]....
        /*005c*/ 	.word	0x00001050


	//   ....[2]....
        /*0060*/ 	.word	0x00001080


	//   ....[3]....
        /*0064*/ 	.word	0x00001090


	//   ....[4]....
        /*0068*/ 	.word	0x000010d0


	//   ....[5]....
        /*006c*/ 	.word	0x000010e0


	//   ....[6]....
        /*0070*/ 	.word	0x00001120


	//   ....[7]....
        /*0074*/ 	.word	0x00001130


	//   ....[8]....
        /*0078*/ 	.word	0x00001170


	//   ....[9]....
        /*007c*/ 	.word	0x00001180


	//----- nvinfo : EIATTR_EXIT_INSTR_OFFSETS
	.align		4
.L_1337:
        /*0080*/ 	.byte	0x04, 0x1c
        /*0082*/ 	.short	(.L_1339 - .L_1338)


	//   ....[0]....
.L_1338:
        /*0084*/ 	.word	0x00000070


	//   ....[1]....
        /*0088*/ 	.word	0x00003b80


	//----- nvinfo : EIATTR_MAX_THREADS
	.align		4
.L_1339:
        /*008c*/ 	.byte	0x04, 0x05
        /*008e*/ 	.short	(.L_1341 - .L_1340)
.L_1340:
        /*0090*/ 	.word	0x00000080
        /*0094*/ 	.word	0x00000001
        /*0098*/ 	.word	0x00000001


	//----- nvinfo : EIATTR_CRS_STACK_SIZE
	.align		4
.L_1341:
        /*009c*/ 	.byte	0x04, 0x1e
        /*009e*/ 	.short	(.L_1343 - .L_1342)
.L_1342:
        /*00a0*/ 	.word	0x00000000


	//----- nvinfo : EIATTR_CBANK_PARAM_SIZE
	.align		4
.L_1343:
        /*00a4*/ 	.byte	0x03, 0x19
        /*00a6*/ 	.short	0x00a0


	//----- nvinfo : EIATTR_PARAM_CBANK
	.align		4
        /*00a8*/ 	.byte	0x04, 0x0a
        /*00aa*/ 	.short	(.L_1345 - .L_1344)
	.align		4
.L_1344:
        /*00ac*/ 	.word	index@(.nv.constant0._Z35group_norm_nhwc_fwd_one_pass_kernelI11Bf16IOBf16WLi512ELi4ELi128EEv26Group_norm_nhwc_fwd_params)
        /*00b0*/ 	.short	0x0210
        /*00b2*/ 	.short	0x00a0


	//----- nvinfo : EIATTR_SW_WAR
	.align		4
.L_1345:
        /*00b4*/ 	.byte	0x04, 0x36
        /*00b6*/ 	.short	(.L_1347 - .L_1346)
.L_1346:
        /*00b8*/ 	.word	0x00000008
.L_1347:


//--------------------- .nv.info._Z35group_norm_nhwc_fwd_one_pass_kernelI11Bf16IOFp16WLi64ELi4ELi128EEv26Group_norm_nhwc_fwd_params --------------------------
	.section	.nv.info._Z35group_norm_nhwc_fwd_one_pass_kernelI11Bf16IOFp16WLi64ELi4ELi128EEv26Group_norm_nhwc_fwd_params,"",@"SHT_CUDA_INFO"
	.sectionflags	@""
	.align	4


	//----- nvinfo : EIATTR_CUDA_API_VERSION
	.align		4
        /*0000*/ 	.byte	0x04, 0x37
        /*0002*/ 	.short	(.L_1349 - .L_1348)
.L_1348:
        /*0004*/ 	.word	0x00000082


	//----- nvinfo : EIATTR_KPARAM_INFO
	.align		4
.L_1349:
        /*0008*/ 	.byte	0x04, 0x17
        /*000a*/ 	.short	(.L_1351 - .L_1350)
.L_1350:
        /*000c*/ 	.word	0x00000000
        /*0010*/ 	.short	0x0000
        /*0012*/ 	.short	0x0000
        /*0014*/ 	.byte	0x00, 0xf0, 0x81, 0x02


	//----- nvinfo : EIATTR_SPARSE_MMA_MASK
	.align		4
.L_1351:
        /*0018*/ 	.byte	0x03, 0x50
        /*001a*/ 	.short	0x0000


	//----- nvinfo : EIATTR_MAXREG_COUNT
	.align		4
        /*001c*/ 	.byte	0x03, 0x1b
        /*001e*/ 	.short	0x00ff


	//----- nvinfo : EIATTR_NUM_BARRIERS
	.align		4
        /*0020*/ 	.byte	0x02, 0x4c
        /*0022*/ 	.byte	0x01
	.zero		1


	//----- nvinfo : EIATTR_MERCURY_ISA_VERSION
	.align		4
        /*0024*/ 	.byte	0x03, 0x5f
        /*0026*/ 	.short	0x0101


	//----- nvinfo : EIATTR_COOP_GROUP_MASK_REGIDS
	.align		4
        /*0028*/ 	.byte	0x04, 0x29
        /*002a*/ 	.short	(.L_1353 - .L_1352)


	//   ....[0]....
.L_1352:
        /*002c*/ 	.word	0xffffffff


	//   ....[1]....
        /*0030*/ 	.word	0xffffffff


	//   ....[2]....
        /*0034*/ 	.word	0xffffffff


	//   ....[3]....
        /*0038*/ 	.word	0xffffffff


	//   ....[4]....
        /*003c*/ 	.word	0xffffffff


	//   ....[5]....
        /*0040*/ 	.word	0xffffffff


	//   ....[6]....
        /*0044*/ 	.word	0xffffffff


	//   ....[7]....
        /*0048*/ 	.word	0xffffffff


	//   ....[8]....
        /*004c*/ 	.word	0xffffffff


	//   ....[9]....
        /*0050*/ 	.word	0xffffffff


	//----- nvinfo : EIATTR_COOP_GROUP_INSTR_OFFSETS
	.align		4
.L_1353:
        /*0054*/ 	.byte	0x04, 0x28
        /*0056*/ 	.short	(.L_1355 - .L_1354)


	//   ....[0]....
.L_1354:
        /*0058*/ 	.word	0x00000610


	//   ....[1]....
        /*005c*/ 	.word	0x00000620


	//   ....[2]....
        /*0060*/ 	.word	0x00000650


	//   ....[3]....
        /*0064*/ 	.word	0x00000670


	//   ....[4]....
        /*0068*/ 	.word	0x000006a0


	//   ....[5]....
        /*006c*/ 	.word	0x000006c0


	//   ....[6]....
        /*0070*/ 	.word	0x000006f0


	//   ....[7]....
        /*0074*/ 	.word	0x00000710


	//   ....[8]....
        /*0078*/ 	.word	0x00000740


	//   ....[9]....
        /*007c*/ 	.word	0x00000760


	//----- nvinfo : EIATTR_EXIT_INSTR_OFFSETS
	.align		4
.L_1355:
        /*0080*/ 	.byte	0x04, 0x1c
        /*0082*/ 	.short	(.L_1357 - .L_1356)


	//   ....[0]....
.L_1356:
        /*0084*/ 	.word	0x00000070


	//   ....[1]....
        /*0088*/ 	.word	0x00001fb0


	//----- nvinfo : EIATTR_MAX_THREADS
	.align		4
.L_1357:
        /*008c*/ 	.byte	0x04, 0x05
        /*008e*/ 	.short	(.L_1359 - .L_1358)
.L_1358:
        /*0090*/ 	.word	0x00000080
        /*0094*/ 	.word	0x00000001
        /*0098*/ 	.word	0x00000001


	//----- nvinfo : EIATTR_CRS_STACK_SIZE
	.align		4
.L_1359:
        /*009c*/ 	.byte	0x04, 0x1e
        /*009e*/ 	.short	(.L_1361 - .L_1360)
.L_1360:
        /*00a0*/ 	.word	0x00000000


	//----- nvinfo : EIATTR_CBANK_PARAM_SIZE
	.align		4
.L_1361:
        /*00a4*/ 	.byte	0x03, 0x19
        /*00a6*/ 	.short	0x00a0


	//----- nvinfo : EIATTR_PARAM_CBANK
	.align		4
        /*00a8*/ 	.byte	0x04, 0x0a
        /*00aa*/ 	.short	(.L_1363 - .L_1362)
	.align		4
.L_1362:
        /*00ac*/ 	.word	index@(.nv.constant0._Z35group_norm_nhwc_fwd_one_pass_kernelI11Bf16IOFp16WLi64ELi4ELi128EEv26Group_norm_nhwc_fwd_params)
        /*00b0*/ 	.short	0x0210
        /*00b2*/ 	.short	0x00a0


	//----- nvinfo : EIATTR_SW_WAR
	.align		4
.L_1363:
        /*00b4*/ 	.byte	0x04, 0x36
        /*00b6*/ 	.short	(.L_1365 - .L_1364)
.L_1364:
        /*00b8*/ 	.word	0x00000008
.L_1365:


//--------------------- .nv.info._Z35group_norm_nhwc_fwd_one_pass_kernelI11Bf16IOFp16WLi128ELi4ELi128EEv26Group_norm_nhwc_fwd_params --------------------------
	.section	.nv.info._Z35group_norm_nhwc_fwd_one_pass_kernelI11Bf16IOFp16WLi128ELi4ELi128EEv26Group_norm_nhwc_fwd_params,"",@"SHT_CUDA_INFO"
	.sectionflags	@""
	.align	4


	//----- nvinfo : EIATTR_CUDA_API_VERSION
	.align		4
        /*0000*/ 	.byte	0x04, 0x37
        /*0002*/ 	.short	(.L_1367 - .L_1366)
.L_1366:
        /*0004*/ 	.word	0x00000082


	//----- nvinfo : EIATTR_KPARAM_INFO
	.align		4
.L_1367:
        /*0008*/ 	.byte	0x04, 0x17
        /*000a*/ 	.short	(.L_1369 - .L_1368)
.L_1368:
        /*000c*/ 	.word	0x00000000
        /*0010*/ 	.short	0x0000
        /*0012*/ 	.short	0x0000
        /*0014*/ 	.byte	0x00, 0xf0, 0x81, 0x02


	//----- nvinfo : EIATTR_SPARSE_MMA_MASK
	.align		4
.L_1369:
        /*0018*/ 	.byte	0x03, 0x50
        /*001a*/ 	.short	0x0000


	//----- nvinfo : EIATTR_MAXREG_COUNT
	.align		4
        /*001c*/ 	.byte	0x03, 0x1b
        /*001e*/ 	.short	0x00ff


	//----- nvinfo : EIATTR_NUM_BARRIERS
	.align		4
        /*0020*/ 	.byte	0x02, 0x4c
        /*0022*/ 	.byte	0x01
	.zero		1


	//----- nvinfo : EIATTR_MERCURY_ISA_VERSION
	.align		4
        /*0024*/ 	.byte	0x03, 0x5f
        /*0026*/ 	.short	0x0101


	//----- nvinfo : EIATTR_COOP_GROUP_MASK_REGIDS
	.align		4
        /*0028*/ 	.byte	0x04, 0x29
        /*002a*/ 	.short	(.L_1371 - .L_1370)


	//   ....[0]....
.L_1370:
        /*002c*/ 	.word	0xffffffff


	//   ....[1]....
        /*0030*/ 	.word	0xffffffff


	//   ....[2]....
        /*0034*/ 	.word	0xffffffff


	//   ....[3]....
        /*0038*/ 	.word	0xffffffff


	//   ....[4]....
        /*003c*/ 	.word	0xffffffff


	//   ....[5]....
        /*0040*/ 	.word	0xffffffff


	//   ....[6]....
        /*0044*/ 	.word	0xffffffff


	//   ....[7]....
        /*0048*/ 	.word	0xffffffff


	//   ....[8]....
        /*004c*/ 	.word	0xffffffff


	//   ....[9]....
        /*0050*/ 	.word	0xffffffff


	//----- nvinfo : EIATTR_COOP_GROUP_INSTR_OFFSETS
	.align		4
.L_1371:
        /*0054*/ 	.byte	0x04, 0x28
        /*0056*/ 	.short	(.L_1373 - .L_1372)


	//   ....[0]....
.L_1372:
        /*0058*/ 	.word	0x00000770


	//   ....[1]....
        /*005c*/ 	.word	0x00000780


	//   ....[2]....
        /*0060*/ 	.word	0x000007b0


	//   ....[3]....
        /*0064*/ 	.word	0x000007c0


	//   ....[4]....
        /*0068*/ 	.word	0x00000800


	//   ....[5]....
        /*006c*/ 	.word	0x00000810


	//   ....[6]....
        /*0070*/ 	.word	0x00000850


	//   ....[7]....
        /*0074*/ 	.word	0x00000860


	//   ....[8]....
        /*0078*/ 	.word	0x000008a0


	//   ....[9]....
        /*007c*/ 	.word	0x000008b0


	//----- nvinfo : EIATTR_EXIT_INSTR_OFFSETS
	.align		4
.L_1373:
        /*0080*/ 	.byte	0x04, 0x1c
        /*0082*/ 	.short	(.L_1375 - .L_1374)


	//   ....[0]....
.L_1374:
        /*0084*/ 	.word	0x00000070


	//   ....[1]....
        /*0088*/ 	.word	0x000023a0


	//----- nvinfo : EIATTR_MAX_THREADS
	.align		4
.L_1375:
        /*008c*/ 	.byte	0x04, 0x05
        /*008e*/ 	.short	(.L_1377 - .L_1376)
.L_1376:
        /*0090*/ 	.word	0x00000080
        /*0094*/ 	.word	0x00000001
        /*0098*/ 	.word	0x00000001


	//----- nvinfo : EIATTR_CRS_STACK_SIZE
	.align		4
.L_1377:
        /*009c*/ 	.byte	0x04, 0x1e
        /*009e*/ 	.short	(.L_1379 - .L_1378)
.L_1378:
        /*00a0*/ 	.word	0x00000000


	//----- nvinfo : EIATTR_CBANK_PARAM_SIZE
	.align		4
.L_1379:
        /*00a4*/ 	.byte	0x03, 0x19
        /*00a6*/ 	.short	0x00a0


	//----- nvinfo : EIATTR_PARAM_CBANK
	.align		4
        /*00a8*/ 	.byte	0x04, 0x0a
        /*00aa*/ 	.short	(.L_1381 - .L_1380)
	.align		4
.L_1380:
        /*00ac*/ 	.word	index@(.nv.constant0._Z35group_norm_nhwc_fwd_one_pass_kernelI11Bf16IOFp16WLi128ELi4ELi128EEv26Group_norm_nhwc_fwd_params)
        /*00b0*/ 	.short	0x0210
        /*00b2*/ 	.short	0x00a0


	//----- nvinfo : EIATTR_SW_WAR
	.align		4
.L_1381:
        /*00b4*/ 	.byte	0x04, 0x36
        /*00b6*/ 	.short	(.L_1383 - .L_1382)
.L_1382:
        /*00b8*/ 	.word	0x00000008
.L_1383:


//--------------------- .nv.info._Z35group_norm_nhwc_fwd_one_pass_kernelI11Bf16IOFp16WLi256ELi4ELi128EEv26Group_norm_nhwc_fwd_params --------------------------
	.section	.nv.info._Z35group_norm_nhwc_fwd_one_pass_kernelI11Bf16IOFp16WLi256ELi4ELi128EEv26Group_norm_nhwc_fwd_params,"",@"SHT_CUDA_INFO"
	.sectionflags	@""
	.align	4


	//----- nvinfo : EIATTR_CUDA_API_VERSION
	.align		4
        /*0000*/ 	.byte	0x04, 0x37
        /*0002*/ 	.short	(.L_1385 - .L_1384)
.L_1384:
        /*0004*/ 	.word	0x00000082


	//----- nvinfo : EIATTR_KPARAM_INFO
	.align		4
.L_1385:
        /*0008*/ 	.byte	0x04, 0x17
        /*000a*/ 	.short	(.L_1387 - .L_1386)
.L_1386:
        /*000c*/ 	.word	0x00000000
        /*0010*/ 	.short	0x0000
        /*0012*/ 	.short	0x0000
        /*0014*/ 	.byte	0x00, 0xf0, 0x81, 0x02


	//----- nvinfo : EIATTR_SPARSE_MMA_MASK
	.align		4
.L_1387:
        /*0018*/ 	.byte	0x03, 0x50
        /*001a*/ 	.short	0x0000


	//----- nvinfo : EIATTR_MAXREG_COUNT
	.align		4
        /*001c*/ 	.byte	0x03, 0x1b
        /*001e*/ 	.short	0x00ff


	//----- nvinfo : EIATTR_NUM_BARRIERS
	.align		4
        /*0020*/ 	.byte	0x02, 0x4c
        /*0022*/ 	.byte	0x01
	.zero		1


	//----- nvinfo : EIATTR_MERCURY_ISA_VERSION
	.align		4
        /*0024*/ 	.byte	0x03, 0x5f
        /*0026*/ 	.short	0x0101


	//----- nvinfo : EIATTR_COOP_GROUP_MASK_REGIDS
	.align		4
        /*0028*/ 	.byte	0x04, 0x29
        /*002a*/ 	.short	(.L_1389 - .L_1388)


	//   ....[0]....
.L_1388:
        /*002c*/ 	.word	0xffffffff


	//   ....[1]....
        /*0030*/ 	.word	0xffffffff


	//   ....[2]....
        /*0034*/ 	.word	0xffffffff


	//   ....[3]....
        /*0038*/ 	.word	0xffffffff


	//   ....[4]....
        /*003c*/ 	.word	0xffffffff


	//   ....[5]....
        /*0040*/ 	.word	0xffffffff


	//   ....[6]....
        /*0044*/ 	.word	0xffffffff


	//   ....[7]....
        /*0048*/ 	.word	0xffffffff


	//   ....[8]....
        /*004c*/ 	.word	0xffffffff


	//   ....[9]....
        /*0050*/ 	.word	0xffffffff


	//----- nvinfo : EIATTR_COOP_GROUP_INSTR_OFFSETS
	.align		4
.L_1389:
        /*0054*/ 	.byte	0x04, 0x28
        /*0056*/ 	.short	(.L_1391 - .L_1390)


	//   ....[0]....
.L_1390:
        /*0058*/ 	.word	0x00000a20


	//   ....[1]....
        /*005c*/ 	.word	0x00000a30


	//   ....[2]....
        /*0060*/ 	.word	0x00000a70


	//   ....[3]....
        /*0064*/ 	.word	0x00000a80


	//   ....[4]....
        /*0068*/ 	.word	0x00000ac0


	//   ....[5]....
        /*006c*/ 	.word	0x00000ad0


	//   ....[6]....
        /*0070*/ 	.word	0x00000b10


	//   ....[7]....
        /*0074*/ 	.word	0x00000b20


	//   ....[8]....
        /*0078*/ 	.word	0x00000b70


	//   ....[9]....
        /*007c*/ 	.word	0x00000b80


	//----- nvinfo : EIATTR_EXIT_INSTR_OFFSETS
	.align		4
.L_1391:
        /*0080*/ 	.byte	0x04, 0x1c
        /*0082*/ 	.short	(.L_1393 - .L_1392)


	//   ....[0]....
.L_1392:
        /*0084*/ 	.word	0x00000060


	//   ....[1]....
        /*0088*/ 	.word	0x00002ba0


	//----- nvinfo : EIATTR_MAX_THREADS
	.align		4
.L_1393:
        /*008c*/ 	.byte	0x04, 0x05
        /*008e*/ 	.short	(.L_1395 - .L_1394)
.L_1394:
        /*0090*/ 	.word	0x00000080
        /*0094*/ 	.word	0x00000001
        /*0098*/ 	.word	0x00000001


	//----- nvinfo : EIATTR_CRS_STACK_SIZE
	.align		4
.L_1395:
        /*009c*/ 	.byte	0x04, 0x1e
        /*009e*/ 	.short	(.L_1397 - .L_1396)
.L_1396:
        /*00a0*/ 	.word	0x00000000


	//----- nvinfo : EIATTR_CBANK_PARAM_SIZE
	.align		4
.L_1397:
        /*00a4*/ 	.byte	0x03, 0x19
        /*00a6*/ 	.short	0x00a0


	//----- nvinfo : EIATTR_PARAM_CBANK
	.align		4
        /*00a8*/ 	.byte	0x04, 0x0a
        /*00aa*/ 	.short	(.L_1399 - .L_1398)
	.align		4
.L_1398:
        /*00ac*/ 	.word	index@(.nv.constant0._Z35group_norm_nhwc_fwd_one_pass_kernelI11Bf16IOFp16WLi256ELi4ELi128EEv26Group_norm_nhwc_fwd_params)
        /*00b0*/ 	.short	0x0210
        /*00b2*/ 	.short	0x00a0


	//----- nvinfo : EIATTR_SW_WAR
	.align		4
.L_1399:
        /*00b4*/ 	.byte	0x04, 0x36
        /*00b6*/ 	.short	(.L_1401 - .L_1400)
.L_1400:
        /*00b8*/ 	.word	0x00000008
.L_1401:


//--------------------- .nv.info._Z35group_norm_nhwc_fwd_one_pass_kernelI11Bf16IOFp16WLi512ELi4ELi128EEv26Group_norm_nhwc_fwd_params --------------------------
	.section	.nv.info._Z35group_norm_nhwc_fwd_one_pass_kernelI11Bf16IOFp16WLi512ELi4ELi128EEv26Group_norm_nhwc_fwd_params,"",@"SHT_CUDA_INFO"
	.sectionflags	@""
	.align	4


	//----- nvinfo : EIATTR_CUDA_API_VERSION
	.align		4
        /*0000*/ 	.byte	0x04, 0x37
        /*0002*/ 	.short	(.L_1403 - .L_1402)
.L_1402:
        /*0004*/ 	.word	0x00000082


	//----- nvinfo : EIATTR_KPARAM_INFO
	.align		4
.L_1403:
        /*0008*/ 	.byte	0x04, 0x17
        /*000a*/ 	.short	(.L_1405 - .L_1404)
.L_1404:
        /*000c*/ 	.word	0x00000000
        /*0010*/ 	.short	0x0000
        /*0012*/ 	.short	0x0000
        /*0014*/ 	.byte	0x00, 0xf0, 0x81, 0x02


	//----- nvinfo : EIATTR_SPARSE_MMA_MASK
	.align		4
.L_1405:
        /*0018*/ 	.byte	0x03, 0x50
        /*001a*/ 	.short	0x0000


	//----- nvinfo : EIATTR_MAXREG_COUNT
	.align		4
        /*001c*/ 	.byte	0x03, 0x1b
        /*001e*/ 	.short	0x00ff


	//----- nvinfo : EIATTR_NUM_BARRIERS
	.align		4
        /*0020*/ 	.byte	0x02, 0x4c
        /*0022*/ 	.byte	0x01
	.zero		1


	//----- nvinfo : EIATTR_MERCURY_ISA_VERSION
	.align		4
        /*0024*/ 	.byte	0x03, 0x5f
        /*0026*/ 	.short	0x0101


	//----- nvinfo : EIATTR_COOP_GROUP_MASK_REGIDS
	.align		4
        /*0028*/ 	.byte	0x04, 0x29
        /*002a*/ 	.short	(.L_1407 - .L_1406)


	//   ....[0]....
.L_1406:
        /*002c*/ 	.word	0xffffffff


	//   ....[1]....
        /*0030*/ 	.word	0xffffffff


	//   ....[2]....
        /*0034*/ 	.word	0xffffffff


	//   ....[3]....
        /*0038*/ 	.word	0xffffffff


	//   ....[4]....
        /*003c*/ 	.word	0xffffffff


	//   ....[5]....
        /*0040*/ 	.word	0xffffffff


	//   ....[6]....
        /*0044*/ 	.word	0xffffffff


	//   ....[7]....
        /*0048*/ 	.word	0xffffffff


	//   ....[8]....
        /*004c*/ 	.word	0xffffffff


	//   ....[9]....
        /*0050*/ 	.word	0xffffffff


	//----- nvinfo : EIATTR_COOP_GROUP_INSTR_OFFSETS
	.align		4
.L_1407:
        /*0054*/ 	.byte	0x04, 0x28
        /*0056*/ 	.short	(.L_1409 - .L_1408)


	//   ....[0]....
.L_1408:
        /*0058*/ 	.word	0x00001040


	//   ....[1]....
        /*005c*/ 	.word	0x00001050


	//   ....[2]....
        /*0060*/ 	.word	0x00001080


	//   ....[3]....
        /*0064*/ 	.word	0x00001090


	//   ....[4]....
        /*0068*/ 	.word	0x000010d0


	//   ....[5]....
        /*006c*/ 	.word	0x000010e0


	//   ....[6]....
        /*0070*/ 	.word	0x00001120


	//   ....[7]....
        /*0074*/ 	.word	0x00001130


	//   ....[8]....
        /*0078*/ 	.word	0x00001170


	//   ....[9]....
        /*007c*/ 	.word	0x00001180


	//----- nvinfo : EIATTR_EXIT_INSTR_OFFSETS
	.align		4
.L_1409:
        /*0080*/ 	.byte	0x04, 0x1c
        /*0082*/ 	.short	(.L_1411 - .L_1410)


	//   ....[0]....
.L_1410:
        /*0084*/ 	.word	0x00000070


	//   ....[1]....
        /*0088*/ 	.word	0x00003b80


	//----- nvinfo : EIATTR_MAX_THREADS
	.align		4
.L_1411:
        /*008c*/ 	.byte	0x04, 0x05
        /*008e*/ 	.short	(.L_1413 - .L_1412)
.L_1412:
        /*0090*/ 	.word	0x00000080
        /*0094*/ 	.word	0x00000001
        /*0098*/ 	.word	0x00000001


	//----- nvinfo : EIATTR_CRS_STACK_SIZE
	.align		4
.L_1413:
        /*009c*/ 	.byte	0x04, 0x1e
        /*009e*/ 	.short	(.L_1415 - .L_1414)
.L_1414:
        /*00a0*/ 	.word	0x00000000


	//----- nvinfo : EIATTR_CBANK_PARAM_SIZE
	.align		4
.L_1415:
        /*00a4*/ 	.byte	0x03, 0x19
        /*00a6*/ 	.short	0x00a0


	//----- nvinfo : EIATTR_PARAM_CBANK
	.align		4
        /*00a8*/ 	.byte	0x04, 0x0a
        /*00aa*/ 	.short	(.L_1417 - .L_1416)
	.align		4
.L_1416:
        /*00ac*/ 	.word	index@(.nv.constant0._Z35group_norm_nhwc_fwd_one_pass_kernelI11Bf16IOFp16WLi512ELi4ELi128EEv26Group_norm_nhwc_fwd_params)
        /*00b0*/ 	.short	0x0210
        /*00b2*/ 	.short	0x00a0


	//----- nvinfo : EIATTR_SW_WAR
	.align		4
.L_1417:
        /*00b4*/ 	.byte	0x04, 0x36
        /*00b6*/ 	.short	(.L_1419 - .L_1418)
.L_1418:
        /*00b8*/ 	.word	0x00000008
.L_1419:


//--------------------- .nv.info._Z35group_norm_nhwc_fwd_one_pass_kernelI11Fp16IOFp32WLi64ELi4ELi128EEv26Group_norm_nhwc_fwd_params --------------------------
	.section	.nv.info._Z35group_norm_nhwc_fwd_one_pass_kernelI11Fp16IOFp32WLi64ELi4ELi128EEv26Group_norm_nhwc_fwd_params,"",@"SHT_CUDA_INFO"
	.sectionflags	@""
	.align	4


	//----- nvinfo : EIATTR_CUDA_API_VERSION
	.align		4
        /*0000*/ 	.byte	0x04, 0x37
        /*0002*/ 	.short	(.L_1421 - .L_1420)
.L_1420:
        /*0004*/ 	.word	0x00000082


	//----- nvinfo : EIATTR_KPARAM_INFO
	.align		4
.L_1421:
        /*0008*/ 	.byte	0x04, 0x17
        /*000a*/ 	.short	(.L_1423 - .L_1422)
.L_1422:
        /*000c*/ 	.word	0x00000000
        /*0010*/ 	.short	0x0000
        /*0012*/ 	.short	0x0000
        /*0014*/ 	.byte	0x00, 0xf0, 0x81, 0x02


	//----- nvinfo : EIATTR_SPARSE_MMA_MASK
	.align		4
.L_1423:
        /*0018*/ 	.byte	0x03, 0x50
        /*001a*/ 	.short	0x0000


	//----- nvinfo : EIATTR_MAXREG_COUNT
	.align		4
        /*001c*/ 	.byte	0x03, 0x1b
        /*001e*/ 	.short	0x00ff


	//----- nvinfo : EIATTR_NUM_BARRIERS
	.align		4
        /*0020*/ 	.byte	0x02, 0x4c
        /*0022*/ 	.byte	0x01
	.zero		1


	//----- nvinfo : EIATTR_MERCURY_ISA_VERSION
	.align		4
        /*0024*/ 	.byte	0x03, 0x5f
        /*0026*/ 	.short	0x0101


	//----- nvinfo : EIATTR_COOP_GROUP_MASK_REGIDS
	.align		4
        /*0028*/ 	.byte	0x04, 0x29
        /*002a*/ 	.short	(.L_1425 - .L_1424)


	//   ....[0]....
.L_1424:
        /*002c*/ 	.word	0xffffffff


	//   ....[1]....
        /*0030*/ 	.word	0xffffffff


	//   ....[2]....
        /*0034*/ 	.word	0xffffffff


	//   ....[3]....
        /*0038*/ 	.word	0xffffffff


	//   ....[4]....
        /*003c*/ 	.word	0xffffffff


	//   ....[5]....
        /*0040*/ 	.word	0xffffffff


	//   ....[6]....
        /*0044*/ 	.word	0xffffffff


	//   ....[7]....
        /*0048*/ 	.word	0xffffffff


	//   ....[8]....
        /*004c*/ 	.word	0xffffffff


	//   ....[9]....
        /*0050*/ 	.word	0xffffffff


	//----- nvinfo : EIATTR_COOP_GROUP_INSTR_OFFSETS
	.align		4
.L_1425:
        /*0054*/ 	.byte	0x04, 0x28
        /*0056*/ 	.short	(.L_1427 - .L_1426)


	//   ....[0]....
.L_1426:
        /*0058*/ 	.word	0x00000620


	//   ....[1]....
        /*005c*/ 	.word	0x00000630


	//   ....[2]....
        /*0060*/ 	.word	0x00000660


	//   ....[3]....
        /*0064*/ 	.word	0x00000680


	//   ....[4]....
        /*0068*/ 	.word	0x000006b0


	//   ....[5]....
        /*006c*/ 	.word	0x000006d0


	//   ....[6]....
        /*0070*/ 	.word	0x00000700


	//   ....[7]....
        /*0074*/ 	.word	0x00000720


	//   ....[8]....
        /*0078*/ 	.word	0x00000750


	//   ....[9]....
        /*007c*/ 	.word	0x00000770


	//----- nvinfo : EIATTR_EXIT_INSTR_OFFSETS
	.align		4
.L_1427:
        /*0080*/ 	.byte	0x04, 0x1c
        /*0082*/ 	.short	(.L_1429 - .L_1428)


	//   ....[0]....
.L_1428:
        /*0084*/ 	.word	0x00000070


	//   ....[1]....
        /*0088*/ 	.word	0x00001f50


	//----- nvinfo : EIATTR_MAX_THREADS
	.align		4
.L_1429:
        /*008c*/ 	.byte	0x04, 0x05
        /*008e*/ 	.short	(.L_1431 - .L_1430)
.L_1430:
        /*0090*/ 	.word	0x00000080
        /*0094*/ 	.word	0x00000001
        /*0098*/ 	.word	0x00000001


	//----- nvinfo : EIATTR_CRS_STACK_SIZE
	.align		4
.L_1431:
        /*009c*/ 	.byte	0x04, 0x1e
        /*009e*/ 	.short	(.L_1433 - .L_1432)
.L_1432:
        /*00a0*/ 	.word	0x00000000


	//----- nvinfo : EIATTR_CBANK_PARAM_SIZE
	.align		4
.L_1433:
        /*00a4*/ 	.byte	0x03, 0x19
        /*00a6*/ 	.short	0x00a0


	//----- nvinfo : EIATTR_PARAM_CBANK
	.align		4
        /*00a8*/ 	.byte	0x04, 0x0a
        /*00aa*/ 	.short	(.L_1435 - .L_1434)
	.align		4
.L_1434:
        /*00ac*/ 	.word	index@(.nv.constant0._Z35group_norm_nhwc_fwd_one_pass_kernelI11Fp16IOFp32WLi64ELi4ELi128EEv26Group_norm_nhwc_fwd_params)
        /*00b0*/ 	.short	0x0210
        /*00b2*/ 	.short	0x00a0


	//----- nvinfo : EIATTR_SW_WAR
	.align		4
.L_1435:
        /*00b4*/ 	.byte	0x04, 0x36
        /*00b6*/ 	.short	(.L_1437 - .L_1436)
.L_1436:
        /*00b8*/ 	.word	0x00000008
.L_1437:


//--------------------- .nv.info._Z35group_norm_nhwc_fwd_one_pass_kernelI11Fp16IOFp32WLi128ELi4ELi128EEv26Group_norm_nhwc_fwd_params --------------------------
	.section	.nv.info._Z35group_norm_nhwc_fwd_one_pass_kernelI11Fp16IOFp32WLi128ELi4ELi128EEv26Group_norm_nhwc_fwd_params,"",@"SHT_CUDA_INFO"
	.sectionflags	@""
	.align	4


	//----- nvinfo : EIATTR_CUDA_API_VERSION
	.align		4
        /*0000*/ 	.byte	0x04, 0x37
        /*0002*/ 	.short	(.L_1439 - .L_1438)
.L_1438:
        /*0004*/ 	.word	0x00000082


	//----- nvinfo : EIATTR_KPARAM_INFO
	.align		4
.L_1439:
        /*0008*/ 	.byte	0x04, 0x17
        /*000a*/ 	.short	(.L_1441 - .L_1440)
.L_1440:
        /*000c*/ 	.word	0x00000000
        /*0010*/ 	.short	0x0000
        /*0012*/ 	.short	0x0000
        /*0014*/ 	.byte	0x00, 0xf0, 0x81, 0x02


	//----- nvinfo : EIATTR_SPARSE_MMA_MASK
	.align		4
.L_1441:
        /*0018*/ 	.byte	0x03, 0x50
        /*001a*/ 	.short	0x0000


	//----- nvinfo : EIATTR_MAXREG_COUNT
	.align		4
        /*001c*/ 	.byte	0x03, 0x1b
        /*001e*/ 	.short	0x00ff


	//----- nvinfo : EIATTR_NUM_BARRIERS
	.align		4
        /*0020*/ 	.byte	0x02, 0x4c
        /*0022*/ 	.byte	0x01
	.zero		1


	//----- nvinfo : EIATTR_MERCURY_ISA_VERSION
	.align		4
        /*0024*/ 	.byte	0x03, 0x5f
        /*0026*/ 	.short	0x0101


	//----- nvinfo : EIATTR_COOP_GROUP_MASK_REGIDS
	.align		4
        /*0028*/ 	.byte	0x04, 0x29
        /*002a*/ 	.short	(.L_1443 - .L_1442)


	//   ....[0]....
.L_1442:
        /*002c*/ 	.word	0xffffffff


	//   ....[1]....
        /*0030*/ 	.word	0xffffffff


	//   ....[2]....
        /*0034*/ 	.word	0xffffffff


	//   ....[3]....
        /*0038*/ 	.word	0xffffffff


	//   ....[4]....
        /*003c*/ 	.word	0xffffffff


	//   ....[5]....
        /*0040*/ 	.word	0xffffffff


	//   ....[6]....
        /*0044*/ 	.word	0xffffffff


	//   ....[7]....
        /*0048*/ 	.word	0xffffffff


	//   ....[8]....
        /*004c*/ 	.word	0xffffffff


	//   ....[9]....
        /*0050*/ 	.word	0xffffffff


	//----- nvinfo : EIATTR_COOP_GROUP_INSTR_OFFSETS
	.align		4
.L_1443:
        /*0054*/ 	.byte	0x04, 0x28
        /*0056*/ 	.short	(.L_1445 - .L_1444)


	//   ....[0]....
.L_1444:
        /*0058*/ 	.word	0x00000740


	//   ....[1]....
        /*005c*/ 	.word	0x00000750


	//   ....[2]....
        /*0060*/ 	.word	0x00000780


	//   ....[3]....
        /*0064*/ 	.word	0x000007a0


	//   ....[4]....
        /*0068*/ 	.word	0x000007d0


	//   ....[5]....
        /*006c*/ 	.word	0x000007f0


	//   ....[6]....
        /*0070*/ 	.word	0x00000820


	//   ....[7]....
        /*0074*/ 	.word	0x00000840


	//   ....[8]....
        /*0078*/ 	.word	0x00000870


	//   ....[9]....
        /*007c*/ 	.word	0x00000890


	//----- nvinfo : EIATTR_EXIT_INSTR_OFFSETS
	.align		4
.L_1445:
        /*0080*/ 	.byte	0x04, 0x1c
        /*0082*/ 	.short	(.L_1447 - .L_1446)


	//   ....[0]....
.L_1446:
        /*0084*/ 	.word	0x00000070


	//   ....[1]....
        /*0088*/ 	.word	0x000022c0


	//----- nvinfo : EIATTR_MAX_THREADS
	.align		4
.L_1447:
        /*008c*/ 	.byte	0x04, 0x05
        /*008e*/ 	.short	(.L_1449 - .L_1448)
.L_1448:
        /*0090*/ 	.word	0x00000080
        /*0094*/ 	.word	0x00000001
        /*0098*/ 	.word	0x00000001


	//----- nvinfo : EIATTR_CRS_STACK_SIZE
	.align		4
.L_1449:
        /*009c*/ 	.byte	0x04, 0x1e
        /*009e*/ 	.short	(.L_1451 - .L_1450)
.L_1450:
        /*00a0*/ 	.word	0x00000000


	//----- nvinfo : EIATTR_CBANK_PARAM_SIZE
	.align		4
.L_1451:
        /*00a4*/ 	.byte	0x03, 0x19
        /*00a6*/ 	.short	0x00a0


	//----- nvinfo : EIATTR_PARAM_CBANK
	.align		4
        /*00a8*/ 	.byte	0x04, 0x0a
        /*00aa*/ 	.short	(.L_1453 - .L_1452)
	.align		4
.L_1452:
        /*00ac*/ 	.word	index@(.nv.constant0._Z35group_norm_nhwc_fwd_one_pass_kernelI11Fp16IOFp32WLi128ELi4ELi128EEv26Group_norm_nhwc_fwd_params)
        /*00b0*/ 	.short	0x0210
        /*00b2*/ 	.short	0x00a0


	//----- nvinfo : EIATTR_SW_WAR
	.align		4
.L_1453:
        /*00b4*/ 	.byte	0x04, 0x36
        /*00b6*/ 	.short	(.L_1455 - .L_1454)
.L_1454:
        /*00b8*/ 	.word	0x00000008
.L_1455:


//--------------------- .nv.info._Z35group_norm_nhwc_fwd_one_pass_kernelI11Fp16IOFp32WLi256ELi4ELi128EEv26Group_norm_nhwc_fwd_params --------------------------
	.section	.nv.info._Z35group_norm_nhwc_fwd_one_pass_kernelI11Fp16IOFp32WLi256ELi4ELi128EEv26Group_norm_nhwc_fwd_params,"",@"SHT_CUDA_INFO"
	.sectionflags	@""
	.align	4


	//----- nvinfo : EIATTR_CUDA_API_VERSION
	.align		4
        /*0000*/ 	.byte	0x04, 0x37
        /*0002*/ 	.short	(.L_1457 - .L_1456)
.L_1456:
        /*0004*/ 	.word	0x00000082


	//----- nvinfo : EIATTR_KPARAM_INFO
	.align		4
.L_1457:
        /*0008*/ 	.byte	0x04, 0x17
        /*000a*/ 	.short	(.L_1459 - .L_1458)
.L_1458:
        /*000c*/ 	.word	0x00000000
        /*0010*/ 	.short	0x0000
        /*0012*/ 	.short	0x0000
        /*0014*/ 	.byte	0x00, 0xf0, 0x81, 0x02


	//----- nvinfo : EIATTR_SPARSE_MMA_MASK
	.align		4
.L_1459:
        /*0018*/ 	.byte	0x03, 0x50
        /*001a*/ 	.short	0x0000


	//----- nvinfo : EIATTR_MAXREG_COUNT
	.align		4
        /*001c*/ 	.byte	0x03, 0x1b
        /*001e*/ 	.short	0x00ff


	//----- nvinfo : EIATTR_NUM_BARRIERS
	.align		4
        /*0020*/ 	.byte	0x02, 0x4c
        /*0022*/ 	.byte	0x01
	.zero		1


	//----- nvinfo : EIATTR_MERCURY_ISA_VERSION
	.align		4
        /*0024*/ 	.byte	0x03, 0x5f
        /*0026*/ 	.short	0x0101


	//----- nvinfo : EIATTR_COOP_GROUP_MASK_REGIDS
	.align		4
        /*0028*/ 	.byte	0x04, 0x29
        /*002a*/ 	.short	(.L_1461 - .L_1460)


	//   ....[0]....
.L_1460:
        /*002c*/ 	.word	0xffffffff


	//   ....[1]....
        /*0030*/ 	.word	0xffffffff


	//   ....[2]....
        /*0034*/ 	.word	0xffffffff


	//   ....[3]....
        /*0038*/ 	.word	0xffffffff


	//   ....[4]....
        /*003c*/ 	.word	0xffffffff


	//   ....[5]....
        /*0040*/ 	.word	0xffffffff


	//   ....[6]....
        /*0044*/ 	.word	0xffffffff


	//   ....[7]....
        /*0048*/ 	.word	0xffffffff


	//   ....[8]....
        /*004c*/ 	.word	0xffffffff


	//   ....[9]....
        /*0050*/ 	.word	0xffffffff


	//----- nvinfo : EIATTR_COOP_GROUP_INSTR_OFFSETS
	.align		4
.L_1461:
        /*0054*/ 	.byte	0x04, 0x28
        /*0056*/ 	.short	(.L_1463 - .L_1462)


	//   ....[0]....
.L_1462:
        /*0058*/ 	.word	0x00000a00


	//   ....[1]....
        /*005c*/ 	.word	0x00000a10


	//   ....[2]....
        /*0060*/ 	.word	0x00000a40


	//   ....[3]....
        /*0064*/ 	.word	0x00000a50


	//   ....[4]....
        /*0068*/ 	.word	0x00000a90


	//   ....[5]....
        /*006c*/ 	.word	0x00000aa0


	//   ....[6]....
        /*0070*/ 	.word	0x00000ae0


	//   ....[7]....
        /*0074*/ 	.word	0x00000af0


	//   ....[8]....
        /*0078*/ 	.word	0x00000b40


	//   ....[9]....
        /*007c*/ 	.word	0x00000b50


	//----- nvinfo : EIATTR_EXIT_INSTR_OFFSETS
	.align		4
.L_1463:
        /*0080*/ 	.byte	0x04, 0x1c
        /*0082*/ 	.short	(.L_1465 - .L_1464)


	//   ....[0]....
.L_1464:
        /*0084*/ 	.word	0x00000060


	//   ....[1]....
        /*0088*/ 	.word	0x00002b30


	//----- nvinfo : EIATTR_MAX_THREADS
	.align		4
.L_1465:
        /*008c*/ 	.byte	0x04, 0x05
        /*008e*/ 	.short	(.L_1467 - .L_1466)
.L_1466:
        /*0090*/ 	.word	0x00000080
        /*0094*/ 	.word	0x00000001
        /*0098*/ 	.word	0x00000001


	//----- nvinfo : EIATTR_CRS_STACK_SIZE
	.align		4
.L_1467:
        /*009c*/ 	.byte	0x04, 0x1e
        /*009e*/ 	.short	(.L_1469 - .L_1468)
.L_1468:
        /*00a0*/ 	.word	0x00000000


	//----- nvinfo : EIATTR_CBANK_PARAM_SIZE
	.align		4
.L_1469:
        /*00a4*/ 	.byte	0x03, 0x19
        /*00a6*/ 	.short	0x00a0


	//----- nvinfo : EIATTR_PARAM_CBANK
	.align		4
        /*00a8*/ 	.byte	0x04, 0x0a
        /*00aa*/ 	.short	(.L_1471 - .L_1470)
	.align		4
.L_1470:
        /*00ac*/ 	.word	index@(.nv.constant0._Z35group_norm_nhwc_fwd_one_pass_kernelI11Fp16IOFp32WLi256ELi4ELi128EEv26Group_norm_nhwc_fwd_params)
        /*00b0*/ 	.short	0x0210
        /*00b2*/ 	.short	0x00a0


	//----- nvinfo : EIATTR_SW_WAR
	.align		4
.L_1471:
        /*00b4*/ 	.byte	0x04, 0x36
        /*00b6*/ 	.short	(.L_1473 - .L_1472)
.L_1472:
        /*00b8*/ 	.word	0x00000008
.L_1473:


//--------------------- .nv.info._Z35group_norm_nhwc_fwd_one_pass_kernelI11Fp16IOFp32WLi512ELi4ELi128EEv26Group_norm_nhwc_fwd_params --------------------------
	.section	.nv.info._Z35group_norm_nhwc_fwd_one_pass_kernelI11Fp16IOFp32WLi512ELi4ELi128EEv26Group_norm_nhwc_fwd_params,"",@"SHT_CUDA_INFO"
	.sectionflags	@""
	.align	4


	//----- nvinfo : EIATTR_CUDA_API_VERSION
	.align		4
        /*0000*/ 	.byte	0x04, 0x37
        /*0002*/ 	.short	(.L_1475 - .L_1474)
.L_1474:
        /*0004*/ 	.word	0x00000082


	//----- nvinfo : EIATTR_KPARAM_INFO
	.align		4
.L_1475:
        /*0008*/ 	.byte	0x04, 0x17
        /*000a*/ 	.short	(.L_1477 - .L_1476)
.L_1476:
        /*000c*/ 	.word	0x00000000
        /*0010*/ 	.short	0x0000
        /*0012*/ 	.short	0x0000
        /*0014*/ 	.byte	0x00, 0xf0, 0x81, 0x02


	//----- nvinfo : EIATTR_SPARSE_MMA_MASK
	.align		4
.L_1477:
        /*0018*/ 	.byte	0x03, 0x50
        /*001a*/ 	.short	0x0000


	//----- nvinfo : EIATTR_MAXREG_COUNT
	.align		4
        /*001c*/ 	.byte	0x03, 0x1b
        /*001e*/ 	.short	0x00ff


	//----- nvinfo : EIATTR_NUM_BARRIERS
	.align		4
        /*0020*/ 	.byte	0x02, 0x4c
        /*0022*/ 	.byte	0x01
	.zero		1


	//----- nvinfo : EIATTR_MERCURY_ISA_VERSION
	.align		4
        /*0024*/ 	.byte	0x03, 0x5f
        /*0026*/ 	.short	0x0101


	//----- nvinfo : EIATTR_COOP_GROUP_MASK_REGIDS
	.align		4
        /*0028*/ 	.byte	0x04, 0x29
        /*002a*/ 	.short	(.L_1479 - .L_1478)


	//   ....[0]....
.L_1478:
        /*002c*/ 	.word	0xffffffff


	//   ....[1]....
        /*0030*/ 	.word	0xffffffff


	//   ....[2]....
        /*0034*/ 	.word	0xffffffff


	//   ....[3]....
        /*0038*/ 	.word	0xffffffff


	//   ....[4]....
        /*003c*/ 	.word	0xffffffff


	//   ....[5]....
        /*0040*/ 	.word	0xffffffff


	//   ....[6]....
        /*0044*/ 	.word	0xffffffff


	//   ....[7]....
        /*0048*/ 	.word	0xffffffff


	//   ....[8]....
        /*004c*/ 	.word	0xffffffff


	//   ....[9]....
        /*0050*/ 	.word	0xffffffff


	//----- nvinfo : EIATTR_COOP_GROUP_INSTR_OFFSETS
	.align		4
.L_1479:
        /*0054*/ 	.byte	0x04, 0x28
        /*0056*/ 	.short	(.L_1481 - .L_1480)


	//   ....[0]....
.L_1480:
        /*0058*/ 	.word	0x00001060


	//   ....[1]....
        /*005c*/ 	.word	0x00001070


	//   ....[2]....
        /*0060*/ 	.word	0x000010a0


	//   ....[3]....
        /*0064*/ 	.word	0x000010b0


	//   ....[4]....
        /*0068*/ 	.word	0x000010f0


	//   ....[5]....
        /*006c*/ 	.word	0x00001100


	//   ....[6]....
        /*0070*/ 	.word	0x00001140


	//   ....[7]....
        /*0074*/ 	.word	0x00001150


	//   ....[8]....
        /*0078*/ 	.word	0x00001190


	//   ....[9]....
        /*007c*/ 	.word	0x000011a0


	//----- nvinfo : EIATTR_EXIT_INSTR_OFFSETS
	.align		4
.L_1481:
        /*0080*/ 	.byte	0x04, 0x1c
        /*0082*/ 	.short	(.L_1483 - .L_1482)


	//   ....[0]....
.L_1482:
        /*0084*/ 	.word	0x00000070


	//   ....[1]....
        /*0088*/ 	.word	0x00003a10


	//----- nvinfo : EIATTR_MAX_THREADS
	.align		4
.L_1483:
        /*008c*/ 	.byte	0x04, 0x05
        /*008e*/ 	.short	(.L_1485 - .L_1484)
.L_1484:
        /*0090*/ 	.word	0x00000080
        /*0094*/ 	.word	0x00000001
        /*0098*/ 	.word	0x00000001


	//----- nvinfo : EIATTR_CRS_STACK_SIZE
	.align		4
.L_1485:
        /*009c*/ 	.byte	0x04, 0x1e
        /*009e*/ 	.short	(.L_1487 - .L_1486)
.L_1486:
        /*00a0*/ 	.word	0x00000000


	//----- nvinfo : EIATTR_CBANK_PARAM_SIZE
	.align		4
.L_1487:
        /*00a4*/ 	.byte	0x03, 0x19
        /*00a6*/ 	.short	0x00a0


	//----- nvinfo : EIATTR_PARAM_CBANK
	.align		4
        /*00a8*/ 	.byte	0x04, 0x0a
        /*00aa*/ 	.short	(.L_1489 - .L_1488)
	.align		4
.L_1488:
        /*00ac*/ 	.word	index@(.nv.constant0._Z35group_norm_nhwc_fwd_one_pass_kernelI11Fp16IOFp32WLi512ELi4ELi128EEv26Group_norm_nhwc_fwd_params)
        /*00b0*/ 	.short	0x0210
        /*00b2*/ 	.short	0x00a0


	//----- nvinfo : EIATTR_SW_WAR
	.align		4
.L_1489:
        /*00b4*/ 	.byte	0x04, 0x36
        /*00b6*/ 	.short	(.L_1491 - .L_1490)
.L_1490:
        /*00b8*/ 	.word	0x00000008
.L_1491:


//--------------------- .nv.info._Z35group_norm_nhwc_fwd_one_pass_kernelI11Fp16IOBf16WLi64ELi4ELi128EEv26Group_norm_nhwc_fwd_params --------------------------
	.section	.nv.info._Z35group_norm_nhwc_fwd_one_pass_kernelI11Fp16IOBf16WLi64ELi4ELi128EEv26Group_norm_nhwc_fwd_params,"",@"SHT_CUDA_INFO"
	.sectionflags	@""
	.align	4


	//----- nvinfo : EIATTR_CUDA_API_VERSION
	.align		4
        /*0000*/ 	.byte	0x04, 0x37
        /*0002*/ 	.short	(.L_1493 - .L_1492)
.L_1492:
        /*0004*/ 	.word	0x00000082


	//----- nvinfo : EIATTR_KPARAM_INFO
	.align		4
.L_1493:
        /*0008*/ 	.byte	0x04, 0x17
        /*000a*/ 	.short	(.L_1495 - .L_1494)
.L_1494:
        /*000c*/ 	.word	0x00000000
        /*0010*/ 	.short	0x0000
        /*0012*/ 	.short	0x0000
        /*0014*/ 	.byte	0x00, 0xf0, 0x81, 0x02


	//----- nvinfo : EIATTR_SPARSE_MMA_MASK
	.align		4
.L_1495:
        /*0018*/ 	.byte	0x03, 0x50
        /*001a*/ 	.short	0x0000


	//----- nvinfo : EIATTR_MAXREG_COUNT
	.align		4
        /*001c*/ 	.byte	0x03, 0x1b
        /*001e*/ 	.short	0x00ff


	//----- nvinfo : EIATTR_NUM_BARRIERS
	.align		4
        /*0020*/ 	.byte	0x02, 0x4c
        /*0022*/ 	.byte	0x01
	.zero		1


	//----- nvinfo : EIATTR_MERCURY_ISA_VERSION
	.align		4
        /*0024*/ 	.byte	0x03, 0x5f
        /*0026*/ 	.short	0x0101


	//----- nvinfo : EIATTR_COOP_GROUP_MASK_REGIDS
	.align		4
        /*0028*/ 	.byte	0x04, 0x29
        /*002a*/ 	.short	(.L_1497 - .L_1496)


	//   ....[0]....
.L_1496:
        /*002c*/ 	.word	0xffffffff


	//   ....[1]....
        /*0030*/ 	.word	0xffffffff


	//   ....[2]....
        /*0034*/ 	.word	0xffffffff


	//   ....[3]....
        /*0038*/ 	.word	0xffffffff


	//   ....[4]....
        /*003c*/ 	.word	0xffffffff


	//   ....[5]....
        /*0040*/ 	.word	0xffffffff


	//   ....[6]....
        /*0044*/ 	.word	0xffffffff


	//   ....[7]....
        /*0048*/ 	.word	0xffffffff


	//   ....[8]....
        /*004c*/ 	.word	0xffffffff


	//   ....[9]....
        /*0050*/ 	.word	0xffffffff


	//----- nvinfo : EIATTR_COOP_GROUP_INSTR_OFFSETS
	.align		4
.L_1497:
        /*0054*/ 	.byte	0x04, 0x28
        /*0056*/ 	.short	(.L_1499 - .L_1498)


	//   ....[0]....
.L_1498:
        /*0058*/ 	.word	0x00000600


	//   ....[1]....
        /*005c*/ 	.word	0x00000610


	//   ....[2]....
        /*0060*/ 	.word	0x00000640


	//   ....[3]....
        /*0064*/ 	.word	0x00000660


	//   ....[4]....
        /*0068*/ 	.word	0x00000690


	//   ....[5]....
        /*006c*/ 	.word	0x000006b0


	//   ....[6]....
        /*0070*/ 	.word	0x000006e0


	//   ....[7]....
        /*0074*/ 	.word	0x00000700


	//   ....[8]....
        /*0078*/ 	.word	0x00000730


	//   ....[9]....
        /*007c*/ 	.word	0x00000750


	//----- nvinfo : EIATTR_EXIT_INSTR_OFFSETS
	.align		4
.L_1499:
        /*0080*/ 	.byte	0x04, 0x1c
        /*0082*/ 	.short	(.L_1501 - .L_1500)


	//   ....[0]....
.L_1500:
        /*0084*/ 	.word	0x00000070


	//   ....[1]....
        /*0088*/ 	.word	0x00001f90


	//----- nvinfo : EIATTR_MAX_THREADS
	.align		4
.L_1501:
        /*008c*/ 	.byte	0x04, 0x05
        /*008e*/ 	.short	(.L_1503 - .L_1502)
.L_1502:
        /*0090*/ 	.word	0x00000080
        /*0094*/ 	.word	0x00000001
        /*0098*/ 	.word	0x00000001


	//----- nvinfo : EIATTR_CRS_STACK_SIZE
	.align		4
.L_1503:
        /*009c*/ 	.byte	0x04, 0x1e
        /*009e*/ 	.short	(.L_1505 - .L_1504)
.L_1504:
        /*00a0*/ 	.word	0x00000000


	//----- nvinfo : EIATTR_CBANK_PARAM_SIZE
	.align		4
.L_1505:
        /*00a4*/ 	.byte	0x03, 0x19
        /*00a6*/ 	.short	0x00a0


	//----- nvinfo : EIATTR_PARAM_CBANK
	.align		4
        /*00a8*/ 	.byte	0x04, 0x0a
        /*00aa*/ 	.short	(.L_1507 - .L_1506)
	.align		4
.L_1506:
        /*00ac*/ 	.word	index@(.nv.constant0._Z35group_norm_nhwc_fwd_one_pass_kernelI11Fp16IOBf16WLi64ELi4ELi128EEv26Group_norm_nhwc_fwd_params)
        /*00b0*/ 	.short	0x0210
        /*00b2*/ 	.short	0x00a0


	//----- nvinfo : EIATTR_SW_WAR
	.align		4
.L_1507:
        /*00b4*/ 	.byte	0x04, 0x36
        /*00b6*/ 	.short	(.L_1509 - .L_1508)
.L_1508:
        /*00b8*/ 	.word	0x00000008
.L_1509:


//--------------------- .nv.info._Z35group_norm_nhwc_fwd_one_pass_kernelI11Fp16IOBf16WLi128ELi4ELi128EEv26Group_norm_nhwc_fwd_params --------------------------
	.section	.nv.info._Z35group_norm_nhwc_fwd_one_pass_kernelI11Fp16IOBf16WLi128ELi4ELi128EEv26Group_norm_nhwc_fwd_params,"",@"SHT_CUDA_INFO"
	.sectionflags	@""
	.align	4


	//----- nvinfo : EIATTR_CUDA_API_VERSION
	.align		4
        /*0000*/ 	.byte	0x04, 0x37
        /*0002*/ 	.short	(.L_1511 - .L_1510)
.L_1510:
        /*0004*/ 	.word	0x00000082


	//----- nvinfo : EIATTR_KPARAM_INFO
	.align		4
.L_1511:
        /*0008*/ 	.byte	0x04, 0x17
        /*000a*/ 	.short	(.L_1513 - .L_1512)
.L_1512:
        /*000c*/ 	.word	0x00000000
        /*0010*/ 	.short	0x0000
        /*0012*/ 	.short	0x0000
        /*0014*/ 	.byte	0x00, 0xf0, 0x81, 0x02


	//----- nvinfo : EIATTR_SPARSE_MMA_MASK
	.align		4
.L_1513:
        /*0018*/ 	.byte	0x03, 0x50
        /*001a*/ 	.short	0x0000


	//----- nvinfo : EIATTR_MAXREG_COUNT
	.align		4
        /*001c*/ 	.byte	0x03, 0x1b
        /*001e*/ 	.short	0x00ff


	//----- nvinfo : EIATTR_NUM_BARRIERS
	.align		4
        /*0020*/ 	.byte	0x02, 0x4c
        /*0022*/ 	.byte	0x01
	.zero		1


	//----- nvinfo : EIATTR_MERCURY_ISA_VERSION
	.align		4
        /*0024*/ 	.byte	0x03, 0x5f
        /*0026*/ 	.short	0x0101


	//----- nvinfo : EIATTR_COOP_GROUP_MASK_REGIDS
	.align		4
        /*0028*/ 	.byte	0x04, 0x29
        /*002a*/ 	.short	(.L_1515 - .L_1514)


	//   ....[0]....
.L_1514:
        /*002c*/ 	.word	0xffffffff


	//   ....[1]....
        /*0030*/ 	.word	0xffffffff


	//   ....[2]....
        /*0034*/ 	.word	0xffffffff


	//   ....[3]....
        /*0038*/ 	.word	0xffffffff


	//   ....[4]....
        /*003c*/ 	.word	0xffffffff


	//   ....[5]....
        /*0040*/ 	.word	0xffffffff


	//   ....[6]....
        /*0044*/ 	.word	0xffffffff


	//   ....[7]....
        /*0048*/ 	.word	0xffffffff


	//   ....[8]....
        /*004c*/ 	.word	0xffffffff


	//   ....[9]....
        /*0050*/ 	.word	0xffffffff


	//----- nvinfo : EIATTR_COOP_GROUP_INSTR_OFFSETS
	.align		4
.L_1515:
        /*0054*/ 	.byte	0x04, 0x28
        /*0056*/ 	.short	(.L_1517 - .L_1516)


	//   ....[0]....
.L_1516:
        /*0058*/ 	.word	0x00000750


	//   ....[1]....
        /*005c*/ 	.word	0x00000760


	//   ....[2]....
        /*0060*/ 	.word	0x00000790


	//   ....[3]....
        /*0064*/ 	.word	0x000007a0


	//   ....[4]....
        /*0068*/ 	.word	0x000007e0


	//   ....[5]....
        /*006c*/ 	.word	0x000007f0


	//   ....[6]....
        /*0070*/ 	.word	0x00000830


	//   ....[7]....
        /*0074*/ 	.word	0x00000840


	//   ....[8]....
        /*0078*/ 	.word	0x00000880


	//   ....[9]....
        /*007c*/ 	.word	0x00000890


	//----- nvinfo : EIATTR_EXIT_INSTR_OFFSETS
	.align		4
.L_1517:
        /*0080*/ 	.byte	0x04, 0x1c
        /*0082*/ 	.short	(.L_1519 - .L_1518)


	//   ....[0]....
.L_1518:
        /*0084*/ 	.word	0x00000070


	//   ....[1]....
        /*0088*/ 	.word	0x00002360


	//----- nvinfo : EIATTR_MAX_THREADS
	.align		4
.L_1519:
        /*008c*/ 	.byte	0x04, 0x05
        /*008e*/ 	.short	(.L_1521 - .L_1520)
.L_1520:
        /*0090*/ 	.word	0x00000080
        /*0094*/ 	.word	0x00000001
        /*0098*/ 	.word	0x00000001


	//----- nvinfo : EIATTR_CRS_STACK_SIZE
	.align		4
.L_1521:
        /*009c*/ 	.byte	0x04, 0x1e
        /*009e*/ 	.short	(.L_1523 - .L_1522)
.L_1522:
        /*00a0*/ 	.word	0x00000000


	//----- nvinfo : EIATTR_CBANK_PARAM_SIZE
	.align		4
.L_1523:
        /*00a4*/ 	.byte	0x03, 0x19
        /*00a6*/ 	.short	0x00a0


	//----- nvinfo : EIATTR_PARAM_CBANK
	.align		4
        /*00a8*/ 	.byte	0x04, 0x0a
        /*00aa*/ 	.short	(.L_1525 - .L_1524)
	.align		4
.L_1524:
        /*00ac*/ 	.word	index@(.nv.constant0._Z35group_norm_nhwc_fwd_one_pass_kernelI11Fp16IOBf16WLi128ELi4ELi128EEv26Group_norm_nhwc_fwd_params)
        /*00b0*/ 	.short	0x0210
        /*00b2*/ 	.short	0x00a0


	//----- nvinfo : EIATTR_SW_WAR
	.align		4
.L_1525:
        /*00b4*/ 	.byte	0x04, 0x36
        /*00b6*/ 	.short	(.L_1527 - .L_1526)
.L_1526:
        /*00b8*/ 	.word	0x00000008
.L_1527:


//--------------------- .nv.info._Z35group_norm_nhwc_fwd_one_pass_kernelI11Fp16IOBf16WLi256ELi4ELi128EEv26Group_norm_nhwc_fwd_params --------------------------
	.section	.nv.info._Z35group_norm_nhwc_fwd_one_pass_kernelI11Fp16IOBf16WLi256ELi4ELi128EEv26Group_norm_nhwc_fwd_params,"",@"SHT_CUDA_INFO"
	.sectionflags	@""
	.align	4


	//----- nvinfo : EIATTR_CUDA_API_VERSION
	.align		4
        /*0000*/ 	.byte	0x04, 0x37
        /*0002*/ 	.short	(.L_1529 - .L_1528)
.L_1528:
        /*0004*/ 	.word	0x00000082


	//----- nvinfo : EIATTR_KPARAM_INFO
	.align		4
.L_1529:
        /*0008*/ 	.byte	0x04, 0x17
        /*000a*/ 	.short	(.L_1531 - .L_1530)
.L_1530:
        /*000c*/ 	.word	0x00000000
        /*0010*/ 	.short	0x0000
        /*0012*/ 	.short	0x0000
        /*0014*/ 	.byte	0x00, 0xf0, 0x81, 0x02


	//----- nvinfo : EIATTR_SPARSE_MMA_MASK
	.align		4
.L_1531:
        /*0018*/ 	.byte	0x03, 0x50
        /*001a*/ 	.short	0x0000


	//----- nvinfo : EIATTR_MAXREG_COUNT
	.align		4
        /*001c*/ 	.byte	0x03, 0x1b
        /*001e*/ 	.short	0x00ff


	//----- nvinfo : EIATTR_NUM_BARRIERS
	.align		4
        /*0020*/ 	.byte	0x02, 0x4c
        /*0022*/ 	.byte	0x01
	.zero		1


	//----- nvinfo : EIATTR_MERCURY_ISA_VERSION
	.align		4
        /*0024*/ 	.byte	0x03, 0x5f
        /*0026*/ 	.short	0x0101


	//----- nvinfo : EIATTR_COOP_GROUP_MASK_REGIDS
	.align		4
        /*0028*/ 	.byte	0x04, 0x29
        /*002a*/ 	.short	(.L_1533 - .L_1532)


	//   ....[0]....
.L_1532:
        /*002c*/ 	.word	0xffffffff


	//   ....[1]....
        /*0030*/ 	.word	0xffffffff


	//   ....[2]....
        /*0034*/ 	.word	0xffffffff


	//   ....[3]....
        /*0038*/ 	.word	0xffffffff


	//   ....[4]....
        /*003c*/ 	.word	0xffffffff


	//   ....[5]....
        /*0040*/ 	.word	0xffffffff


	//   ....[6]....
        /*0044*/ 	.word	0xffffffff


	//   ....[7]....
        /*0048*/ 	.word	0xffffffff


	//   ....[8]....
        /*004c*/ 	.word	0xffffffff


	//   ....[9]....
        /*0050*/ 	.word	0xffffffff


	//----- nvinfo : EIATTR_COOP_GROUP_INSTR_OFFSETS
	.align		4
.L_1533:
        /*0054*/ 	.byte	0x04, 0x28
        /*0056*/ 	.short	(.L_1535 - .L_1534)


	//   ....[0]....
.L_1534:
        /*0058*/ 	.word	0x00000a00


	//   ....[1]....
        /*005c*/ 	.word	0x00000a10


	//   ....[2]....
        /*0060*/ 	.word	0x00000a40


	//   ....[3]....
        /*0064*/ 	.word	0x00000a50


	//   ....[4]....
        /*0068*/ 	.word	0x00000a90


	//   ....[5]....
        /*006c*/ 	.word	0x00000aa0


	//   ....[6]....
        /*0070*/ 	.word	0x00000ae0


	//   ....[7]....
        /*0074*/ 	.word	0x00000af0


	//   ....[8]....
        /*0078*/ 	.word	0x00000b40


	//   ....[9]....
        /*007c*/ 	.word	0x00000b50


	//----- nvinfo : EIATTR_EXIT_INSTR_OFFSETS
	.align		4
.L_1535:
        /*0080*/ 	.byte	0x04, 0x1c
        /*0082*/ 	.short	(.L_1537 - .L_1536)


	//   ....[0]....
.L_1536:
        /*0084*/ 	.word	0x00000060


	//   ....[1]....
        /*0088*/ 	.word	0x00002b90


	//----- nvinfo : EIATTR_MAX_THREADS
	.align		4
.L_1537:
        /*008c*/ 	.byte	0x04, 0x05
        /*008e*/ 	.short	(.L_1539 - .L_1538)
.L_1538:
        /*0090*/ 	.word	0x00000080
        /*0094*/ 	.word	0x00000001
        /*0098*/ 	.word	0x00000001


	//----- nvinfo : EIATTR_CRS_STACK_SIZE
	.align		4
.L_1539:
        /*009c*/ 	.byte	0x04, 0x1e
        /*009e*/ 	.short	(.L_1541 - .L_1540)
.L_1540:
        /*00a0*/ 	.word	0x00000000


	//----- nvinfo : EIATTR_CBANK_PARAM_SIZE
	.align		4
.L_1541:
        /*00a4*/ 	.byte	0x03, 0x19
        /*00a6*/ 	.short	0x00a0


	//----- nvinfo : EIATTR_PARAM_CBANK
	.align		4
        /*00a8*/ 	.byte	0x04, 0x0a
        /*00aa*/ 	.short	(.L_1543 - .L_1542)
	.align		4
.L_1542:
        /*00ac*/ 	.word	index@(.nv.constant0._Z35group_norm_nhwc_fwd_one_pass_kernelI11Fp16IOBf16WLi256ELi4ELi128EEv26Group_norm_nhwc_fwd_params)
        /*00b0*/ 	.short	0x0210
        /*00b2*/ 	.short	0x00a0


	//----- nvinfo : EIATTR_SW_WAR
	.align		4
.L_1543:
        /*00b4*/ 	.byte	0x04, 0x36
        /*00b6*/ 	.short	(.L_1545 - .L_1544)
.L_1544:
        /*00b8*/ 	.word	0x00000008
.L_1545:


//--------------------- .nv.info._Z35group_norm_nhwc_fwd_one_pass_kernelI11Fp16IOBf16WLi512ELi4ELi128EEv26Group_norm_nhwc_fwd_params --------------------------
	.section	.nv.info._Z35group_norm_nhwc_fwd_one_pass_kernelI11Fp16IOBf16WLi512ELi4ELi128EEv26Group_norm_nhwc_fwd_params,"",@"SHT_CUDA_INFO"
	.sectionflags	@""
	.align	4


	//----- nvinfo : EIATTR_CUDA_API_VERSION
	.align		4
        /*0000*/ 	.byte	0x04, 0x37
        /*0002*/ 	.short	(.L_1547 - .L_1546)
.L_1546:
        /*0004*/ 	.word	0x00000082


	//----- nvinfo : EIATTR_KPARAM_INFO
	.align		4
.L_1547:
        /*0008*/ 	.byte	0x04, 0x17
        /*000a*/ 	.short	(.L_1549 - .L_1548)
.L_1548:
        /*000c*/ 	.word	0x00000000
        /*0010*/ 	.short	0x0000
        /*0012*/ 	.short	0x0000
        /*0014*/ 	.byte	0x00, 0xf0, 0x81, 0x02


	//----- nvinfo : EIATTR_SPARSE_MMA_MASK
	.align		4
.L_1549:
        /*0018*/ 	.byte	0x03, 0x50
        /*001a*/ 	.short	0x0000


	//----- nvinfo : EIATTR_MAXREG_COUNT
	.align		4
        /*001c*/ 	.byte	0x03, 0x1b
        /*001e*/ 	.short	0x00ff


	//----- nvinfo : EIATTR_NUM_BARRIERS
	.align		4
        /*0020*/ 	.byte	0x02, 0x4c
        /*0022*/ 	.byte	0x01
	.zero		1


	//----- nvinfo : EIATTR_MERCURY_ISA_VERSION
	.align		4
        /*0024*/ 	.byte	0x03, 0x5f
        /*0026*/ 	.short	0x0101


	//----- nvinfo : EIATTR_COOP_GROUP_MASK_REGIDS
	.align		4
        /*0028*/ 	.byte	0x04, 0x29
        /*002a*/ 	.short	(.L_1551 - .L_1550)


	//   ....[0]....
.L_1550:
        /*002c*/ 	.word	0xffffffff


	//   ....[1]....
        /*0030*/ 	.word	0xffffffff


	//   ....[2]....
        /*0034*/ 	.word	0xffffffff


	//   ....[3]....
        /*0038*/ 	.word	0xffffffff


	//   ....[4]....
        /*003c*/ 	.word	0xffffffff


	//   ....[5]....
        /*0040*/ 	.word	0xffffffff


	//   ....[6]....
        /*0044*/ 	.word	0xffffffff


	//   ....[7]....
        /*0048*/ 	.word	0xffffffff


	//   ....[8]....
        /*004c*/ 	.word	0xffffffff


	//   ....[9]....
        /*0050*/ 	.word	0xffffffff


	//----- nvinfo : EIATTR_COOP_GROUP_INSTR_OFFSETS
	.align		4
.L_1551:
        /*0054*/ 	.byte	0x04, 0x28
        /*0056*/ 	.short	(.L_1553 - .L_1552)


	//   ....[0]....
.L_1552:
        /*0058*/ 	.word	0x00000fd0


	//   ....[1]....
        /*005c*/ 	.word	0x00000fe0


	//   ....[2]....
        /*0060*/ 	.word	0x00001010


	//   ....[3]....
        /*0064*/ 	.word	0x00001020


	//   ....[4]....
        /*0068*/ 	.word	0x00001060


	//   ....[5]....
        /*006c*/ 	.word	0x00001070


	//   ....[6]....
        /*0070*/ 	.word	0x000010b0


	//   ....[7]....
        /*0074*/ 	.word	0x000010c0


	//   ....[8]....
        /*0078*/ 	.word	0x00001100


	//   ....[9]....
        /*007c*/ 	.word	0x00001110


	//----- nvinfo : EIATTR_EXIT_INSTR_OFFSETS
	.align		4
.L_1553:
        /*0080*/ 	.byte	0x04, 0x1c
        /*0082*/ 	.short	(.L_1555 - .L_1554)


	//   ....[0]....
.L_1554:
        /*0084*/ 	.word	0x00000070


	//   ....[1]....
        /*0088*/ 	.word	0x00003ab0


	//----- nvinfo : EIATTR_MAX_THREADS
	.align		4
.L_1555:
        /*008c*/ 	.byte	0x04, 0x05
        /*008e*/ 	.short	(.L_1557 - .L_1556)
.L_1556:
        /*0090*/ 	.word	0x00000080
        /*0094*/ 	.word	0x00000001
        /*0098*/ 	.word	0x00000001


	//----- nvinfo : EIATTR_CRS_STACK_SIZE
	.align		4
.L_1557:
        /*009c*/ 	.byte	0x04, 0x1e
        /*009e*/ 	.short	(.L_1559 - .L_1558)
.L_1558:
        /*00a0*/ 	.word	0x00000000


	//----- nvinfo : EIATTR_CBANK_PARAM_SIZE
	.align		4
.L_1559:
        /*00a4*/ 	.byte	0x03, 0x19
        /*00a6*/ 	.short	0x00a0


	//----- nvinfo : EIATTR_PARAM_CBANK
	.align		4
        /*00a8*/ 	.byte	0x04, 0x0a
        /*00aa*/ 	.short	(.L_1561 - .L_1560)
	.align		4
.L_1560:
        /*00ac*/ 	.word	index@(.nv.constant0._Z35group_norm_nhwc_fwd_one_pass_kernelI11Fp16IOBf16WLi512ELi4ELi128EEv26Group_norm_nhwc_fwd_params)
        /*00b0*/ 	.short	0x0210
        /*00b2*/ 	.short	0x00a0


	//----- nvinfo : EIATTR_SW_WAR
	.align		4
.L_1561:
        /*00b4*/ 	.byte	0x04, 0x36
        /*00b6*/ 	.short	(.L_1563 - .L_1562)
.L_1562:
        /*00b8*/ 	.word	0x00000008
.L_1563:


//--------------------- .nv.info._Z35group_norm_nhwc_fwd_one_pass_kernelI11Fp16IOFp16WLi64ELi4ELi128EEv26Group_norm_nhwc_fwd_params --------------------------
	.section	.nv.info._Z35group_norm_nhwc_fwd_one_pass_kernelI11Fp16IOFp16WLi64ELi4ELi128EEv26Group_norm_nhwc_fwd_params,"",@"SHT_CUDA_INFO"
	.sectionflags	@""
	.align	4


	//----- nvinfo : EIATTR_CUDA_API_VERSION
	.align		4
        /*0000*/ 	.byte	0x04, 0x37
        /*0002*/ 	.short	(.L_1565 - .L_1564)
.L_1564:
        /*0004*/ 	.word	0x00000082


	//----- nvinfo : EIATTR_KPARAM_INFO
	.align		4
.L_1565:
        /*0008*/ 	.byte	0x04, 0x17
        /*000a*/ 	.short	(.L_1567 - .L_1566)
.L_1566:
        /*000c*/ 	.word	0x00000000
        /*0010*/ 	.short	0x0000
        /*0012*/ 	.short	0x0000
        /*0014*/ 	.byte	0x00, 0xf0, 0x81, 0x02


	//----- nvinfo : EIATTR_SPARSE_MMA_MASK
	.align		4
.L_1567:
        /*0018*/ 	.byte	0x03, 0x50
        /*001a*/ 	.short	0x0000


	//----- nvinfo : EIATTR_MAXREG_COUNT
	.align		4
        /*001c*/ 	.byte	0x03, 0x1b
        /*001e*/ 	.short	0x00ff


	//----- nvinfo : EIATTR_NUM_BARRIERS
	.align		4
        /*0020*/ 	.byte	0x02, 0x4c
        /*0022*/ 	.byte	0x01
	.zero		1


	//----- nvinfo : EIATTR_MERCURY_ISA_VERSION
	.align		4
        /*0024*/ 	.byte	0x03, 0x5f
        /*0026*/ 	.short	0x0101


	//----- nvinfo : EIATTR_COOP_GROUP_MASK_REGIDS
	.align		4
        /*0028*/ 	.byte	0x04, 0x29
        /*002a*/ 	.short	(.L_1569 - .L_1568)


	//   ....[0]....
.L_1568:
        /*002c*/ 	.word	0xffffffff


	//   ....[1]....
        /*0030*/ 	.word	0xffffffff


	//   ....[2]....
        /*0034*/ 	.word	0xffffffff


	//   ....[3]....
        /*0038*/ 	.word	0xffffffff


	//   ....[4]....
        /*003c*/ 	.word	0xffffffff


	//   ....[5]....
        /*0040*/ 	.word	0xffffffff


	//   ....[6]....
        /*0044*/ 	.word	0xffffffff


	//   ....[7]....
        /*0048*/ 	.word	0xffffffff


	//   ....[8]....
        /*004c*/ 	.word	0xffffffff


	//   ....[9]....
        /*0050*/ 	.word	0xffffffff


	//----- nvinfo : EIATTR_COOP_GROUP_INSTR_OFFSETS
	.align		4
.L_1569:
        /*0054*/ 	.byte	0x04, 0x28
        /*0056*/ 	.short	(.L_1571 - .L_1570)


	//   ....[0]....
.L_1570:
        /*0058*/ 	.word	0x00000600


	//   ....[1]....
        /*005c*/ 	.word	0x00000610


	//   ....[2]....
        /*0060*/ 	.word	0x00000640


	//   ....[3]....
        /*0064*/ 	.word	0x00000660


	//   ....[4]....
        /*0068*/ 	.word	0x00000690


	//   ....[5]....
        /*006c*/ 	.word	0x000006b0


	//   ....[6]....
        /*0070*/ 	.word	0x000006e0


	//   ....[7]....
        /*0074*/ 	.word	0x00000700


	//   ....[8]....
        /*0078*/ 	.word	0x00000730


	//   ....[9]....
        /*007c*/ 	.word	0x00000750


	//----- nvinfo : EIATTR_EXIT_INSTR_OFFSETS
	.align		4
.L_1571:
        /*0080*/ 	.byte	0x04, 0x1c
        /*0082*/ 	.short	(.L_1573 - .L_1572)


	//   ....[0]....
.L_1572:
        /*0084*/ 	.word	0x00000070


	//   ....[1]....
        /*0088*/ 	.word	0x00001f90


	//----- nvinfo : EIATTR_MAX_THREADS
	.align		4
.L_1573:
        /*008c*/ 	.byte	0x04, 0x05
        /*008e*/ 	.short	(.L_1575 - .L_1574)
.L_1574:
        /*0090*/ 	.word	0x00000080
        /*0094*/ 	.word	0x00000001
        /*0098*/ 	.word	0x00000001


	//----- nvinfo : EIATTR_CRS_STACK_SIZE
	.align		4
.L_1575:
        /*009c*/ 	.byte	0x04, 0x1e
        /*009e*/ 	.short	(.L_1577 - .L_1576)
.L_1576:
        /*00a0*/ 	.word	0x00000000


	//----- nvinfo : EIATTR_CBANK_PARAM_SIZE
	.align		4
.L_1577:
        /*00a4*/ 	.byte	0x03, 0x19
        /*00a6*/ 	.short	0x00a0


	//----- nvinfo : EIATTR_PARAM_CBANK
	.align		4
        /*00a8*/ 	.byte	0x04, 0x0a
        /*00aa*/ 	.short	(.L_1579 - .L_1578)
	.align		4
.L_1578:
        /*00ac*/ 	.word	index@(.nv.constant0._Z35group_norm_nhwc_fwd_one_pass_kernelI11Fp16IOFp16WLi64ELi4ELi128EEv26Group_norm_nhwc_fwd_params)
        /*00b0*/ 	.short	0x0210
        /*00b2*/ 	.short	0x00a0


	//----- nvinfo : EIATTR_SW_WAR
	.align		4
.L_1579:
        /*00b4*/ 	.byte	0x04, 0x36
        /*00b6*/ 	.short	(.L_1581 - .L_1580)
.L_1580:
        /*00b8*/ 	.word	0x00000008
.L_1581:


//--------------------- .nv.info._Z35group_norm_nhwc_fwd_one_pass_kernelI11Fp16IOFp16WLi128ELi4ELi128EEv26Group_norm_nhwc_fwd_params --------------------------
	.section	.nv.info._Z35group_norm_nhwc_fwd_one_pass_kernelI11Fp16IOFp16WLi128ELi4ELi128EEv26Group_norm_nhwc_fwd_params,"",@"SHT_CUDA_INFO"
	.sectionflags	@""
	.align	4


	//----- nvinfo : EIATTR_CUDA_API_VERSION
	.align		4
        /*0000*/ 	.byte	0x04, 0x37
        /*0002*/ 	.short	(.L_1583 - .L_1582)
.L_1582:
        /*0004*/ 	.word	0x00000082


	//----- nvinfo : EIATTR_KPARAM_INFO
	.align		4
.L_1583:
        /*0008*/ 	.byte	0x04, 0x17
        /*000a*/ 	.short	(.L_1585 - .L_1584)
.L_1584:
        /*000c*/ 	.word	0x00000000
        /*0010*/ 	.short	0x0000
        /*0012*/ 	.short	0x0000
        /*0014*/ 	.byte	0x00, 0xf0, 0x81, 0x02


	//----- nvinfo : EIATTR_SPARSE_MMA_MASK
	.align		4
.L_1585:
        /*0018*/ 	.byte	0x03, 0x50
        /*001a*/ 	.short	0x0000


	//----- nvinfo : EIATTR_MAXREG_COUNT
	.align		4
        /*001c*/ 	.byte	0x03, 0x1b
        /*001e*/ 	.short	0x00ff


	//----- nvinfo : EIATTR_NUM_BARRIERS
	.align		4
        /*0020*/ 	.byte	0x02, 0x4c
        /*0022*/ 	.byte	0x01
	.zero		1


	//----- nvinfo : EIATTR_MERCURY_ISA_VERSION
	.align		4
        /*0024*/ 	.byte	0x03, 0x5f
        /*0026*/ 	.short	0x0101


	//----- nvinfo : EIATTR_COOP_GROUP_MASK_REGIDS
	.align		4
        /*0028*/ 	.byte	0x04, 0x29
        /*002a*/ 	.short	(.L_1587 - .L_1586)


	//   ....[0]....
.L_1586:
        /*002c*/ 	.word	0xffffffff


	//   ....[1]....
        /*0030*/ 	.word	0xffffffff


	//   ....[2]....
        /*0034*/ 	.word	0xffffffff


	//   ....[3]....
        /*0038*/ 	.word	0xffffffff


	//   ....[4]....
        /*003c*/ 	.word	0xffffffff


	//   ....[5]....
        /*0040*/ 	.word	0xffffffff


	//   ....[6]....
        /*0044*/ 	.word	0xffffffff


	//   ....[7]....
        /*0048*/ 	.word	0xffffffff


	//   ....[8]....
        /*004c*/ 	.word	0xffffffff


	//   ....[9]....
        /*0050*/ 	.word	0xffffffff


	//----- nvinfo : EIATTR_COOP_GROUP_INSTR_OFFSETS
	.align		4
.L_1587:
        /*0054*/ 	.byte	0x04, 0x28
        /*0056*/ 	.short	(.L_1589 - .L_1588)


	//   ....[0]....
.L_1588:
        /*0058*/ 	.word	0x00000750


	//   ....[1]....
        /*005c*/ 	.word	0x00000760


	//   ....[2]....
        /*0060*/ 	.word	0x00000790


	//   ....[3]....
        /*0064*/ 	.word	0x000007a0


	//   ....[4]....
        /*0068*/ 	.word	0x000007e0


	//   ....[5]....
        /*006c*/ 	.word	0x000007f0


	//   ....[6]....
        /*0070*/ 	.word	0x00000830


	//   ....[7]....
        /*0074*/ 	.word	0x00000840


	//   ....[8]....
        /*0078*/ 	.word	0x00000880


	//   ....[9]....
        /*007c*/ 	.word	0x00000890


	//----- nvinfo : EIATTR_EXIT_INSTR_OFFSETS
	.align		4
.L_1589:
        /*0080*/ 	.byte	0x04, 0x1c
        /*0082*/ 	.short	(.L_1591 - .L_1590)


	//   ....[0]....
.L_1590:
        /*0084*/ 	.word	0x00000070


	//   ....[1]....
        /*0088*/ 	.word	0x00002360


	//----- nvinfo : EIATTR_MAX_THREADS
	.align		4
.L_1591:
        /*008c*/ 	.byte	0x04, 0x05
        /*008e*/ 	.short	(.L_1593 - .L_1592)
.L_1592:
        /*0090*/ 	.word	0x00000080
        /*0094*/ 	.word	0x00000001
        /*0098*/ 	.word	0x00000001


	//----- nvinfo : EIATTR_CRS_STACK_SIZE
	.align		4
.L_1593:
        /*009c*/ 	.byte	0x04, 0x1e
        /*009e*/ 	.short	(.L_1595 - .L_1594)
.L_1594:
        /*00a0*/ 	.word	0x00000000


	//----- nvinfo : EIATTR_CBANK_PARAM_SIZE
	.align		4
.L_1595:
        /*00a4*/ 	.byte	0x03, 0x19
        /*00a6*/ 	.short	0x00a0


	//----- nvinfo : EIATTR_PARAM_CBANK
	.align		4
        /*00a8*/ 	.byte	0x04, 0x0a
        /*00aa*/ 	.short	(.L_1597 - .L_1596)
	.align		4
.L_1596:
        /*00ac*/ 	.word	index@(.nv.constant0._Z35group_norm_nhwc_fwd_one_pass_kernelI11Fp16IOFp16WLi128ELi4ELi128EEv26Group_norm_nhwc_fwd_params)
        /*00b0*/ 	.short	0x0210
        /*00b2*/ 	.short	0x00a0


	//----- nvinfo : EIATTR_SW_WAR
	.align		4
.L_1597:
        /*00b4*/ 	.byte	0x04, 0x36
        /*00b6*/ 	.short	(.L_1599 - .L_1598)
.L_1598:
        /*00b8*/ 	.word	0x00000008
.L_1599:


//--------------------- .nv.info._Z35group_norm_nhwc_fwd_one_pass_kernelI11Fp16IOFp16WLi256ELi4ELi128EEv26Group_norm_nhwc_fwd_params --------------------------
	.section	.nv.info._Z35group_norm_nhwc_fwd_one_pass_kernelI11Fp16IOFp16WLi256ELi4ELi128EEv26Group_norm_nhwc_fwd_params,"",@"SHT_CUDA_INFO"
	.sectionflags	@""
	.align	4


	//----- nvinfo : EIATTR_CUDA_API_VERSION
	.align		4
        /*0000*/ 	.byte	0x04, 0x37
        /*0002*/ 	.short	(.L_1601 - .L_1600)
.L_1600:
        /*0004*/ 	.word	0x00000082


	//----- nvinfo : EIATTR_KPARAM_INFO
	.align		4
.L_1601:
        /*0008*/ 	.byte	0x04, 0x17
        /*000a*/ 	.short	(.L_1603 - .L_1602)
.L_1602:
        /*000c*/ 	.word	0x00000000
        /*0010*/ 	.short	0x0000
        /*0012*/ 	.short	0x0000
        /*0014*/ 	.byte	0x00, 0xf0, 0x81, 0x02


	//----- nvinfo : EIATTR_SPARSE_MMA_MASK
	.align		4
.L_1603:
        /*0018*/ 	.byte	0x03, 0x50
        /*001a*/ 	.short	0x0000


	//----- nvinfo : EIATTR_MAXREG_COUNT
	.align		4
        /*001c*/ 	.byte	0x03, 0x1b
        /*001e*/ 	.short	0x00ff


	//----- nvinfo : EIATTR_NUM_BARRIERS
	.align		4
        /*0020*/ 	.byte	0x02, 0x4c
        /*0022*/ 	.byte	0x01
	.zero		1


	//----- nvinfo : EIATTR_MERCURY_ISA_VERSION
	.align		4
        /*0024*/ 	.byte	0x03, 0x5f
        /*0026*/ 	.short	0x0101


	//----- nvinfo : EIATTR_COOP_GROUP_MASK_REGIDS
	.align		4
        /*0028*/ 	.byte	0x04, 0x29
        /*002a*/ 	.short	(.L_1605 - .L_1604)


	//   ....[0]....
.L_1604:
        /*002c*/ 	.word	0xffffffff


	//   ....[1]....
        /*0030*/ 	.word	0xffffffff


	//   ....[2]....
        /*0034*/ 	.word	0xffffffff


	//   ....[3]....
        /*0038*/ 	.word	0xffffffff


	//   ....[4]....
        /*003c*/ 	.word	0xffffffff


	//   ....[5]....
        /*0040*/ 	.word	0xffffffff


	//   ....[6]....
        /*0044*/ 	.word	0xffffffff


	//   ....[7]....
        /*0048*/ 	.word	0xffffffff


	//   ....[8]....
        /*004c*/ 	.word	0xffffffff


	//   ....[9]....
        /*0050*/ 	.word	0xffffffff


	//----- nvinfo : EIATTR_COOP_GROUP_INSTR_OFFSETS
	.align		4
.L_1605:
        /*0054*/ 	.byte	0x04, 0x28
        /*0056*/ 	.short	(.L_1607 - .L_1606)


	//   ....[0]....
.L_1606:
        /*0058*/ 	.word	0x00000a00


	//   ....[1]....
        /*005c*/ 	.word	0x00000a10


	//   ....[2]....
        /*0060*/ 	.word	0x00000a40


	//   ....[3]....
        /*0064*/ 	.word	0x00000a50


	//   ....[4]....
        /*0068*/ 	.word	0x00000a90


	//   ....[5]....
        /*006c*/ 	.word	0x00000aa0


	//   ....[6]....
        /*0070*/ 	.word	0x00000ae0


	//   ....[7]....
        /*0074*/ 	.word	0x00000af0


	//   ....[8]....
        /*0078*/ 	.word	0x00000b40


	//   ....[9]....
        /*007c*/ 	.word	0x00000b50


	//----- nvinfo : EIATTR_EXIT_INSTR_OFFSETS
	.align		4
.L_1607:
        /*0080*/ 	.byte	0x04, 0x1c
        /*0082*/ 	.short	(.L_1609 - .L_1608)


	//   ....[0]....
.L_1608:
        /*0084*/ 	.word	0x00000060


	//   ....[1]....
        /*0088*/ 	.word	0x00002b90


	//----- nvinfo : EIATTR_MAX_THREADS
	.align		4
.L_1609:
        /*008c*/ 	.byte	0x04, 0x05
        /*008e*/ 	.short	(.L_1611 - .L_1610)
.L_1610:
        /*0090*/ 	.word	0x00000080
        /*0094*/ 	.word	0x00000001
        /*0098*/ 	.word	0x00000001


	//----- nvinfo : EIATTR_CRS_STACK_SIZE
	.align		4
.L_1611:
        /*009c*/ 	.byte	0x04, 0x1e
        /*009e*/ 	.short	(.L_1613 - .L_1612)
.L_1612:
        /*00a0*/ 	.word	0x00000000


	//----- nvinfo : EIATTR_CBANK_PARAM_SIZE
	.align		4
.L_1613:
        /*00a4*/ 	.byte	0x03, 0x19
        /*00a6*/ 	.short	0x00a0


	//----- nvinfo : EIATTR_PARAM_CBANK
	.align		4
        /*00a8*/ 	.byte	0x04, 0x0a
        /*00aa*/ 	.short	(.L_1615 - .L_1614)
	.align		4
.L_1614:
        /*00ac*/ 	.word	index@(.nv.constant0._Z35group_norm_nhwc_fwd_one_pass_kernelI11Fp16IOFp16WLi256ELi4ELi128EEv26Group_norm_nhwc_fwd_params)
        /*00b0*/ 	.short	0x0210
        /*00b2*/ 	.short	0x00a0


	//----- nvinfo : EIATTR_SW_WAR
	.align		4
.L_1615:
        /*00b4*/ 	.byte	0x04, 0x36
        /*00b6*/ 	.short	(.L_1617 - .L_1616)
.L_1616:
        /*00b8*/ 	.word	0x00000008
.L_1617:


//--------------------- .nv.info._Z35group_norm_nhwc_fwd_one_pass_kernelI11Fp16IOFp16WLi512ELi4ELi128EEv26Group_norm_nhwc_fwd_params --------------------------
	.section	.nv.info._Z35group_norm_nhwc_fwd_one_pass_kernelI11Fp16IOFp16WLi512ELi4ELi128EEv26Group_norm_nhwc_fwd_params,"",@"SHT_CUDA_INFO"
	.sectionflags	@""
	.align	4


	//----- nvinfo : EIATTR_CUDA_API_VERSION
	.align		4
        /*0000*/ 	.byte	0x04, 0x37
        /*0002*/ 	.short	(.L_1619 - .L_1618)
.L_1618:
        /*0004*/ 	.word	0x00000082


	//----- nvinfo : EIATTR_KPARAM_INFO
	.align		4
.L_1619:
        /*0008*/ 	.byte	0x04, 0x17
        /*000a*/ 	.short	(.L_1621 - .L_1620)
.L_1620:
        /*000c*/ 	.word	0x00000000
        /*0010*/ 	.short	0x0000
        /*0012*/ 	.short	0x0000
        /*0014*/ 	.byte	0x00, 0xf0, 0x81, 0x02


	//----- nvinfo : EIATTR_SPARSE_MMA_MASK
	.align		4
.L_1621:
        /*0018*/ 	.byte	0x03, 0x50
        /*001a*/ 	.short	0x0000


	//----- nvinfo : EIATTR_MAXREG_COUNT
	.align		4
        /*001c*/ 	.byte	0x03, 0x1b
        /*001e*/ 	.short	0x00ff


	//----- nvinfo : EIATTR_NUM_BARRIERS
	.align		4
        /*0020*/ 	.byte	0x02, 0x4c
        /*0022*/ 	.byte	0x01
	.zero		1


	//----- nvinfo : EIATTR_MERCURY_ISA_VERSION
	.align		4
        /*0024*/ 	.byte	0x03, 0x5f
        /*0026*/ 	.short	0x0101


	//----- nvinfo : EIATTR_COOP_GROUP_MASK_REGIDS
	.align		4
        /*0028*/ 	.byte	0x04, 0x29
        /*002a*/ 	.short	(.L_1623 - .L_1622)


	//   ....[0]....
.L_1622:
        /*002c*/ 	.word	0xffffffff


	//   ....[1]....
        /*0030*/ 	.word	0xffffffff


	//   ....[2]....
        /*0034*/ 	.word	0xffffffff


	//   ....[3]....
        /*0038*/ 	.word	0xffffffff


	//   ....[4]....
        /*003c*/ 	.word	0xffffffff


	//   ....[5]....
        /*0040*/ 	.word	0xffffffff


	//   ....[6]....
        /*0044*/ 	.word	0xffffffff


	//   ....[7]....
        /*0048*/ 	.word	0xffffffff


	//   ....[8]....
        /*004c*/ 	.word	0xffffffff


	//   ....[9]....
        /*0050*/ 	.word	0xffffffff


	//----- nvinfo : EIATTR_COOP_GROUP_INSTR_OFFSETS
	.align		4
.L_1623:
        /*0054*/ 	.byte	0x04, 0x28
        /*0056*/ 	.short	(.L_1625 - .L_1624)


	//   ....[0]....
.L_1624:
        /*0058*/ 	.word	0x00000fd0


	//   ....[1]....
        /*005c*/ 	.word	0x00000fe0


	//   ....[2]....
        /*0060*/ 	.word	0x00001010


	//   ....[3]....
        /*0064*/ 	.word	0x00001020


	//   ....[4]....
        /*0068*/ 	.word	0x00001060


	//   ....[5]....
        /*006c*/ 	.word	0x00001070


	//   ....[6]....
        /*0070*/ 	.word	0x000010b0


	//   ....[7]....
        /*0074*/ 	.word	0x000010c0


	//   ....[8]....
        /*0078*/ 	.word	0x00001100


	//   ....[9]....
        /*007c*/ 	.word	0x00001110


	//----- nvinfo : EIATTR_EXIT_INSTR_OFFSETS
	.align		4
.L_1625:
        /*0080*/ 	.byte	0x04, 0x1c
        /*0082*/ 	.short	(.L_1627 - .L_1626)


	//   ....[0]....
.L_1626:
        /*0084*/ 	.word	0x00000070


	//   ....[1]....
        /*0088*/ 	.word	0x00003ab0


	//----- nvinfo : EIATTR_MAX_THREADS
	.align		4
.L_1627:
        /*008c*/ 	.byte	0x04, 0x05
        /*008e*/ 	.short	(.L_1629 - .L_1628)
.L_1628:
        /*0090*/ 	.word	0x00000080
        /*0094*/ 	.word	0x00000001
        /*0098*/ 	.word	0x00000001


	//----- nvinfo : EIATTR_CRS_STACK_SIZE
	.align		4
.L_1629:
        /*009c*/ 	.byte	0x04, 0x1e
        /*009e*/ 	.short	(.L_1631 - .L_1630)
.L_1630:
        /*00a0*/ 	.word	0x00000000


	//----- nvinfo : EIATTR_CBANK_PARAM_SIZE
	.align		4
.L_1631:
        /*00a4*/ 	.byte	0x03, 0x19
        /*00a6*/ 	.short	0x00a0


	//----- nvinfo : EIATTR_PARAM_CBANK
	.align		4
        /*00a8*/ 	.byte	0x04, 0x0a
        /*00aa*/ 	.short	(.L_1633 - .L_1632)
	.align		4
.L_1632:
        /*00ac*/ 	.word	index@(.nv.constant0._Z35group_norm_nhwc_fwd_one_pass_kernelI11Fp16IOFp16WLi512ELi4ELi128EEv26Group_norm_nhwc_fwd_params)
        /*00b0*/ 	.short	0x0210
        /*00b2*/ 	.short	0x00a0


	//----- nvinfo : EIATTR_SW_WAR
	.align		4
.L_1633:
        /*00b4*/ 	.byte	0x04, 0x36
        /*00b6*/ 	.short	(.L_1635 - .L_1634)
.L_1634:
        /*00b8*/ 	.word	0x00000008
.L_1635:


//--------------------- .nv.info._Z35group_norm_nhwc_fwd_one_pass_kernelI11Fp32IOFp32WLi64ELi4ELi128EEv26Group_norm_nhwc_fwd_params --------------------------
	.section	.nv.info._Z35group_norm_nhwc_fwd_one_pass_kernelI11Fp32IOFp32WLi64ELi4ELi128EEv26Group_norm_nhwc_fwd_params,"",@"SHT_CUDA_INFO"
	.sectionflags	@""
	.align	4


	//----- nvinfo : EIATTR_CUDA_API_VERSION
	.align		4
        /*0000*/ 	.byte	0x04, 0x37
        /*0002*/ 	.short	(.L_1637 - .L_1636)
.L_1636:
        /*0004*/ 	.word	0x00000082


	//----- nvinfo : EIATTR_KPARAM_INFO
	.align		4
.L_1637:
        /*0008*/ 	.byte	0x04, 0x17
        /*000a*/ 	.short	(.L_1639 - .L_1638)
.L_1638:
        /*000c*/ 	.word	0x00000000
        /*0010*/ 	.short	0x0000
        /*0012*/ 	.short	0x0000
        /*0014*/ 	.byte	0x00, 0xf0, 0x81, 0x02


	//----- nvinfo : EIATTR_SPARSE_MMA_MASK
	.align		4
.L_1639:
        /*0018*/ 	.byte	0x03, 0x50
        /*001a*/ 	.short	0x0000


	//----- nvinfo : EIATTR_MAXREG_COUNT
	.align		4
        /*001c*/ 	.byte	0x03, 0x1b
        /*001e*/ 	.short	0x00ff


	//----- nvinfo : EIATTR_NUM_BARRIERS
	.align		4
        /*0020*/ 	.byte	0x02, 0x4c
        /*0022*/ 	.byte	0x01
	.zero		1


	//----- nvinfo : EIATTR_MERCURY_ISA_VERSION
	.align		4
        /*0024*/ 	.byte	0x03, 0x5f
        /*0026*/ 	.short	0x0101


	//----- nvinfo : EIATTR_COOP_GROUP_MASK_REGIDS
	.align		4
        /*0028*/ 	.byte	0x04, 0x29
        /*002a*/ 	.short	(.L_1641 - .L_1640)


	//   ....[0]....
.L_1640:
        /*002c*/ 	.word	0xffffffff


	//   ....[1]....
        /*0030*/ 	.word	0xffffffff


	//   ....[2]....
        /*0034*/ 	.word	0xffffffff


	//   ....[3]....
        /*0038*/ 	.word	0xffffffff


	//   ....[4]....
        /*003c*/ 	.word	0xffffffff


	//   ....[5]....
        /*0040*/ 	.word	0xffffffff


	//   ....[6]....
        /*0044*/ 	.word	0xffffffff


	//   ....[7]....
        /*0048*/ 	.word	0xffffffff


	//   ....[8]....
        /*004c*/ 	.word	0xffffffff


	//   ....[9]....
        /*0050*/ 	.word	0xffffffff


	//----- nvinfo : EIATTR_COOP_GROUP_INSTR_OFFSETS
	.align		4
.L_1641:
        /*0054*/ 	.byte	0x04, 0x28
        /*0056*/ 	.short	(.L_1643 - .L_1642)


	//   ....[0]....
.L_1642:
        /*0058*/ 	.word	0x000005c0


	//   ....[1]....
        /*005c*/ 	.word	0x000005d0


	//   ....[2]....
        /*0060*/ 	.word	0x00000600


	//   ....[3]....
        /*0064*/ 	.word	0x00000620


	//   ....[4]....
        /*0068*/ 	.word	0x00000660


	//   ....[5]....
        /*006c*/ 	.word	0x00000680


	//   ....[6]....
        /*0070*/ 	.word	0x000006b0


	//   ....[7]....
        /*0074*/ 	.word	0x000006d0


	//   ....[8]....
        /*0078*/ 	.word	0x00000700


	//   ....[9]....
        /*007c*/ 	.word	0x00000720


	//----- nvinfo : EIATTR_EXIT_INSTR_OFFSETS
	.align		4
.L_1643:
        /*0080*/ 	.byte	0x04, 0x1c
        /*0082*/ 	.short	(.L_1645 - .L_1644)


	//   ....[0]....
.L_1644:
        /*0084*/ 	.word	0x00000060


	//   ....[1]....
        /*0088*/ 	.word	0x00001e70


	//----- nvinfo : EIATTR_MAX_THREADS
	.align		4
.L_1645:
        /*008c*/ 	.byte	0x04, 0x05
        /*008e*/ 	.short	(.L_1647 - .L_1646)
.L_1646:
        /*0090*/ 	.word	0x00000080
        /*0094*/ 	.word	0x00000001
        /*0098*/ 	.word	0x00000001


	//----- nvinfo : EIATTR_CRS_STACK_SIZE
	.align		4
.L_1647:
        /*009c*/ 	.byte	0x04, 0x1e
        /*009e*/ 	.short	(.L_1649 - .L_1648)
.L_1648:
        /*00a0*/ 	.word	0x00000000


	//----- nvinfo : EIATTR_CBANK_PARAM_SIZE
	.align		4
.L_1649:
        /*00a4*/ 	.byte	0x03, 0x19
        /*00a6*/ 	.short	0x00a0


	//----- nvinfo : EIATTR_PARAM_CBANK
	.align		4
        /*00a8*/ 	.byte	0x04, 0x0a
        /*00aa*/ 	.short	(.L_1651 - .L_1650)
	.align		4
.L_1650:
        /*00ac*/ 	.word	index@(.nv.constant0._Z35group_norm_nhwc_fwd_one_pass_kernelI11Fp32IOFp32WLi64ELi4ELi128EEv26Group_norm_nhwc_fwd_params)
        /*00b0*/ 	.short	0x0210
        /*00b2*/ 	.short	0x00a0


	//----- nvinfo : EIATTR_SW_WAR
	.align		4
.L_1651:
        /*00b4*/ 	.byte	0x04, 0x36
        /*00b6*/ 	.short	(.L_1653 - .L_1652)
.L_1652:
        /*00b8*/ 	.word	0x00000008
.L_1653:


//--------------------- .nv.info._Z35group_norm_nhwc_fwd_one_pass_kernelI11Fp32IOFp32WLi128ELi4ELi128EEv26Group_norm_nhwc_fwd_params --------------------------
	.section	.nv.info._Z35group_norm_nhwc_fwd_one_pass_kernelI11Fp32IOFp32WLi128ELi4ELi128EEv26Group_norm_nhwc_fwd_params,"",@"SHT_CUDA_INFO"
	.sectionflags	@""
	.align	4


	//----- nvinfo : EIATTR_CUDA_API_VERSION
	.align		4
        /*0000*/ 	.byte	0x04, 0x37
        /*0002*/ 	.short	(.L_1655 - .L_1654)
.L_1654:
        /*0004*/ 	.word	0x00000082


	//----- nvinfo : EIATTR_KPARAM_INFO
	.align		4
.L_1655:
        /*0008*/ 	.byte	0x04, 0x17
        /*000a*/ 	.short	(.L_1657 - .L_1656)
.L_1656:
        /*000c*/ 	.word	0x00000000
        /*0010*/ 	.short	0x0000
        /*0012*/ 	.short	0x0000
        /*0014*/ 	.byte	0x00, 0xf0, 0x81, 0x02


	//----- nvinfo : EIATTR_SPARSE_MMA_MASK
	.align		4
.L_1657:
        /*0018*/ 	.byte	0x03, 0x50
        /*001a*/ 	.short	0x0000


	//----- nvinfo : EIATTR_MAXREG_COUNT
	.align		4
        /*001c*/ 	.byte	0x03, 0x1b
        /*001e*/ 	.short	0x00ff


	//----- nvinfo : EIATTR_NUM_BARRIERS
	.align		4
        /*0020*/ 	.byte	0x02, 0x4c
        /*0022*/ 	.byte	0x01
	.zero		1


	//----- nvinfo : EIATTR_MERCURY_ISA_VERSION
	.align		4
        /*0024*/ 	.byte	0x03, 0x5f
        /*0026*/ 	.short	0x0101


	//----- nvinfo : EIATTR_COOP_GROUP_MASK_REGIDS
	.align		4
        /*0028*/ 	.byte	0x04, 0x29
        /*002a*/ 	.short	(.L_1659 - .L_1658)


	//   ....[0]....
.L_1658:
        /*002c*/ 	.word	0xffffffff


	//   ....[1]....
        /*0030*/ 	.word	0xffffffff


	//   ....[2]....
        /*0034*/ 	.word	0xffffffff


	//   ....[3]....
        /*0038*/ 	.word	0xffffffff


	//   ....[4]....
        /*003c*/ 	.word	0xffffffff


	//   ....[5]....
        /*0040*/ 	.word	0xffffffff


	//   ....[6]....
        /*0044*/ 	.word	0xffffffff


	//   ....[7]....
        /*0048*/ 	.word	0xffffffff


	//   ....[8]....
        /*004c*/ 	.word	0xffffffff


	//   ....[9]....
        /*0050*/ 	.word	0xffffffff


	//----- nvinfo : EIATTR_COOP_GROUP_INSTR_OFFSETS
	.align		4
.L_1659:
        /*0054*/ 	.byte	0x04, 0x28
        /*0056*/ 	.short	(.L_1661 - .L_1660)


	//   ....[0]....
.L_1660:
        /*0058*/ 	.word	0x00000720


	//   ....[1]....
        /*005c*/ 	.word	0x00000730


	//   ....[2]....
        /*0060*/ 	.word	0x00000760


	//   ....[3]....
        /*0064*/ 	.word	0x00000770


	//   ....[4]....
        /*0068*/ 	.word	0x000007b0


	//   ....[5]....
        /*006c*/ 	.word	0x000007c0


	//   ....[6]....
        /*0070*/ 	.word	0x00000800


	//   ....[7]....
        /*0074*/ 	.word	0x00000810


	//   ....[8]....
        /*0078*/ 	.word	0x00000850


	//   ....[9]....
        /*007c*/ 	.word	0x00000860


	//----- nvinfo : EIATTR_EXIT_INSTR_OFFSETS
	.align		4
.L_1661:
        /*0080*/ 	.byte	0x04, 0x1c
        /*0082*/ 	.short	(.L_1663 - .L_1662)


	//   ....[0]....
.L_1662:
        /*0084*/ 	.word	0x00000070


	//   ....[1]....
        /*0088*/ 	.word	0x00002270


	//----- nvinfo : EIATTR_MAX_THREADS
	.align		4
.L_1663:
        /*008c*/ 	.byte	0x04, 0x05
        /*008e*/ 	.short	(.L_1665 - .L_1664)
.L_1664:
        /*0090*/ 	.word	0x00000080
        /*0094*/ 	.word	0x00000001
        /*0098*/ 	.word	0x00000001


	//----- nvinfo : EIATTR_CRS_STACK_SIZE
	.align		4
.L_1665:
        /*009c*/ 	.byte	0x04, 0x1e
        /*009e*/ 	.short	(.L_1667 - .L_1666)
.L_1666:
        /*00a0*/ 	.word	0x00000000


	//----- nvinfo : EIATTR_CBANK_PARAM_SIZE
	.align		4
.L_1667:
        /*00a4*/ 	.byte	0x03, 0x19
        /*00a6*/ 	.short	0x00a0


	//----- nvinfo : EIATTR_PARAM_CBANK
	.align		4
        /*00a8*/ 	.byte	0x04, 0x0a
        /*00aa*/ 	.short	(.L_1669 - .L_1668)
	.align		4
.L_1668:
        /*00ac*/ 	.word	index@(.nv.constant0._Z35group_norm_nhwc_fwd_one_pass_kernelI11Fp32IOFp32WLi128ELi4ELi128EEv26Group_norm_nhwc_fwd_params)
        /*00b0*/ 	.short	0x0210
        /*00b2*/ 	.short	0x00a0


	//----- nvinfo : EIATTR_SW_WAR
	.align		4
.L_1669:
        /*00b4*/ 	.byte	0x04, 0x36
        /*00b6*/ 	.short	(.L_1671 - .L_1670)
.L_1670:
        /*00b8*/ 	.word	0x00000008
.L_1671:


//--------------------- .nv.info._Z35group_norm_nhwc_fwd_one_pass_kernelI11Fp32IOFp32WLi256ELi4ELi128EEv26Group_norm_nhwc_fwd_params --------------------------
	.section	.nv.info._Z35group_norm_nhwc_fwd_one_pass_kernelI11Fp32IOFp32WLi256ELi4ELi128EEv26Group_norm_nhwc_fwd_params,"",@"SHT_CUDA_INFO"
	.sectionflags	@""
	.align	4


	//----- nvinfo : EIATTR_CUDA_API_VERSION
	.align		4
        /*0000*/ 	.byte	0x04, 0x37
        /*0002*/ 	.short	(.L_1673 - .L_1672)
.L_1672:
        /*0004*/ 	.word	0x00000082


	//----- nvinfo : EIATTR_KPARAM_INFO
	.align		4
.L_1673:
        /*0008*/ 	.byte	0x04, 0x17
        /*000a*/ 	.short	(.L_1675 - .L_1674)
.L_1674:
        /*000c*/ 	.word	0x00000000
        /*0010*/ 	.short	0x0000
        /*0012*/ 	.short	0x0000
        /*0014*/ 	.byte	0x00, 0xf0, 0x81, 0x02


	//----- nvinfo : EIATTR_SPARSE_MMA_MASK
	.align		4
.L_1675:
        /*0018*/ 	.byte	0x03, 0x50
        /*001a*/ 	.short	0x0000


	//----- nvinfo : EIATTR_MAXREG_COUNT
	.align		4
        /*001c*/ 	.byte	0x03, 0x1b
        /*001e*/ 	.short	0x00ff


	//----- nvinfo : EIATTR_NUM_BARRIERS
	.align		4
        /*0020*/ 	.byte	0x02, 0x4c
        /*0022*/ 	.byte	0x01
	.zero		1


	//----- nvinfo : EIATTR_MERCURY_ISA_VERSION
	.align		4
        /*0024*/ 	.byte	0x03, 0x5f
        /*0026*/ 	.short	0x0101


	//----- nvinfo : EIATTR_COOP_GROUP_MASK_REGIDS
	.align		4
        /*0028*/ 	.byte	0x04, 0x29
        /*002a*/ 	.short	(.L_1677 - .L_1676)


	//   ....[0]....
.L_1676:
        /*002c*/ 	.word	0xffffffff


	//   ....[1]....
        /*0030*/ 	.word	0xffffffff


	//   ....[2]....
        /*0034*/ 	.word	0xffffffff


	//   ....[3]....
        /*0038*/ 	.word	0xffffffff


	//   ....[4]....
        /*003c*/ 	.word	0xffffffff


	//   ....[5]....
        /*0040*/ 	.word	0xffffffff


	//   ....[6]....
        /*0044*/ 	.word	0xffffffff


	//   ....[7]....
        /*0048*/ 	.word	0xffffffff


	//   ....[8]....
        /*004c*/ 	.word	0xffffffff


	//   ....[9]....
        /*0050*/ 	.word	0xffffffff


	//----- nvinfo : EIATTR_COOP_GROUP_INSTR_OFFSETS
	.align		4
.L_1677:
        /*0054*/ 	.byte	0x04, 0x28
        /*0056*/ 	.short	(.L_1679 - .L_1678)


	//   ....[0]....
.L_1678:
        /*0058*/ 	.word	0x00000980


	//   ....[1]....
        /*005c*/ 	.word	0x00000990


	//   ....[2]....
        /*0060*/ 	.word	0x000009c0


	//   ....[3]....
        /*0064*/ 	.word	0x000009d0


	//   ....[4]....
        /*0068*/ 	.word	0x00000a10


	//   ....[5]....
        /*006c*/ 	.word	0x00000a20


	//   ....[6]....
        /*0070*/ 	.word	0x00000a60


	//   ....[7]....
        /*0074*/ 	.word	0x00000a70


	//   ....[8]....
        /*0078*/ 	.word	0x00000ac0


	//   ....[9]....
        /*007c*/ 	.word	0x00000ad0


	//----- nvinfo : EIATTR_EXIT_INSTR_OFFSETS
	.align		4
.L_1679:
        /*0080*/ 	.byte	0x04, 0x1c
        /*0082*/ 	.short	(.L_1681 - .L_1680)


	//   ....[0]....
.L_1680:
        /*0084*/ 	.word	0x00000070


	//   ....[1]....
        /*0088*/ 	.word	0x000029a0


	//----- nvinfo : EIATTR_MAX_THREADS
	.align		4
.L_1681:
        /*008c*/ 	.byte	0x04, 0x05
        /*008e*/ 	.short	(.L_1683 - .L_1682)
.L_1682:
        /*0090*/ 	.word	0x00000080
        /*0094*/ 	.word	0x00000001
        /*0098*/ 	.word	0x00000001


	//----- nvinfo : EIATTR_CRS_STACK_SIZE
	.align		4
.L_1683:
        /*009c*/ 	.byte	0x04, 0x1e
        /*009e*/ 	.short	(.L_1685 - .L_1684)
.L_1684:
        /*00a0*/ 	.word	0x00000000


	//----- nvinfo : EIATTR_CBANK_PARAM_SIZE
	.align		4
.L_1685:
        /*00a4*/ 	.byte	0x03, 0x19
        /*00a6*/ 	.short	0x00a0


	//----- nvinfo : EIATTR_PARAM_CBANK
	.align		4
        /*00a8*/ 	.byte	0x04, 0x0a
        /*00aa*/ 	.short	(.L_1687 - .L_1686)
	.align		4
.L_1686:
        /*00ac*/ 	.word	index@(.nv.constant0._Z35group_norm_nhwc_fwd_one_pass_kernelI11Fp32IOFp32WLi256ELi4ELi128EEv26Group_norm_nhwc_fwd_params)
        /*00b0*/ 	.short	0x0210
        /*00b2*/ 	.short	0x00a0


	//----- nvinfo : EIATTR_SW_WAR
	.align		4
.L_1687:
        /*00b4*/ 	.byte	0x04, 0x36
        /*00b6*/ 	.short	(.L_1689 - .L_1688)
.L_1688:
        /*00b8*/ 	.word	0x00000008
.L_1689:


//--------------------- .nv.info._Z35group_norm_nhwc_fwd_one_pass_kernelI11Fp32IOFp32WLi512ELi4ELi128EEv26Group_norm_nhwc_fwd_params --------------------------
	.section	.nv.info._Z35group_norm_nhwc_fwd_one_pass_kernelI11Fp32IOFp32WLi512ELi4ELi128EEv26Group_norm_nhwc_fwd_params,"",@"SHT_CUDA_INFO"
	.sectionflags	@""
	.align	4


	//----- nvinfo : EIATTR_CUDA_API_VERSION
	.align		4
        /*0000*/ 	.byte	0x04, 0x37
        /*0002*/ 	.short	(.L_1691 - .L_1690)
.L_1690:
        /*0004*/ 	.word	0x00000082


	//----- nvinfo : EIATTR_KPARAM_INFO
	.align		4
.L_1691:
        /*0008*/ 	.byte	0x04, 0x17
        /*000a*/ 	.short	(.L_1693 - .L_1692)
.L_1692:
        /*000c*/ 	.word	0x00000000
        /*0010*/ 	.short	0x0000
        /*0012*/ 	.short	0x0000
        /*0014*/ 	.byte	0x00, 0xf0, 0x81, 0x02


	//----- nvinfo : EIATTR_SPARSE_MMA_MASK
	.align		4
.L_1693:
        /*0018*/ 	.byte	0x03, 0x50
        /*001a*/ 	.short	0x0000


	//----- nvinfo : EIATTR_MAXREG_COUNT
	.align		4
        /*001c*/ 	.byte	0x03, 0x1b
        /*001e*/ 	.short	0x00ff


	//----- nvinfo : EIATTR_NUM_BARRIERS
	.align		4
        /*0020*/ 	.byte	0x02, 0x4c
        /*0022*/ 	.byte	0x01
	.zero		1


	//----- nvinfo : EIATTR_MERCURY_ISA_VERSION
	.align		4
        /*0024*/ 	.byte	0x03, 0x5f
        /*0026*/ 	.short	0x0101


	//----- nvinfo : EIATTR_COOP_GROUP_MASK_REGIDS
	.align		4
        /*0028*/ 	.byte	0x04, 0x29
        /*002a*/ 	.short	(.L_1695 - .L_1694)


	//   ....[0]....
.L_1694:
        /*002c*/ 	.word	0xffffffff


	//   ....[1]....
        /*0030*/ 	.word	0xffffffff


	//   ....[2]....
        /*0034*/ 	.word	0xffffffff


	//   ....[3]....
        /*0038*/ 	.word	0xffffffff


	//   ....[4]....
        /*003c*/ 	.word	0xffffffff


	//   ....[5]....
        /*0040*/ 	.word	0xffffffff


	//   ....[6]....
        /*0044*/ 	.word	0xffffffff


	//   ....[7]....
        /*0048*/ 	.word	0xffffffff


	//   ....[8]....
        /*004c*/ 	.word	0xffffffff


	//   ....[9]....
        /*0050*/ 	.word	0xffffffff


	//----- nvinfo : EIATTR_COOP_GROUP_INSTR_OFFSETS
	.align		4
.L_1695:
        /*0054*/ 	.byte	0x04, 0x28
        /*0056*/ 	.short	(.L_1697 - .L_1696)


	//   ....[0]....
.L_1696:
        /*0058*/ 	.word	0x00000ec0


	//   ....[1]....
        /*005c*/ 	.word	0x00000ed0


	//   ....[2]....
        /*0060*/ 	.word	0x00000f00


	//   ....[3]....
        /*0064*/ 	.word	0x00000f10


	//   ....[4]....
        /*0068*/ 	.word	0x00000f50


	//   ....[5]....
        /*006c*/ 	.word	0x00000f60


	//   ....[6]....
        /*0070*/ 	.word	0x00000fa0


	//   ....[7]....
        /*0074*/ 	.word	0x00000fb0


	//   ....[8]....
        /*0078*/ 	.word	0x00001000


	//   ....[9]....
        /*007c*/ 	.word	0x00001010


	//----- nvinfo : EIATTR_EXIT_INSTR_OFFSETS
	.align		4
.L_1697:
        /*0080*/ 	.byte	0x04, 0x1c
        /*0082*/ 	.short	(.L_1699 - .L_1698)


	//   ....[0]....
.L_1698:
        /*0084*/ 	.word	0x00000070


	//   ....[1]....
        /*0088*/ 	.word	0x00003760


	//----- nvinfo : EIATTR_MAX_THREADS
	.align		4
.L_1699:
        /*008c*/ 	.byte	0x04, 0x05
        /*008e*/ 	.short	(.L_1701 - .L_1700)
.L_1700:
        /*0090*/ 	.word	0x00000080
        /*0094*/ 	.word	0x00000001
        /*0098*/ 	.word	0x00000001


	//----- nvinfo : EIATTR_CRS_STACK_SIZE
	.align		4
.L_1701:
        /*009c*/ 	.byte	0x04, 0x1e
        /*009e*/ 	.short	(.L_1703 - .L_1702)
.L_1702:
        /*00a0*/ 	.word	0x00000000


	//----- nvinfo : EIATTR_CBANK_PARAM_SIZE
	.align		4
.L_1703:
        /*00a4*/ 	.byte	0x03, 0x19
        /*00a6*/ 	.short	0x00a0


	//----- nvinfo : EIATTR_PARAM_CBANK
	.align		4
        /*00a8*/ 	.byte	0x04, 0x0a
        /*00aa*/ 	.short	(.L_1705 - .L_1704)
	.align		4
.L_1704:
        /*00ac*/ 	.word	index@(.nv.constant0._Z35group_norm_nhwc_fwd_one_pass_kernelI11Fp32IOFp32WLi512ELi4ELi128EEv26Group_norm_nhwc_fwd_params)
        /*00b0*/ 	.short	0x0210
        /*00b2*/ 	.short	0x00a0


	//----- nvinfo : EIATTR_SW_WAR
	.align		4
.L_1705:
        /*00b4*/ 	.byte	0x04, 0x36
        /*00b6*/ 	.short	(.L_1707 - .L_1706)
.L_1706:
        /*00b8*/ 	.word	0x00000008
.L_1707:


//--------------------- .nv.info._Z35group_norm_nhwc_fwd_one_pass_kernelI11Fp32IOBf16WLi64ELi4ELi128EEv26Group_norm_nhwc_fwd_params --------------------------
	.section	.nv.info._Z35group_norm_nhwc_fwd_one_pass_kernelI11Fp32IOBf16WLi64ELi4ELi128EEv26Group_norm_nhwc_fwd_params,"",@"SHT_CUDA_INFO"
	.sectionflags	@""
	.align	4


	//----- nvinfo : EIATTR_CUDA_API_VERSION
	.align		4
        /*0000*/ 	.byte	0x04, 0x37
        /*0002*/ 	.short	(.L_1709 - .L_1708)
.L_1708:
        /*0004*/ 	.word	0x00000082


	//----- nvinfo : EIATTR_KPARAM_INFO
	.align		4
.L_1709:
        /*0008*/ 	.byte	0x04, 0x17
        /*000a*/ 	.short	(.L_1711 - .L_1710)
.L_1710:
        /*000c*/ 	.word	0x00000000
        /*0010*/ 	.short	0x0000
        /*0012*/ 	.short	0x0000
        /*0014*/ 	.byte	0x00, 0xf0, 0x81, 0x02


	//----- nvinfo : EIATTR_SPARSE_MMA_MASK
	.align		4
.L_1711:
        /*0018*/ 	.byte	0x03, 0x50
        /*001a*/ 	.short	0x0000


	//----- nvinfo : EIATTR_MAXREG_COUNT
	.align		4
        /*001c*/ 	.byte	0x03, 0x1b
        /*001e*/ 	.short	0x00ff


	//----- nvinfo : EIATTR_NUM_BARRIERS
	.align		4
        /*0020*/ 	.byte	0x02, 0x4c
        /*0022*/ 	.byte	0x01
	.zero		1


	//----- nvinfo : EIATTR_MERCURY_ISA_VERSION
	.align		4
        /*0024*/ 	.byte	0x03, 0x5f
        /*0026*/ 	.short	0x0101


	//----- nvinfo : EIATTR_COOP_GROUP_MASK_REGIDS
	.align		4
        /*0028*/ 	.byte	0x04, 0x29
        /*002a*/ 	.short	(.L_1713 - .L_1712)


	//   ....[0]....
.L_1712:
        /*002c*/ 	.word	0xffffffff


	//   ....[1]....
        /*0030*/ 	.word	0xffffffff


	//   ....[2]....
        /*0034*/ 	.word	0xffffffff


	//   ....[3]....
        /*0038*/ 	.word	0xffffffff


	//   ....[4]....
        /*003c*/ 	.word	0xffffffff


	//   ....[5]....
        /*0040*/ 	.word	0xffffffff


	//   ....[6]....
        /*0044*/ 	.word	0xffffffff


	//   ....[7]....
        /*0048*/ 	.word	0xffffffff


	//   ....[8]....
        /*004c*/ 	.word	0xffffffff


	//   ....[9]....
        /*0050*/ 	.word	0xffffffff


	//----- nvinfo : EIATTR_COOP_GROUP_INSTR_OFFSETS
	.align		4
.L_1713:
        /*0054*/ 	.byte	0x04, 0x28
        /*0056*/ 	.short	(.L_1715 - .L_1714)


	//   ....[0]....
.L_1714:
        /*0058*/ 	.word	0x000005c0


	//   ....[1]....
        /*005c*/ 	.word	0x000005d0


	//   ....[2]....
        /*0060*/ 	.word	0x00000600


	//   ....[3]....
        /*0064*/ 	.word	0x00000620


	//   ....[4]....
        /*0068*/ 	.word	0x00000660


	//   ....[5]....
        /*006c*/ 	.word	0x00000680


	//   ....[6]....
        /*0070*/ 	.word	0x000006b0


	//   ....[7]....
        /*0074*/ 	.word	0x000006d0


	//   ....[8]....
        /*0078*/ 	.word	0x00000700


	//   ....[9]....
        /*007c*/ 	.word	0x00000720


	//----- nvinfo : EIATTR_EXIT_INSTR_OFFSETS
	.align		4
.L_1715:
        /*0080*/ 	.byte	0x04, 0x1c
        /*0082*/ 	.short	(.L_1717 - .L_1716)


	//   ....[0]....
.L_1716:
        /*0084*/ 	.word	0x00000060


	//   ....[1]....
        /*0088*/ 	.word	0x00001ed0


	//----- nvinfo : EIATTR_MAX_THREADS
	.align		4
.L_1717:
        /*008c*/ 	.byte	0x04, 0x05
        /*008e*/ 	.short	(.L_1719 - .L_1718)
.L_1718:
        /*0090*/ 	.word	0x00000080
        /*0094*/ 	.word	0x00000001
        /*0098*/ 	.word	0x00000001


	//----- nvinfo : EIATTR_CRS_STACK_SIZE
	.align		4
.L_1719:
        /*009c*/ 	.byte	0x04, 0x1e
        /*009e*/ 	.short	(.L_1721 - .L_1720)
.L_1720:
        /*00a0*/ 	.word	0x00000000


	//----- nvinfo : EIATTR_CBANK_PARAM_SIZE
	.align		4
.L_1721:
        /*00a4*/ 	.byte	0x03, 0x19
        /*00a6*/ 	.short	0x00a0


	//----- nvinfo : EIATTR_PARAM_CBANK
	.align		4
        /*00a8*/ 	.byte	0x04, 0x0a
        /*00aa*/ 	.short	(.L_1723 - .L_1722)
	.align		4
.L_1722:
        /*00ac*/ 	.word	index@(.nv.constant0._Z35group_norm_nhwc_fwd_one_pass_kernelI11Fp32IOBf16WLi64ELi4ELi128EEv26Group_norm_nhwc_fwd_params)
        /*00b0*/ 	.short	0x0210
        /*00b2*/ 	.short	0x00a0


	//----- nvinfo : EIATTR_SW_WAR
	.align		4
.L_1723:
        /*00b4*/ 	.byte	0x04, 0x36
        /*00b6*/ 	.short	(.L_1725 - .L_1724)
.L_1724:
        /*00b8*/ 	.word	0x00000008
.L_1725:


//--------------------- .nv.info._Z35group_norm_nhwc_fwd_one_pass_kernelI11Fp32IOBf16WLi128ELi4ELi128EEv26Group_norm_nhwc_fwd_params --------------------------
	.section	.nv.info._Z35group_norm_nhwc_fwd_one_pass_kernelI11Fp32IOBf16WLi128ELi4ELi128EEv26Group_norm_nhwc_fwd_params,"",@"SHT_CUDA_INFO"
	.sectionflags	@""
	.align	4


	//----- nvinfo : EIATTR_CUDA_API_VERSION
	.align		4
        /*0000*/ 	.byte	0x04, 0x37
        /*0002*/ 	.short	(.L_1727 - .L_1726)
.L_1726:
        /*0004*/ 	.word	0x00000082


	//----- nvinfo : EIATTR_KPARAM_INFO
	.align		4
.L_1727:
        /*0008*/ 	.byte	0x04, 0x17
        /*000a*/ 	.short	(.L_1729 - .L_1728)
.L_1728:
        /*000c*/ 	.word	0x00000000
        /*0010*/ 	.short	0x0000
        /*0012*/ 	.short	0x0000
        /*0014*/ 	.byte	0x00, 0xf0, 0x81, 0x02


	//----- nvinfo : EIATTR_SPARSE_MMA_MASK
	.align		4
.L_1729:
        /*0018*/ 	.byte	0x03, 0x50
        /*001a*/ 	.short	0x0000


	//----- nvinfo : EIATTR_MAXREG_COUNT
	.align		4
        /*001c*/ 	.byte	0x03, 0x1b
        /*001e*/ 	.short	0x00ff


	//----- nvinfo : EIATTR_NUM_BARRIERS
	.align		4
        /*0020*/ 	.byte	0x02, 0x4c
        /*0022*/ 	.byte	0x01
	.zero		1


	//----- nvinfo : EIATTR_MERCURY_ISA_VERSION
	.align		4
        /*0024*/ 	.byte	0x03, 0x5f
        /*0026*/ 	.short	0x0101


	//----- nvinfo : EIATTR_COOP_GROUP_MASK_REGIDS
	.align		4
        /*0028*/ 	.byte	0x04, 0x29
        /*002a*/ 	.short	(.L_1731 - .L_1730)


	//   ....[0]....
.L_1730:
        /*002c*/ 	.word	0xffffffff


	//   ....[1]....
        /*0030*/ 	.word	0xffffffff


	//   ....[2]....
        /*0034*/ 	.word	0xffffffff


	//   ....[3]....
        /*0038*/ 	.word	0xffffffff


	//   ....[4]....
        /*003c*/ 	.word	0xffffffff


	//   ....[5]....
        /*0040*/ 	.word	0xffffffff


	//   ....[6]....
        /*0044*/ 	.word	0xffffffff


	//   ....[7]....
        /*0048*/ 	.word	0xffffffff


	//   ....[8]....
        /*004c*/ 	.word	0xffffffff


	//   ....[9]....
        /*0050*/ 	.word	0xffffffff


	//----- nvinfo : EIATTR_COOP_GROUP_INSTR_OFFSETS
	.align		4
.L_1731:
        /*0054*/ 	.byte	0x04, 0x28
        /*0056*/ 	.short	(.L_1733 - .L_1732)


	//   ....[0]....
.L_1732:
        /*0058*/ 	.word	0x00000720


	//   ....[1]....
        /*005c*/ 	.word	0x00000730


	//   ....[2]....
        /*0060*/ 	.word	0x00000760


	//   ....[3]....
        /*0064*/ 	.word	0x00000770


	//   ....[4]....
        /*0068*/ 	.word	0x000007b0


	//   ....[5]....
        /*006c*/ 	.word	0x000007c0


	//   ....[6]....
        /*0070*/ 	.word	0x00000800


	//   ....[7]....
        /*0074*/ 	.word	0x00000810


	//   ....[8]....
        /*0078*/ 	.word	0x00000850


	//   ....[9]....
        /*007c*/ 	.word	0x00000860


	//----- nvinfo : EIATTR_EXIT_INSTR_OFFSETS
	.align		4
.L_1733:
        /*0080*/ 	.byte	0x04, 0x1c
        /*0082*/ 	.short	(.L_1735 - .L_1734)


	//   ....[0]....
.L_1734:
        /*0084*/ 	.word	0x00000070


	//   ....[1]....
        /*0088*/ 	.word	0x000022d0


	//----- nvinfo : EIATTR_MAX_THREADS
	.align		4
.L_1735:
        /*008c*/ 	.byte	0x04, 0x05
        /*008e*/ 	.short	(.L_1737 - .L_1736)
.L_1736:
        /*0090*/ 	.word	0x00000080
        /*0094*/ 	.word	0x00000001
        /*0098*/ 	.word	0x00000001


	//----- nvinfo : EIATTR_CRS_STACK_SIZE
	.align		4
.L_1737:
        /*009c*/ 	.byte	0x04, 0x1e
        /*009e*/ 	.short	(.L_1739 - .L_1738)
.L_1738:
        /*00a0*/ 	.word	0x00000000


	//----- nvinfo : EIATTR_CBANK_PARAM_SIZE
	.align		4
.L_1739:
        /*00a4*/ 	.byte	0x03, 0x19
        /*00a6*/ 	.short	0x00a0


	//----- nvinfo : EIATTR_PARAM_CBANK
	.align		4
        /*00a8*/ 	.byte	0x04, 0x0a
        /*00aa*/ 	.short	(.L_1741 - .L_1740)
	.align		4
.L_1740:
        /*00ac*/ 	.word	index@(.nv.constant0._Z35group_norm_nhwc_fwd_one_pass_kernelI11Fp32IOBf16WLi128ELi4ELi128EEv26Group_norm_nhwc_fwd_params)
        /*00b0*/ 	.short	0x0210
        /*00b2*/ 	.short	0x00a0


	//----- nvinfo : EIATTR_SW_WAR
	.align		4
.L_1741:
        /*00b4*/ 	.byte	0x04, 0x36
        /*00b6*/ 	.short	(.L_1743 - .L_1742)
.L_1742:
        /*00b8*/ 	.word	0x00000008
.L_1743:


//--------------------- .nv.info._Z35group_norm_nhwc_fwd_one_pass_kernelI11Fp32IOBf16WLi256ELi4ELi128EEv26Group_norm_nhwc_fwd_params --------------------------
	.section	.nv.info._Z35group_norm_nhwc_fwd_one_pass_kernelI11Fp32IOBf16WLi256ELi4ELi128EEv26Group_norm_nhwc_fwd_params,"",@"SHT_CUDA_INFO"
	.sectionflags	@""
	.align	4


	//----- nvinfo : EIATTR_CUDA_API_VERSION
	.align		4
        /*0000*/ 	.byte	0x04, 0x37
        /*0002*/ 	.short	(.L_1745 - .L_1744)
.L_1744:
        /*0004*/ 	.word	0x00000082


	//----- nvinfo : EIATTR_KPARAM_INFO
	.align		4
.L_1745:
        /*0008*/ 	.byte	0x04, 0x17
        /*000a*/ 	.short	(.L_1747 - .L_1746)
.L_1746:
        /*000c*/ 	.word	0x00000000
        /*0010*/ 	.short	0x0000
        /*0012*/ 	.short	0x0000
        /*0014*/ 	.byte	0x00, 0xf0, 0x81, 0x02


	//----- nvinfo : EIATTR_SPARSE_MMA_MASK
	.align		4
.L_1747:
        /*0018*/ 	.byte	0x03, 0x50
        /*001a*/ 	.short	0x0000


	//----- nvinfo : EIATTR_MAXREG_COUNT
	.align		4
        /*001c*/ 	.byte	0x03, 0x1b
        /*001e*/ 	.short	0x00ff


	//----- nvinfo : EIATTR_NUM_BARRIERS
	.align		4
        /*0020*/ 	.byte	0x02, 0x4c
        /*0022*/ 	.byte	0x01
	.zero		1


	//----- nvinfo : EIATTR_MERCURY_ISA_VERSION
	.align		4
        /*0024*/ 	.byte	0x03, 0x5f
        /*0026*/ 	.short	0x0101


	//----- nvinfo : EIATTR_COOP_GROUP_MASK_REGIDS
	.align		4
        /*0028*/ 	.byte	0x04, 0x29
        /*002a*/ 	.short	(.L_1749 - .L_1748)


	//   ....[0]....
.L_1748:
        /*002c*/ 	.word	0xffffffff


	//   ....[1]....
        /*0030*/ 	.word	0xffffffff


	//   ....[2]....
        /*0034*/ 	.word	0xffffffff


	//   ....[3]....
        /*0038*/ 	.word	0xffffffff


	//   ....[4]....
        /*003c*/ 	.word	0xffffffff


	//   ....[5]....
        /*0040*/ 	.word	0xffffffff


	//   ....[6]....
        /*0044*/ 	.word	0xffffffff


	//   ....[7]....
        /*0048*/ 	.word	0xffffffff


	//   ....[8]....
        /*004c*/ 	.word	0xffffffff


	//   ....[9]....
        /*0050*/ 	.word	0xffffffff


	//----- nvinfo : EIATTR_COOP_GROUP_INSTR_OFFSETS
	.align		4
.L_1749:
        /*0054*/ 	.byte	0x04, 0x28
        /*0056*/ 	.short	(.L_1751 - .L_1750)


	//   ....[0]....
.L_1750:
        /*0058*/ 	.word	0x00000950


	//   ....[1]....
        /*005c*/ 	.word	0x00000960


	//   ....[2]....
        /*0060*/ 	.word	0x00000990


	//   ....[3]....
        /*0064*/ 	.word	0x000009a0


	//   ....[4]....
        /*0068*/ 	.word	0x000009e0


	//   ....[5]....
        /*006c*/ 	.word	0x000009f0


	//   ....[6]....
        /*0070*/ 	.word	0x00000a30


	//   ....[7]....
        /*0074*/ 	.word	0x00000a40


	//   ....[8]....
        /*0078*/ 	.word	0x00000a90


	//   ....[9]....
        /*007c*/ 	.word	0x00000aa0


	//----- nvinfo : EIATTR_EXIT_INSTR_OFFSETS
	.align		4
.L_1751:
        /*0080*/ 	.byte	0x04, 0x1c
        /*0082*/ 	.short	(.L_1753 - .L_1752)


	//   ....[0]....
.L_1752:
        /*0084*/ 	.word	0x00000070


	//   ....[1]....
        /*0088*/ 	.word	0x00002a80


	//----- nvinfo : EIATTR_MAX_THREADS
	.align		4
.L_1753:
        /*008c*/ 	.byte	0x04, 0x05
        /*008e*/ 	.short	(.L_1755 - .L_1754)
.L_1754:
        /*0090*/ 	.word	0x00000080
        /*0094*/ 	.word	0x00000001
        /*0098*/ 	.word	0x00000001


	//----- nvinfo : EIATTR_CRS_STACK_SIZE
	.align		4
.L_1755:
        /*009c*/ 	.byte	0x04, 0x1e
        /*009e*/ 	.short	(.L_1757 - .L_1756)
.L_1756:
        /*00a0*/ 	.word	0x00000000


	//----- nvinfo : EIATTR_CBANK_PARAM_SIZE
	.align		4
.L_1757:
        /*00a4*/ 	.byte	0x03, 0x19
        /*00a6*/ 	.short	0x00a0


	//----- nvinfo : EIATTR_PARAM_CBANK
	.align		4
        /*00a8*/ 	.byte	0x04, 0x0a
        /*00aa*/ 	.short	(.L_1759 - .L_1758)
	.align		4
.L_1758:
        /*00ac*/ 	.word	index@(.nv.constant0._Z35group_norm_nhwc_fwd_one_pass_kernelI11Fp32IOBf16WLi256ELi4ELi128EEv26Group_norm_nhwc_fwd_params)
        /*00b0*/ 	.short	0x0210
        /*00b2*/ 	.short	0x00a0


	//----- nvinfo : EIATTR_SW_WAR
	.align		4
.L_1759:
        /*00b4*/ 	.byte	0x04, 0x36
        /*00b6*/ 	.short	(.L_1761 - .L_1760)
.L_1760:
        /*00b8*/ 	.word	0x00000008
.L_1761:


//--------------------- .nv.info._Z35group_norm_nhwc_fwd_one_pass_kernelI11Fp32IOBf16WLi512ELi4ELi128EEv26Group_norm_nhwc_fwd_params --------------------------
	.section	.nv.info._Z35group_norm_nhwc_fwd_one_pass_kernelI11Fp32IOBf16WLi512ELi4ELi128EEv26Group_norm_nhwc_fwd_params,"",@"SHT_CUDA_INFO"
	.sectionflags	@""
	.align	4


	//----- nvinfo : EIATTR_CUDA_API_VERSION
	.align		4
        /*0000*/ 	.byte	0x04, 0x37
        /*0002*/ 	.short	(.L_1763 - .L_1762)
.L_1762:
        /*0004*/ 	.word	0x00000082


	//----- nvinfo : EIATTR_KPARAM_INFO
	.align		4
.L_1763:
        /*0008*/ 	.byte	0x04, 0x17
        /*000a*/ 	.short	(.L_1765 - .L_1764)
.L_1764:
        /*000c*/ 	.word	0x00000000
        /*0010*/ 	.short	0x0000
        /*0012*/ 	.short	0x0000
        /*0014*/ 	.byte	0x00, 0xf0, 0x81, 0x02


	//----- nvinfo : EIATTR_SPARSE_MMA_MASK
	.align		4
.L_1765:
        /*0018*/ 	.byte	0x03, 0x50
        /*001a*/ 	.short	0x0000


	//----- nvinfo : EIATTR_MAXREG_COUNT
	.align		4
        /*001c*/ 	.byte	0x03, 0x1b
        /*001e*/ 	.short	0x00ff


	//----- nvinfo : EIATTR_NUM_BARRIERS
	.align		4
        /*0020*/ 	.byte	0x02, 0x4c
        /*0022*/ 	.byte	0x01
	.zero		1


	//----- nvinfo : EIATTR_MERCURY_ISA_VERSION
	.align		4
        /*0024*/ 	.byte	0x03, 0x5f
        /*0026*/ 	.short	0x0101


	//----- nvinfo : EIATTR_COOP_GROUP_MASK_REGIDS
	.align		4
        /*0028*/ 	.byte	0x04, 0x29
        /*002a*/ 	.short	(.L_1767 - .L_1766)


	//   ....[0]....
.L_1766:
        /*002c*/ 	.word	0xffffffff


	//   ....[1]....
        /*0030*/ 	.word	0xffffffff


	//   ....[2]....
        /*0034*/ 	.word	0xffffffff


	//   ....[3]....
        /*0038*/ 	.word	0xffffffff


	//   ....[4]....
        /*003c*/ 	.word	0xffffffff


	//   ....[5]....
        /*0040*/ 	.word	0xffffffff


	//   ....[6]....
        /*0044*/ 	.word	0xffffffff


	//   ....[7]....
        /*0048*/ 	.word	0xffffffff


	//   ....[8]....
        /*004c*/ 	.word	0xffffffff


	//   ....[9]....
        /*0050*/ 	.word	0xffffffff


	//----- nvinfo : EIATTR_COOP_GROUP_INSTR_OFFSETS
	.align		4
.L_1767:
        /*0054*/ 	.byte	0x04, 0x28
        /*0056*/ 	.short	(.L_1769 - .L_1768)


	//   ....[0]....
.L_1768:
        /*0058*/ 	.word	0x00000ec0


	//   ....[1]....
        /*005c*/ 	.word	0x00000ed0


	//   ....[2]....
        /*0060*/ 	.word	0x00000f00


	//   ....[3]....
        /*0064*/ 	.word	0x00000f10


	//   ....[4]....
        /*0068*/ 	.word	0x00000f50


	//   ....[5]....
        /*006c*/ 	.word	0x00000f60


	//   ....[6]....
        /*0070*/ 	.word	0x00000fa0


	//   ....[7]....
        /*0074*/ 	.word	0x00000fb0


	//   ....[8]....
        /*0078*/ 	.word	0x00001000


	//   ....[9]....
        /*007c*/ 	.word	0x00001010


	//----- nvinfo : EIATTR_EXIT_INSTR_OFFSETS
	.align		4
.L_1769:
        /*0080*/ 	.byte	0x04, 0x1c
        /*0082*/ 	.short	(.L_1771 - .L_1770)


	//   ....[0]....
.L_1770:
        /*0084*/ 	.word	0x00000070


	//   ....[1]....
        /*0088*/ 	.word	0x000037c0


	//----- nvinfo : EIATTR_MAX_THREADS
	.align		4
.L_1771:
        /*008c*/ 	.byte	0x04, 0x05
        /*008e*/ 	.short	(.L_1773 - .L_1772)
.L_1772:
        /*0090*/ 	.word	0x00000080
        /*0094*/ 	.word	0x00000001
        /*0098*/ 	.word	0x00000001


	//----- nvinfo : EIATTR_CRS_STACK_SIZE
	.align		4
.L_1773:
        /*009c*/ 	.byte	0x04, 0x1e
        /*009e*/ 	.short	(.L_1775 - .L_1774)
.L_1774:
        /*00a0*/ 	.word	0x00000000


	//----- nvinfo : EIATTR_CBANK_PARAM_SIZE
	.align		4
.L_1775:
        /*00a4*/ 	.byte	0x03, 0x19
        /*00a6*/ 	.short	0x00a0


	//----- nvinfo : EIATTR_PARAM_CBANK
	.align		4
        /*00a8*/ 	.byte	0x04, 0x0a
        /*00aa*/ 	.short	(.L_1777 - .L_1776)
	.align		4
.L_1776:
        /*00ac*/ 	.word	index@(.nv.constant0._Z35group_norm_nhwc_fwd_one_pass_kernelI11Fp32IOBf16WLi512ELi4ELi128EEv26Group_norm_nhwc_fwd_params)
        /*00b0*/ 	.short	0x0210
        /*00b2*/ 	.short	0x00a0


	//----- nvinfo : EIATTR_SW_WAR
	.align		4
.L_1777:
        /*00b4*/ 	.byte	0x04, 0x36
        /*00b6*/ 	.short	(.L_1779 - .L_1778)
.L_1778:
        /*00b8*/ 	.word	0x00000008
.L_1779:


//--------------------- .nv.info._Z35group_norm_nhwc_fwd_one_pass_kernelI11Fp32IOFp16WLi64ELi4ELi128EEv26Group_norm_nhwc_fwd_params --------------------------
	.section	.nv.info._Z35group_norm_nhwc_fwd_one_pass_kernelI11Fp32IOFp16WLi64ELi4ELi128EEv26Group_norm_nhwc_fwd_params,"",@"SHT_CUDA_INFO"
	.sectionflags	@""
	.align	4


	//----- nvinfo : EIATTR_CUDA_API_VERSION
	.align		4
        /*0000*/ 	.byte	0x04, 0x37
        /*0002*/ 	.short	(.L_1781 - .L_1780)
.L_1780:
        /*0004*/ 	.word	0x00000082


	//----- nvinfo : EIATTR_KPARAM_INFO
	.align		4
.L_1781:
        /*0008*/ 	.byte	0x04, 0x17
        /*000a*/ 	.short	(.L_1783 - .L_1782)
.L_1782:
        /*000c*/ 	.word	0x00000000
        /*0010*/ 	.short	0x0000
        /*0012*/ 	.short	0x0000
        /*0014*/ 	.byte	0x00, 0xf0, 0x81, 0x02


	//----- nvinfo : EIATTR_SPARSE_MMA_MASK
	.align		4
.L_1783:
        /*0018*/ 	.byte	0x03, 0x50
        /*001a*/ 	.short	0x0000


	//----- nvinfo : EIATTR_MAXREG_COUNT
	.align		4
        /*001c*/ 	.byte	0x03, 0x1b
        /*001e*/ 	.short	0x00ff


	//----- nvinfo : EIATTR_NUM_BARRIERS
	.align		4
        /*0020*/ 	.byte	0x02, 0x4c
        /*0022*/ 	.byte	0x01
	.zero		1


	//----- nvinfo : EIATTR_MERCURY_ISA_VERSION
	.align		4
        /*0024*/ 	.byte	0x03, 0x5f
        /*0026*/ 	.short	0x0101


	//----- nvinfo : EIATTR_COOP_GROUP_MASK_REGIDS
	.align		4
        /*0028*/ 	.byte	0x04, 0x29
        /*002a*/ 	.short	(.L_1785 - .L_1784)


	//   ....[0]....
.L_1784:
        /*002c*/ 	.word	0xffffffff


	//   ....[1]....
        /*0030*/ 	.word	0xffffffff


	//   ....[2]....
        /*0034*/ 	.word	0xffffffff


	//   ....[3]....
        /*0038*/ 	.word	0xffffffff


	//   ....[4]....
        /*003c*/ 	.word	0xffffffff


	//   ....[5]....
        /*0040*/ 	.word	0xffffffff


	//   ....[6]....
        /*0044*/ 	.word	0xffffffff


	//   ....[7]....
        /*0048*/ 	.word	0xffffffff


	//   ....[8]....
        /*004c*/ 	.word	0xffffffff


	//   ....[9]....
        /*0050*/ 	.word	0xffffffff


	//----- nvinfo : EIATTR_COOP_GROUP_INSTR_OFFSETS
	.align		4
.L_1785:
        /*0054*/ 	.byte	0x04, 0x28
        /*0056*/ 	.short	(.L_1787 - .L_1786)


	//   ....[0]....
.L_1786:
        /*0058*/ 	.word	0x000005c0


	//   ....[1]....
        /*005c*/ 	.word	0x000005d0


	//   ....[2]....
        /*0060*/ 	.word	0x00000600


	//   ....[3]....
        /*0064*/ 	.word	0x00000620


	//   ....[4]....
        /*0068*/ 	.word	0x00000660


	//   ....[5]....
        /*006c*/ 	.word	0x00000680


	//   ....[6]....
        /*0070*/ 	.word	0x000006b0


	//   ....[7]....
        /*0074*/ 	.word	0x000006d0


	//   ....[8]....
        /*0078*/ 	.word	0x00000700


	//   ....[9]....
        /*007c*/ 	.word	0x00000720


	//----- nvinfo : EIATTR_EXIT_INSTR_OFFSETS
	.align		4
.L_1787:
        /*0080*/ 	.byte	0x04, 0x1c
        /*0082*/ 	.short	(.L_1789 - .L_1788)


	//   ....[0]....
.L_1788:
        /*0084*/ 	.word	0x00000060


	//   ....[1]....
        /*0088*/ 	.word	0x00001ed0


	//----- nvinfo : EIATTR_MAX_THREADS
	.align		4
.L_1789:
        /*008c*/ 	.byte	0x04, 0x05
        /*008e*/ 	.short	(.L_1791 - .L_1790)
.L_1790:
        /*0090*/ 	.word	0x00000080
        /*0094*/ 	.word	0x00000001
        /*0098*/ 	.word	0x00000001


	//----- nvinfo : EIATTR_CRS_STACK_SIZE
	.align		4
.L_1791:
        /*009c*/ 	.byte	0x04, 0x1e
        /*009e*/ 	.short	(.L_1793 - .L_1792)
.L_1792:
        /*00a0*/ 	.word	0x00000000


	//----- nvinfo : EIATTR_CBANK_PARAM_SIZE
	.align		4
.L_1793:
        /*00a4*/ 	.byte	0x03, 0x19
        /*00a6*/ 	.short	0x00a0


	//----- nvinfo : EIATTR_PARAM_CBANK
	.align		4
        /*00a8*/ 	.byte	0x04, 0x0a
        /*00aa*/ 	.short	(.L_1795 - .L_1794)
	.align		4
.L_1794:
        /*00ac*/ 	.word	index@(.nv.constant0._Z35group_norm_nhwc_fwd_one_pass_kernelI11Fp32IOFp16WLi64ELi4ELi128EEv26Group_norm_nhwc_fwd_params)
        /*00b0*/ 	.short	0x0210
        /*00b2*/ 	.short	0x00a0


	//----- nvinfo : EIATTR_SW_WAR
	.align		4
.L_1795:
        /*00b4*/ 	.byte	0x04, 0x36
        /*00b6*/ 	.short	(.L_1797 - .L_1796)
.L_1796:
        /*00b8*/ 	.word	0x00000008
.L_1797:


//--------------------- .nv.info._Z35group_norm_nhwc_fwd_one_pass_kernelI11Fp32IOFp16WLi128ELi4ELi128EEv26Group_norm_nhwc_fwd_params --------------------------
	.section	.nv.info._Z35group_norm_nhwc_fwd_one_pass_kernelI11Fp32IOFp16WLi128ELi4ELi128EEv26Group_norm_nhwc_fwd_params,"",@"SHT_CUDA_INFO"
	.sectionflags	@""
	.align	4


	//----- nvinfo : EIATTR_CUDA_API_VERSION
	.align		4
        /*0000*/ 	.byte	0x04, 0x37
        /*0002*/ 	.short	(.L_1799 - .L_1798)
.L_1798:
        /*0004*/ 	.word	0x00000082


	//----- nvinfo : EIATTR_KPARAM_INFO
	.align		4
.L_1799:
        /*0008*/ 	.byte	0x04, 0x17
        /*000a*/ 	.short	(.L_1801 - .L_1800)
.L_1800:
        /*000c*/ 	.word	0x00000000
        /*0010*/ 	.short	0x0000
        /*0012*/ 	.short	0x0000
        /*0014*/ 	.byte	0x00, 0xf0, 0x81, 0x02


	//----- nvinfo : EIATTR_SPARSE_MMA_MASK
	.align		4
.L_1801:
        /*0018*/ 	.byte	0x03, 0x50
        /*001a*/ 	.short	0x0000


	//----- nvinfo : EIATTR_MAXREG_COUNT
	.align		4
        /*001c*/ 	.byte	0x03, 0x1b
        /*001e*/ 	.short	0x00ff


	//----- nvinfo : EIATTR_NUM_BARRIERS
	.align		4
        /*0020*/ 	.byte	0x02, 0x4c
        /*0022*/ 	.byte	0x01
	.zero		1


	//----- nvinfo : EIATTR_MERCURY_ISA_VERSION
	.align		4
        /*0024*/ 	.byte	0x03, 0x5f
        /*0026*/ 	.short	0x0101


	//----- nvinfo : EIATTR_COOP_GROUP_MASK_REGIDS
	.align		4
        /*0028*/ 	.byte	0x04, 0x29
        /*002a*/ 	.short	(.L_1803 - .L_1802)


	//   ....[0]....
.L_1802:
        /*002c*/ 	.word	0xffffffff


	//   ....[1]....
        /*0030*/ 	.word	0xffffffff


	//   ....[2]....
        /*0034*/ 	.word	0xffffffff


	//   ....[3]....
        /*0038*/ 	.word	0xffffffff


	//   ....[4]....
        /*003c*/ 	.word	0xffffffff


	//   ....[5]....
        /*0040*/ 	.word	0xffffffff


	//   ....[6]....
        /*0044*/ 	.word	0xffffffff


	//   ....[7]....
        /*0048*/ 	.word	0xffffffff


	//   ....[8]....
        /*004c*/ 	.word	0xffffffff


	//   ....[9]....
        /*0050*/ 	.word	0xffffffff


	//----- nvinfo : EIATTR_COOP_GROUP_INSTR_OFFSETS
	.align		4
.L_1803:
        /*0054*/ 	.byte	0x04, 0x28
        /*0056*/ 	.short	(.L_1805 - .L_1804)


	//   ....[0]....
.L_1804:
        /*0058*/ 	.word	0x00000720


	//   ....[1]....
        /*005c*/ 	.word	0x00000730


	//   ....[2]....
        /*0060*/ 	.word	0x00000760


	//   ....[3]....
        /*0064*/ 	.word	0x00000770


	//   ....[4]....
        /*0068*/ 	.word	0x000007b0


	//   ....[5]....
        /*006c*/ 	.word	0x000007c0


	//   ....[6]....
        /*0070*/ 	.word	0x00000800


	//   ....[7]....
        /*0074*/ 	.word	0x00000810


	//   ....[8]....
        /*0078*/ 	.word	0x00000850


	//   ....[9]....
        /*007c*/ 	.word	0x00000860


	//----- nvinfo : EIATTR_EXIT_INSTR_OFFSETS
	.align		4
.L_1805:
        /*0080*/ 	.byte	0x04, 0x1c
        /*0082*/ 	.short	(.L_1807 - .L_1806)


	//   ....[0]....
.L_1806:
        /*0084*/ 	.word	0x00000070


	//   ....[1]....
        /*0088*/ 	.word	0x000022d0


	//----- nvinfo : EIATTR_MAX_THREADS
	.align		4
.L_1807:
        /*008c*/ 	.byte	0x04, 0x05
        /*008e*/ 	.short	(.L_1809 - .L_1808)
.L_1808:
        /*0090*/ 	.word	0x00000080
        /*0094*/ 	.word	0x00000001
        /*0098*/ 	.word	0x00000001


	//----- nvinfo : EIATTR_CRS_STACK_SIZE
	.align		4
.L_1809:
        /*009c*/ 	.byte	0x04, 0x1e
        /*009e*/ 	.short	(.L_1811 - .L_1810)
.L_1810:
        /*00a0*/ 	.word	0x00000000


	//----- nvinfo : EIATTR_CBANK_PARAM_SIZE
	.align		4
.L_1811:
        /*00a4*/ 	.byte	0x03, 0x19
        /*00a6*/ 	.short	0x00a0


	//----- nvinfo : EIATTR_PARAM_CBANK
	.align		4
        /*00a8*/ 	.byte	0x04, 0x0a
        /*00aa*/ 	.short	(.L_1813 - .L_1812)
	.align		4
.L_1812:
        /*00ac*/ 	.word	index@(.nv.constant0._Z35group_norm_nhwc_fwd_one_pass_kernelI11Fp32IOFp16WLi128ELi4ELi128EEv26Group_norm_nhwc_fwd_params)
        /*00b0*/ 	.short	0x0210
        /*00b2*/ 	.short	0x00a0


	//----- nvinfo : EIATTR_SW_WAR
	.align		4
.L_1813:
        /*00b4*/ 	.byte	0x04, 0x36
        /*00b6*/ 	.short	(.L_1815 - .L_1814)
.L_1814:
        /*00b8*/ 	.word	0x00000008
.L_1815:


//--------------------- .nv.info._Z35group_norm_nhwc_fwd_one_pass_kernelI11Fp32IOFp16WLi256ELi4ELi128EEv26Group_norm_nhwc_fwd_params --------------------------
	.section	.nv.info._Z35group_norm_nhwc_fwd_one_pass_kernelI11Fp32IOFp16WLi256ELi4ELi128EEv26Group_norm_nhwc_fwd_params,"",@"SHT_CUDA_INFO"
	.sectionflags	@""
	.align	4


	//----- nvinfo : EIATTR_CUDA_API_VERSION
	.align		4
        /*0000*/ 	.byte	0x04, 0x37
        /*0002*/ 	.short	(.L_1817 - .L_1816)
.L_1816:
        /*0004*/ 	.word	0x00000082


	//----- nvinfo : EIATTR_KPARAM_INFO
	.align		4
.L_1817:
        /*0008*/ 	.byte	0x04, 0x17
        /*000a*/ 	.short	(.L_1819 - .L_1818)
.L_1818:
        /*000c*/ 	.word	0x00000000
        /*0010*/ 	.short	0x0000
        /*0012*/ 	.short	0x0000
        /*0014*/ 	.byte	0x00, 0xf0, 0x81, 0x02


	//----- nvinfo : EIATTR_SPARSE_MMA_MASK
	.align		4
.L_1819:
        /*0018*/ 	.byte	0x03, 0x50
        /*001a*/ 	.short	0x0000


	//----- nvinfo : EIATTR_MAXREG_COUNT
	.align		4
        /*001c*/ 	.byte	0x03, 0x1b
        /*001e*/ 	.short	0x00ff


	//----- nvinfo : EIATTR_NUM_BARRIERS
	.align		4
        /*0020*/ 	.byte	0x02, 0x4c
        /*0022*/ 	.byte	0x01
	.zero		1


	//----- nvinfo : EIATTR_MERCURY_ISA_VERSION
	.align		4
        /*0024*/ 	.byte	0x03, 0x5f
        /*0026*/ 	.short	0x0101


	//----- nvinfo : EIATTR_COOP_GROUP_MASK_REGIDS
	.align		4
        /*0028*/ 	.byte	0x04, 0x29
        /*002a*/ 	.short	(.L_1821 - .L_1820)


	//   ....[0]....
.L_1820:
        /*002c*/ 	.word	0xffffffff


	//   ....[1]....
        /*0030*/ 	.word	0xffffffff


	//   ....[2]....
        /*0034*/ 	.word	0xffffffff


	//   ....[3]....
        /*0038*/ 	.word	0xffffffff


	//   ....[4]....
        /*003c*/ 	.word	0xffffffff


	//   ....[5]....
        /*0040*/ 	.word	0xffffffff


	//   ....[6]....
        /*0044*/ 	.word	0xffffffff


	//   ....[7]....
        /*0048*/ 	.word	0xffffffff


	//   ....[8]....
        /*004c*/ 	.word	0xffffffff


	//   ....[9]....
        /*0050*/ 	.word	0xffffffff


	//----- nvinfo : EIATTR_COOP_GROUP_INSTR_OFFSETS
	.align		4
.L_1821:
        /*0054*/ 	.byte	0x04, 0x28
        /*0056*/ 	.short	(.L_1823 - .L_1822)


	//   ....[0]....
.L_1822:
        /*0058*/ 	.word	0x00000950


	//   ....[1]....
        /*005c*/ 	.word	0x00000960


	//   ....[2]....
        /*0060*/ 	.word	0x00000990


	//   ....[3]....
        /*0064*/ 	.word	0x000009a0


	//   ....[4]....
        /*0068*/ 	.word	0x000009e0


	//   ....[5]....
        /*006c*/ 	.word	0x000009f0


	//   ....[6]....
        /*0070*/ 	.word	0x00000a30


	//   ....[7]....
        /*0074*/ 	.word	0x00000a40


	//   ....[8]....
        /*0078*/ 	.word	0x00000a90


	//   ....[9]....
        /*007c*/ 	.word	0x00000aa0


	//----- nvinfo : EIATTR_EXIT_INSTR_OFFSETS
	.align		4
.L_1823:
        /*0080*/ 	.byte	0x04, 0x1c
        /*0082*/ 	.short	(.L_1825 - .L_1824)


	//   ....[0]....
.L_1824:
        /*0084*/ 	.word	0x00000070


	//   ....[1]....
        /*0088*/ 	.word	0x00002a80


	//----- nvinfo : EIATTR_MAX_THREADS
	.align		4
.L_1825:
        /*008c*/ 	.byte	0x04, 0x05
        /*008e*/ 	.short	(.L_1827 - .L_1826)
.L_1826:
        /*0090*/ 	.word	0x00000080
        /*0094*/ 	.word	0x00000001
        /*0098*/ 	.word	0x00000001


	//----- nvinfo : EIATTR_CRS_STACK_SIZE
	.align		4
.L_1827:
        /*009c*/ 	.byte	0x04, 0x1e
        /*009e*/ 	.short	(.L_1829 - .L_1828)
.L_1828:
        /*00a0*/ 	.word	0x00000000


	//----- nvinfo : EIATTR_CBANK_PARAM_SIZE
	.align		4
.L_1829:
        /*00a4*/ 	.byte	0x03, 0x19
        /*00a6*/ 	.short	0x00a0


	//----- nvinfo : EIATTR_PARAM_CBANK
	.align		4
        /*00a8*/ 	.byte	0x04, 0x0a
        /*00aa*/ 	.short	(.L_1831 - .L_1830)
	.align		4
.L_1830:
        /*00ac*/ 	.word	index@(.nv.constant0._Z35group_norm_nhwc_fwd_one_pass_kernelI11Fp32IOFp16WLi256ELi4ELi128EEv26Group_norm_nhwc_fwd_params)
        /*00b0*/ 	.short	0x0210
        /*00b2*/ 	.short	0x00a0


	//----- nvinfo : EIATTR_SW_WAR
	.align		4
.L_1831:
        /*00b4*/ 	.byte	0x04, 0x36
        /*00b6*/ 	.short	(.L_1833 - .L_1832)
.L_1832:
        /*00b8*/ 	.word	0x00000008
.L_1833:


//--------------------- .nv.info._Z35group_norm_nhwc_fwd_one_pass_kernelI11Fp32IOFp16WLi512ELi4ELi128EEv26Group_norm_nhwc_fwd_params --------------------------
	.section	.nv.info._Z35group_norm_nhwc_fwd_one_pass_kernelI11Fp32IOFp16WLi512ELi4ELi128EEv26Group_norm_nhwc_fwd_params,"",@"SHT_CUDA_INFO"
	.sectionflags	@""
	.align	4


	//----- nvinfo : EIATTR_CUDA_API_VERSION
	.align		4
        /*0000*/ 	.byte	0x04, 0x37
        /*0002*/ 	.short	(.L_1835 - .L_1834)
.L_1834:
        /*0004*/ 	.word	0x00000082


	//----- nvinfo : EIATTR_KPARAM_INFO
	.align		4
.L_1835:
        /*0008*/ 	.byte	0x04, 0x17
        /*000a*/ 	.short	(.L_1837 - .L_1836)
.L_1836:
        /*000c*/ 	.word	0x00000000
        /*0010*/ 	.short	0x0000
        /*0012*/ 	.short	0x0000
        /*0014*/ 	.byte	0x00, 0xf0, 0x81, 0x02


	//----- nvinfo : EIATTR_SPARSE_MMA_MASK
	.align		4
.L_1837:
        /*0018*/ 	.byte	0x03, 0x50
        /*001a*/ 	.short	0x0000


	//----- nvinfo : EIATTR_MAXREG_COUNT
	.align		4
        /*001c*/ 	.byte	0x03, 0x1b
        /*001e*/ 	.short	0x00ff


	//----- nvinfo : EIATTR_NUM_BARRIERS
	.align		4
        /*0020*/ 	.byte	0x02, 0x4c
        /*0022*/ 	.byte	0x01
	.zero		1


	//----- nvinfo : EIATTR_MERCURY_ISA_VERSION
	.align		4
        /*0024*/ 	.byte	0x03, 0x5f
        /*0026*/ 	.short	0x0101


	//----- nvinfo : EIATTR_COOP_GROUP_MASK_REGIDS
	.align		4
        /*0028*/ 	.byte	0x04, 0x29
        /*002a*/ 	.short	(.L_1839 - .L_1838)


	//   ....[0]....
.L_1838:
        /*002c*/ 	.word	0xffffffff


	//   ....[1]....
        /*0030*/ 	.word	0xffffffff


	//   ....[2]....
        /*0034*/ 	.word	0xffffffff


	//   ....[3]....
        /*0038*/ 	.word	0xffffffff


	//   ....[4]....
        /*003c*/ 	.word	0xffffffff


	//   ....[5]....
        /*0040*/ 	.word	0xffffffff


	//   ....[6]....
        /*0044*/ 	.word	0xffffffff


	//   ....[7]....
        /*0048*/ 	.word	0xffffffff


	//   ....[8]....
        /*004c*/ 	.word	0xffffffff


	//   ....[9]....
        /*0050*/ 	.word	0xffffffff


	//----- nvinfo : EIATTR_COOP_GROUP_INSTR_OFFSETS
	.align		4
.L_1839:
        /*0054*/ 	.byte	0x04, 0x28
        /*0056*/ 	.short	(.L_1841 - .L_1840)


	//   ....[0]....
.L_1840:
        /*0058*/ 	.word	0x00000ec0


	//   ....[1]....
        /*005c*/ 	.word	0x00000ed0


	//   ....[2]....
        /*0060*/ 	.word	0x00000f00


	//   ....[3]....
        /*0064*/ 	.word	0x00000f10


	//   ....[4]....
        /*0068*/ 	.word	0x00000f50


	//   ....[5]....
        /*006c*/ 	.word	0x00000f60


	//   ....[6]....
        /*0070*/ 	.word	0x00000fa0


	//   ....[7]....
        /*0074*/ 	.word	0x00000fb0


	//   ....[8]....
        /*0078*/ 	.word	0x00001000


	//   ....[9]....
        /*007c*/ 	.word	0x00001010


	//----- nvinfo : EIATTR_EXIT_INSTR_OFFSETS
	.align		4
.L_1841:
        /*0080*/ 	.byte	0x04, 0x1c
        /*0082*/ 	.short	(.L_1843 - .L_1842)


	//   ....[0]....
.L_1842:
        /*0084*/ 	.word	0x00000070


	//   ....[1]....
        /*0088*/ 	.word	0x000037c0


	//----- nvinfo : EIATTR_MAX_THREADS
	.align		4
.L_1843:
        /*008c*/ 	.byte	0x04, 0x05
        /*008e*/ 	.short	(.L_1845 - .L_1844)
.L_1844:
        /*0090*/ 	.word	0x00000080
        /*0094*/ 	.word	0x00000001
        /*0098*/ 	.word	0x00000001


	//----- nvinfo : EIATTR_CRS_STACK_SIZE
	.align		4
.L_1845:
        /*009c*/ 	.byte	0x04, 0x1e
        /*009e*/ 	.short	(.L_1847 - .L_1846)
.L_1846:
        /*00a0*/ 	.word	0x00000000


	//----- nvinfo : EIATTR_CBANK_PARAM_SIZE
	.align		4
.L_1847:
        /*00a4*/ 	.byte	0x03, 0x19
        /*00a6*/ 	.short	0x00a0


	//----- nvinfo : EIATTR_PARAM_CBANK
	.align		4
        /*00a8*/ 	.byte	0x04, 0x0a
        /*00aa*/ 	.short	(.L_1849 - .L_1848)
	.align		4
.L_1848:
        /*00ac*/ 	.word	index@(.nv.constant0._Z35group_norm_nhwc_fwd_one_pass_kernelI11Fp32IOFp16WLi512ELi4ELi128EEv26Group_norm_nhwc_fwd_params)
        /*00b0*/ 	.short	0x0210
        /*00b2*/ 	.short	0x00a0


	//----- nvinfo : EIATTR_SW_WAR
	.align		4
.L_1849:
        /*00b4*/ 	.byte	0x04, 0x36
        /*00b6*/ 	.short	(.L_1851 - .L_1850)
.L_1850:
        /*00b8*/ 	.word	0x00000008
.L_1851:


//--------------------- .nv.callgraph             --------------------------
	.section	.nv.callgraph,"",@"SHT_CUDA_CALLGRAPH"
	.align	4
	.sectionentsize	8
	.align		4
        /*0000*/ 	.word	0x00000000
	.align		4
        /*0004*/ 	.word	0xffffffff
	.align		4
        /*0008*/ 	.word	0x00000000
	.align		4
        /*000c*/ 	.word	0xfffffffe
	.align		4
        /*0010*/ 	.word	0x00000000
	.align		4
        /*0014*/ 	.word	0xfffffffd
	.align		4
        /*0018*/ 	.word	0x00000000
	.align		4
        /*001c*/ 	.word	0xfffffffc


//--------------------- .nv.constant4             --------------------------
	.section	.nv.constant4,"a",@progbits
	.align	8
	.align		8
.nv.constant4:
        /*0000*/ 	.dword	_ZN60_INTERNAL_cc39553c_29_group_norm_nhwc_one_pass_4_cu_64e7e9f94cuda3std3__45__cpo5beginE
	.align		8
        /*0008*/ 	.dword	_ZN60_INTERNAL_cc39553c_29_group_norm_nhwc_one_pass_4_cu_64e7e9f94cuda3std3__45__cpo3endE
	.align		8
        /*0010*/ 	.dword	_ZN60_INTERNAL_cc39553c_29_group_norm_nhwc_one_pass_4_cu_64e7e9f94cuda3std3__45__cpo6cbeginE
	.align		8
        /*0018*/ 	.dword	_ZN60_INTERNAL_cc39553c_29_group_norm_nhwc_one_pass_4_cu_64e7e9f94cuda3std3__45__cpo4cendE
	.align		8
        /*0020*/ 	.dword	_ZN60_INTERNAL_cc39553c_29_group_norm_nhwc_one_pass_4_cu_64e7e9f94cuda3std3__45__cpo6rbeginE
	.align		8
        /*0028*/ 	.dword	_ZN60_INTERNAL_cc39553c_29_group_norm_nhwc_one_pass_4_cu_64e7e9f94cuda3std3__45__cpo4rendE
	.align		8
        /*0030*/ 	.dword	_ZN60_INTERNAL_cc39553c_29_group_norm_nhwc_one_pass_4_cu_64e7e9f94cuda3std3__45__cpo7crbeginE
	.align		8
        /*0038*/ 	.dword	_ZN60_INTERNAL_cc39553c_29_group_norm_nhwc_one_pass_4_cu_64e7e9f94cuda3std3__45__cpo5crendE
	.align		8
        /*0040*/ 	.dword	_ZN60_INTERNAL_cc39553c_29_group_norm_nhwc_one_pass_4_cu_64e7e9f94cuda3std3__462_GLOBAL__N__cc39553c_29_group_norm_nhwc_one_pass_4_cu_64e7e9f96ignoreE
	.align		8
        /*0048*/ 	.dword	_ZN60_INTERNAL_cc39553c_29_group_norm_nhwc_one_pass_4_cu_64e7e9f94cuda3std3__419piecewise_constructE
	.align		8
        /*0050*/ 	.dword	_ZN60_INTERNAL_cc39553c_29_group_norm_nhwc_one_pass_4_cu_64e7e9f94cuda3std3__48in_placeE
	.align		8
        /*0058*/ 	.dword	_ZN60_INTERNAL_cc39553c_29_group_norm_nhwc_one_pass_4_cu_64e7e9f94cuda3std3__420unreachable_sentinelE
	.align		8
        /*0060*/ 	.dword	_ZN60_INTERNAL_cc39553c_29_group_norm_nhwc_one_pass_4_cu_64e7e9f94cuda3std3__47nulloptE
	.align		8
        /*0068*/ 	.dword	_ZN60_INTERNAL_cc39553c_29_group_norm_nhwc_one_pass_4_cu_64e7e9f94cuda3std3__48unexpectE
	.align		8
        /*0070*/ 	.dword	_ZN60_INTERNAL_cc39553c_29_group_norm_nhwc_one_pass_4_cu_64e7e9f94cuda3std6ranges3__45__cpo4swapE
	.align		8
        /*0078*/ 	.dword	_ZN60_INTERNAL_cc39553c_29_group_norm_nhwc_one_pass_4_cu_64e7e9f94cuda3std6ranges3__45__cpo9iter_moveE
	.align		8
        /*0080*/ 	.dword	_ZN60_INTERNAL_cc39553c_29_group_norm_nhwc_one_pass_4_cu_64e7e9f94cuda3std6ranges3__45__cpo5beginE
	.align		8
        /*0088*/ 	.dword	_ZN60_INTERNAL_cc39553c_29_group_norm_nhwc_one_pass_4_cu_64e7e9f94cuda3std6ranges3__45__cpo3endE
	.align		8
        /*0090*/ 	.dword	_ZN60_INTERNAL_cc39553c_29_group_norm_nhwc_one_pass_4_cu_64e7e9f94cuda3std6ranges3__45__cpo6cbeginE
	.align		8
        /*0098*/ 	.dword	_ZN60_INTERNAL_cc39553c_29_group_norm_nhwc_one_pass_4_cu_64e7e9f94cuda3std6ranges3__45__cpo4cendE
	.align		8
        /*00a0*/ 	.dword	_ZN60_INTERNAL_cc39553c_29_group_norm_nhwc_one_pass_4_cu_64e7e9f94cuda3std6ranges3__45__cpo7advanceE
	.align		8
        /*00a8*/ 	.dword	_ZN60_INTERNAL_cc39553c_29_group_norm_nhwc_one_pass_4_cu_64e7e9f94cuda3std6ranges3__45__cpo9iter_swapE
	.align		8
        /*00b0*/ 	.dword	_ZN60_INTERNAL_cc39553c_29_group_norm_nhwc_one_pass_4_cu_64e7e9f94cuda3std6ranges3__45__cpo4nextE
	.align		8
        /*00b8*/ 	.dword	_ZN60_INTERNAL_cc39553c_29_group_norm_nhwc_one_pass_4_cu_64e7e9f94cuda3std6ranges3__45__cpo4prevE
	.align		8
        /*00c0*/ 	.dword	_ZN60_INTERNAL_cc39553c_29_group_norm_nhwc_one_pass_4_cu_64e7e9f94cuda3std6ranges3__45__cpo4dataE
	.align		8
        /*00c8*/ 	.dword	_ZN60_INTERNAL_cc39553c_29_group_norm_nhwc_one_pass_4_cu_64e7e9f94cuda3std6ranges3__45__cpo5cdataE
	.align		8
        /*00d0*/ 	.dword	_ZN60_INTERNAL_cc39553c_29_group_norm_nhwc_one_pass_4_cu_64e7e9f94cuda3std6ranges3__45__cpo4sizeE
	.align		8
        /*00d8*/ 	.dword	_ZN60_INTERNAL_cc39553c_29_group_norm_nhwc_one_pass_4_cu_64e7e9f94cuda3std6ranges3__45__cpo5ssizeE
	.align		8
        /*00e0*/ 	.dword	_ZN60_INTERNAL_cc39553c_29_group_norm_nhwc_one_pass_4_cu_64e7e9f94cuda3std6ranges3__45__cpo8distanceE
	.align		8
        /*00e8*/ 	.dword	_ZN60_INTERNAL_cc39553c_29_group_norm_nhwc_one_pass_4_cu_64e7e9f96thrust23THRUST_300001_SM_900_NS6system6detail10sequential3seqE
	.align		8
        /*00f0*/ 	.dword	_ZN60_INTERNAL_cc39553c_29_group_norm_nhwc_one_pass_4_cu_64e7e9f96thrust23THRUST_300001_SM_900_NS12placeholders2_1E
	.align		8
        /*00f8*/ 	.dword	_ZN60_INTERNAL_cc39553c_29_group_norm_nhwc_one_pass_4_cu_64e7e9f96thrust23THRUST_300001_SM_900_NS12placeholders2_2E
	.align		8
        /*0100*/ 	.dword	_ZN60_INTERNAL_cc39553c_29_group_norm_nhwc_one_pass_4_cu_64e7e9f96thrust23THRUST_300001_SM_900_NS12placeholders2_3E
	.align		8
        /*0108*/ 	.dword	_ZN60_INTERNAL_cc39553c_29_group_norm_nhwc_one_pass_4_cu_64e7e9f96thrust23THRUST_300001_SM_900_NS12placeholders2_4E
	.align		8
        /*0110*/ 	.dword	_ZN60_INTERNAL_cc39553c_29_group_norm_nhwc_one_pass_4_cu_64e7e9f96thrust23THRUST_300001_SM_900_NS12placeholders2_5E
	.align		8
        /*0118*/ 	.dword	_ZN60_INTERNAL_cc39553c_29_group_norm_nhwc_one_pass_4_cu_64e7e9f96thrust23THRUST_300001_SM_900_NS12placeholders2_6E
	.align		8
        /*0120*/ 	.dword	_ZN60_INTERNAL_cc39553c_29_group_norm_nhwc_one_pass_4_cu_64e7e9f96thrust23THRUST_300001_SM_900_NS12placeholders2_7E
	.align		8
        /*0128*/ 	.dword	_ZN60_INTERNAL_cc39553c_29_group_norm_nhwc_one_pass_4_cu_64e7e9f96thrust23THRUST_300001_SM_900_NS12placeholders2_8E
	.align		8
        /*0130*/ 	.dword	_ZN60_INTERNAL_cc39553c_29_group_norm_nhwc_one_pass_4_cu_64e7e9f96thrust23THRUST_300001_SM_900_NS12placeholders2_9E
	.align		8
        /*0138*/ 	.dword	_ZN60_INTERNAL_cc39553c_29_group_norm_nhwc_one_pass_4_cu_64e7e9f96thrust23THRUST_300001_SM_900_NS12placeholders3_10E


//--------------------- .text._ZN3cub17CUB_300001_SM_9006detail11EmptyKernelIvEEvv --------------------------
	.section	.text._ZN3cub17CUB_300001_SM_9006detail11EmptyKernelIvEEvv,"ax",@progbits
	.align	128
        .global         _ZN3cub17CUB_300001_SM_9006detail11EmptyKernelIvEEvv
        .type           _ZN3cub17CUB_300001_SM_9006detail11EmptyKernelIvEEvv,@function
        .size           _ZN3cub17CUB_300001_SM_9006detail11EmptyKernelIvEEvv,(.L_x_2386 - _ZN3cub17CUB_300001_SM_9006detail11EmptyKernelIvEEvv)
        .other          _ZN3cub17CUB_300001_SM_9006detail11EmptyKernelIvEEvv,@"STO_CUDA_ENTRY STV_DEFAULT"
_ZN3cub17CUB_300001_SM_9006detail11EmptyKernelIvEEvv:
.text._ZN3cub17CUB_300001_SM_9006detail11EmptyKernelIvEEvv:
[----:B------:R-:W-:Y:S01]  /*0000*/  LDC R1, c[0x0][0x28] ;  /* 0x00000a00ff017b82 */ /* 0x000fe20000000800 */
[----:B------:R-:W-:Y:S05]  /*0010*/  EXIT ;  /* 0x000000000000794d */ /* 0x000fea0003800000 */
.L_x_0:
[----:B------:R-:W-:-:S00]  /*0020*/  BRA `(.L_x_0) ;  /* 0xfffffffc00fc7947 */ /* 0x000fc0000383ffff */
[----:B------:R-:W-:-:S00]  /*0030*/  NOP ;  /* 0x0000000000007918 */ /* 0x000fc00000000000 */
        /* <DEDUP_REMOVED lines=12> */
.L_x_2386:


//--------------------- .text._Z35group_norm_nhwc_bwd_one_pass_kernelI11Bf16IOFp32WLi64ELi4ELi128EEv26Group_norm_nhwc_bwd_params --------------------------
	.section	.text._Z35group_norm_nhwc_bwd_one_pass_kernelI11Bf16IOFp32WLi64ELi4ELi128EEv26Group_norm_nhwc_bwd_params,"ax",@progbits
	.align	128
        .global         _Z35group_norm_nhwc_bwd_one_pass_kernelI11Bf16IOFp32WLi64ELi4ELi128EEv26Group_norm_nhwc_bwd_params
        .type           _Z35group_norm_nhwc_bwd_one_pass_kernelI11Bf16IOFp32WLi64ELi4ELi128EEv26Group_norm_nhwc_bwd_params,@function
        .size           _Z35group_norm_nhwc_bwd_one_pass_kernelI11Bf16IOFp32WLi64ELi4ELi128EEv26Group_norm_nhwc_bwd_params,(.L_x_2387 - _Z35group_norm_nhwc_bwd_one_pass_kernelI11Bf16IOFp32WLi64ELi4ELi128EEv26Group_norm_nhwc_bwd_params)
        .other          _Z35group_norm_nhwc_bwd_one_pass_kernelI11Bf16IOFp32WLi64ELi4ELi128EEv26Group_norm_nhwc_bwd_params,@"STO_CUDA_ENTRY STV_DEFAULT"
_Z35group_norm_nhwc_bwd_one_pass_kernelI11Bf16IOFp32WLi64ELi4ELi128EEv26Group_norm_nhwc_bwd_params:
.text._Z35group_norm_nhwc_bwd_one_pass_kernelI11Bf16IOFp32WLi64ELi4ELi128EEv26Group_norm_nhwc_bwd_params:
[----:B------:R-:W-:Y:S01]  /*0000*/  LDC R1, c[0x0][0x28] ;  /* 0x00000a00ff017b82 */ /* 0x000fe20000000800 */
[----:B------:R-:W0:Y:S01]  /*0010*/  S2R R30, SR_CTAID.Y ;  /* 0x00000000001e7919 */ /* 0x000e220000002600 */
[----:B------:R-:W-:Y:S01]  /*0020*/  ULDC UR4, c[0x0][0x2a0] ;  /* 0x0000a80000047ab9 */ /* 0x000fe20000000800 */
[----:B------:R-:W-:-:S05]  /*0030*/  ULDC UR5, c[0x0][0x270] ;  /* 0x00009c0000057ab9 */ /* 0x000fca0000000800 */
[----:B------:R-:W1:Y:S01]  /*0040*/  S2UR UR14, SR_CTAID.X ;  /* 0x00000000000e79c3 */ /* 0x000e620000002500 */
[----:B------:R-:W-:Y:S01]  /*0050*/  UIMAD UR4, UR4, UR5, URZ ;  /* 0x00000005040472a4 */ /* 0x000fe2000f8e023f */
[----:B------:R-:W2:Y:S01]  /*0060*/  S2R R37, SR_TID.X ;  /* 0x0000000000257919 */ /* 0x000ea20000002100 */
[----:B------:R-:W-:-:S04]  /*0070*/  ULDC.64 UR12, c[0x0][0x208] ;  /* 0x00008200000c7ab9 */ /* 0x000fc80000000a00 */
[----:B0-----:R-:W-:-:S13]  /*0080*/  ISETP.GE.AND P0, PT, R30, UR4, PT ;  /* 0x000000041e007c0c */ /* 0x001fda000bf06270 */
[----:B-12---:R-:W-:Y:S05]  /*0090*/  @P0 BRA `(.L_x_1) ;  /* 0x0000003800680947 */ /* 0x006fea0003800000 */
[----:B------:R-:W0:Y:S01]  /*00a0*/  LDC R3, c[0x0][0x2ac] ;  /* 0x0000ab00ff037b82 */ /* 0x000e220000000800 */
[----:B------:R-:W-:Y:S01]  /*00b0*/  ULDC.64 UR10, c[0x0][0x288] ;  /* 0x0000a200000a7ab9 */ /* 0x000fe20000000a00 */
[----:B------:R-:W1:Y:S01]  /*00c0*/  S2R R11, SR_LANEID ;  /* 0x00000000000b7919 */ /* 0x000e620000000000 */
[--C-:B------:R-:W-:Y:S01]  /*00d0*/  SHF.R.U32.HI R10, RZ, 0x1, R37.reuse ;  /* 0x00000001ff0a7819 */ /* 0x100fe20000011625 */
[----:B------:R-:W-:Y:S01]  /*00e0*/  UIMAD.WIDE.U32 UR4, UR10, 0x3, URZ ;  /* 0x000000030a0478a5 */ /* 0x000fe2000f8e003f */
[----:B------:R-:W-:Y:S01]  /*00f0*/  SHF.R.S32.HI R0, RZ, 0x1f, R37 ;  /* 0x0000001fff007819 */ /* 0x000fe20000011425 */
[----:B------:R-:W-:Y:S01]  /*0100*/  UIMAD UR8, UR11, 0x3, URZ ;  /* 0x000000030b0878a4 */ /* 0x000fe2000f8e023f */
[----:B------:R-:W-:Y:S01]  /*0110*/  HFMA2.MMA R35, -RZ, RZ, 0, 0 ;  /* 0x00000000ff237435 */ /* 0x000fe200000001ff */
[----:B------:R-:W2:Y:S01]  /*0120*/  S2UR UR7, SR_CgaCtaId ;  /* 0x00000000000779c3 */ /* 0x000ea20000008800 */
[----:B------:R-:W-:Y:S01]  /*0130*/  ULEA.HI UR9, UP0, UR11, UR10, URZ, 0x1 ;  /* 0x0000000a0b097291 */ /* 0x000fe2000f81083f */
[----:B------:R-:W-:Y:S01]  /*0140*/  LEA.HI R0, R0, R37, RZ, 0x5 ;  /* 0x0000002500007211 */ /* 0x000fe200078f28ff */
[----:B------:R-:W-:Y:S01]  /*0150*/  UIADD3 UR5, UR5, UR8, URZ ;  /* 0x0000000805057290 */ /* 0x000fe2000fffe03f */
[----:B------:R-:W-:Y:S01]  /*0160*/  MOV R36, R30 ;  /* 0x0000001e00247202 */ /* 0x000fe20000000f00 */
[----:B------:R-:W-:Y:S01]  /*0170*/  UMOV UR6, 0x400 ;  /* 0x0000040000067882 */ /* 0x000fe20000000000 */
[----:B------:R-:W-:-:S02]  /*0180*/  UIADD3.X UR10, URZ, UR11, URZ, UP0, !UPT ;  /* 0x0000000b3f0a7290 */ /* 0x000fc400087fe43f */
[----:B------:R-:W3:Y:S01]  /*0190*/  LDC R29, c[0x0][0x10] ;  /* 0x00000400ff1d7b82 */ /* 0x000ee20000000800 */
[----:B------:R-:W-:Y:S01]  /*01a0*/  ULDC.64 UR16, c[0x0][0x290] ;  /* 0x0000a40000107ab9 */ /* 0x000fe20000000a00 */
[----:B------:R-:W-:Y:S02]  /*01b0*/  ULEA.HI UR8, UP0, UR5, UR4, URZ, 0x1 ;  /* 0x0000000405087291 */ /* 0x000fe4000f81083f */
[----:B------:R-:W-:Y:S02]  /*01c0*/  USHF.R.S64 UR9, UR9, 0x1, UR10 ;  /* 0x0000000109097899 */ /* 0x000fe4000800100a */
[----:B------:R-:W-:Y:S02]  /*01d0*/  UIADD3.X UR5, URZ, UR5, URZ, UP0, !UPT ;  /* 0x000000053f057290 */ /* 0x000fe400087fe43f */
[----:B------:R-:W4:Y:S01]  /*01e0*/  LDC R28, c[0x0][0xc] ;  /* 0x00000300ff1c7b82 */ /* 0x000f220000000800 */
[----:B0-----:R-:W-:Y:S01]  /*01f0*/  IMAD R10, R3, UR14, R10 ;  /* 0x0000000e030a7c24 */ /* 0x001fe2000f8e020a */
[----:B------:R-:W-:Y:S01]  /*0200*/  SHF.L.U32 R3, R37, 0x1, RZ ;  /* 0x0000000125037819 */ /* 0x000fe200000006ff */
[----:B------:R-:W-:-:S02]  /*0210*/  USHF.R.S64 UR8, UR8, 0x1, UR5 ;  /* 0x0000000108087899 */ /* 0x000fc40008001005 */
[----:B------:R-:W-:Y:S01]  /*0220*/  USHF.R.S32.HI UR5, URZ, 0x1, UR5 ;  /* 0x000000013f057899 */ /* 0x000fe20008011405 */
[----:B------:R-:W-:Y:S01]  /*0230*/  ISETP.GE.U32.AND P1, PT, R10, UR16, PT ;  /* 0x000000100a007c0c */ /* 0x000fe2000bf26070 */
[----:B--2---:R-:W-:Y:S01]  /*0240*/  ULEA UR11, UR7, UR6, 0x18 ;  /* 0x00000006070b7291 */ /* 0x004fe2000f8ec03f */
[----:B------:R-:W-:Y:S01]  /*0250*/  SHF.R.S32.HI R2, RZ, 0x1f, R10 ;  /* 0x0000001fff027819 */ /* 0x000fe2000001140a */
[----:B------:R-:W-:Y:S02]  /*0260*/  UIADD3 UR6, UR6, 0x40, URZ ;  /* 0x0000004006067890 */ /* 0x000fe4000fffe03f */
[----:B------:R-:W-:Y:S01]  /*0270*/  USHF.L.U64.HI UR5, UR8, 0x2, UR5 ;  /* 0x0000000208057899 */ /* 0x000fe20008010205 */
[----:B------:R-:W-:Y:S01]  /*0280*/  ISETP.GE.AND.EX P1, PT, R2, UR17, PT, P1 ;  /* 0x0000001102007c0c */ /* 0x000fe2000bf26310 */
[----:B------:R-:W-:Y:S01]  /*0290*/  ULEA UR6, UR7, UR6, 0x18 ;  /* 0x0000000607067291 */ /* 0x000fe2000f8ec03f */
[----:B------:R-:W-:Y:S01]  /*02a0*/  SHF.R.S32.HI R2, RZ, 0x5, R0 ;  /* 0x00000005ff027819 */ /* 0x000fe20000011400 */
[----:B------:R-:W-:Y:S01]  /*02b0*/  USHF.R.S32.HI UR7, URZ, 0x1, UR10 ;  /* 0x000000013f077899 */ /* 0x000fe2000801140a */
[----:B------:R-:W-:-:S02]  /*02c0*/  LOP3.LUT R0, R3, 0x2, RZ, 0xc0, !PT ;  /* 0x0000000203007812 */ /* 0x000fc400078ec0ff */
[C---:B------:R-:W-:Y:S01]  /*02d0*/  ISETP.LT.U32.AND P1, PT, R37.reuse, 0x80, !P1 ;  /* 0x000000802500780c */ /* 0x040fe20004f21070 */
[----:B------:R-:W-:Y:S01]  /*02e0*/  USHF.L.U64.HI UR7, UR9, 0x2, UR7 ;  /* 0x0000000209077899 */ /* 0x000fe20008010207 */
[----:B------:R-:W-:Y:S02]  /*02f0*/  LEA R2, R2, UR11, 0x3 ;  /* 0x0000000b02027c11 */ /* 0x000fe4000f8e18ff */
[----:B-1-3--:R-:W-:-:S09]  /*0300*/  LEA R3, R37, UR6, 0x4 ;  /* 0x0000000625037c11 */ /* 0x00afd2000f8e20ff */
.L_x_24:
[----:B0-----:R-:W0:Y:S01]  /*0310*/  LDC R15, c[0x0][0x2a0] ;  /* 0x0000a800ff0f7b82 */ /* 0x001e220000000800 */
[----:B------:R-:W-:Y:S01]  /*0320*/  IABS R12, R36 ;  /* 0x00000024000c7213 */ /* 0x000fe20000000000 */
[----:B------:R-:W-:Y:S01]  /*0330*/  ULDC.64 UR10, c[0x0][0x298] ;  /* 0x0000a600000a7ab9 */ /* 0x000fe20000000a00 */
[----:B------:R-:W-:Y:S01]  /*0340*/  ISETP.GE.AND P3, PT, R36, RZ, PT ;  /* 0x000000ff2400720c */ /* 0x000fe20003f66270 */
[----:B------:R-:W-:Y:S01]  /*0350*/  ULDC.U8 UR6, c[0x0][0x2a4] ;  /* 0x0000a90000067ab9 */ /* 0x000fe20000000000 */
[----:B0-----:R-:W-:-:S04]  /*0360*/  IABS R9, R15 ;  /* 0x0000000f00097213 */ /* 0x001fc80000000000 */
[----:B------:R-:W0:Y:S08]  /*0370*/  I2F.RP R6, R9 ;  /* 0x0000000900067306 */ /* 0x000e300000209400 */
[----:B0-----:R-:W0:Y:S02]  /*0380*/  MUFU.RCP R6, R6 ;  /* 0x0000000600067308 */ /* 0x001e240000001000 */
[----:B01----:R-:W-:-:S06]  /*0390*/  IADD3 R7, R6, 0xffffffe, RZ ;  /* 0x0ffffffe06077810 */ /* 0x003fcc0007ffe0ff */
[----:B------:R-:W0:Y:S02]  /*03a0*/  F2I.FTZ.U32.TRUNC.NTZ R5, R7 ;  /* 0x0000000700057305 */ /* 0x000e24000021f000 */
[----:B0-----:R-:W-:-:S05]  /*03b0*/  IADD3 R4, RZ, -R5, RZ ;  /* 0x80000005ff047210 */ /* 0x001fca0007ffe0ff */
[----:B------:R-:W-:Y:S01]  /*03c0*/  IMAD R13, R4, R9, RZ ;  /* 0x00000009040d7224 */ /* 0x000fe200078e02ff */
[----:B------:R-:W-:-:S05]  /*03d0*/  MOV R4, RZ ;  /* 0x000000ff00047202 */ /* 0x000fca0000000f00 */
[----:B------:R-:W-:Y:S02]  /*03e0*/  IMAD.HI.U32 R8, R5, R13, R4 ;  /* 0x0000000d05087227 */ /* 0x000fe400078e0004 */
[----:B------:R-:W0:Y:S04]  /*03f0*/  LDC.64 R4, c[0x0][0x248] ;  /* 0x00009200ff047b82 */ /* 0x000e280000000a00 */
[----:B------:R-:W-:-:S05]  /*0400*/  IMAD.HI.U32 R8, R8, R12, RZ ;  /* 0x0000000c08087227 */ /* 0x000fca00078e00ff */
[----:B------:R-:W-:-:S05]  /*0410*/  IADD3 R6, -R8, RZ, RZ ;  /* 0x000000ff08067210 */ /* 0x000fca0007ffe1ff */
[----:B------:R-:W-:-:S05]  /*0420*/  IMAD R6, R9, R6, R12 ;  /* 0x0000000609067224 */ /* 0x000fca00078e020c */
[----:B------:R-:W-:Y:S01]  /*0430*/  ISETP.GT.U32.AND P2, PT, R9, R6, PT ;  /* 0x000000060900720c */ /* 0x000fe20003f44070 */
[----:B0-----:R-:W-:-:S06]  /*0440*/  IMAD.WIDE R4, R36, 0x8, R4 ;  /* 0x0000000824047825 */ /* 0x001fcc00078e0204 */
[----:B------:R-:W2:Y:S01]  /*0450*/  LDG.E.64 R4, desc[UR12][R4.64] ;  /* 0x0000000c04047981 */ /* 0x000ea2000c1e1b00 */
[----:B------:R-:W-:-:S05]  /*0460*/  LOP3.LUT R7, R36, R15, RZ, 0x3c, !PT ;  /* 0x0000000f24077212 */ /* 0x000fca00078e3cff */
[-C--:B------:R-:W-:Y:S02]  /*0470*/  @!P2 IADD3 R6, R6, -R9.reuse, RZ ;  /* 0x800000090606a210 */ /* 0x080fe40007ffe0ff */
[----:B------:R-:W-:Y:S02]  /*0480*/  ISETP.GE.AND P4, PT, R7, RZ, PT ;  /* 0x000000ff0700720c */ /* 0x000fe40003f86270 */
[-C--:B------:R-:W-:Y:S02]  /*0490*/  ISETP.GE.U32.AND P0, PT, R6, R9.reuse, PT ;  /* 0x000000090600720c */ /* 0x080fe40003f06070 */
[----:B------:R-:W-:Y:S02]  /*04a0*/  @!P2 IADD3 R8, R8, 0x1, RZ ;  /* 0x000000010808a810 */ /* 0x000fe40007ffe0ff */
[----:B------:R-:W-:Y:S02]  /*04b0*/  ISETP.GT.U32.AND P2, PT, R9, R6, PT ;  /* 0x000000060900720c */ /* 0x000fe40003f44070 */
[----:B------:R-:W-:-:S02]  /*04c0*/  IADD3 R7, R6, -R9, RZ ;  /* 0x8000000906077210 */ /* 0x000fc40007ffe0ff */
[----:B------:R-:W-:Y:S02]  /*04d0*/  LOP3.LUT R9, RZ, R15, RZ, 0x33, !PT ;  /* 0x0000000fff097212 */ /* 0x000fe400078e33ff */
[----:B------:R-:W-:Y:S02]  /*04e0*/  SEL R38, R7, R6, !P2 ;  /* 0x0000000607267207 */ /* 0x000fe40005000000 */
[----:B------:R-:W0:Y:S01]  /*04f0*/  @P1 LDC.64 R6, c[0x0][0x288] ;  /* 0x0000a200ff061b82 */ /* 0x000e220000000a00 */
[----:B------:R-:W-:Y:S02]  /*0500*/  @P0 IADD3 R8, R8, 0x1, RZ ;  /* 0x0000000108080810 */ /* 0x000fe40007ffe0ff */
[----:B------:R-:W-:Y:S02]  /*0510*/  ISETP.NE.AND P0, PT, R15, RZ, PT ;  /* 0x000000ff0f00720c */ /* 0x000fe40003f05270 */
[----:B------:R-:W-:Y:S02]  /*0520*/  @!P4 IADD3 R8, -R8, RZ, RZ ;  /* 0x000000ff0808c210 */ /* 0x000fe40007ffe1ff */
[----:B------:R-:W-:-:S02]  /*0530*/  @!P3 IADD3 R38, -R38, RZ, RZ ;  /* 0x000000ff2626b210 */ /* 0x000fc40007ffe1ff */
[C---:B------:R-:W-:Y:S02]  /*0540*/  SEL R41, R9.reuse, R8, !P0 ;  /* 0x0000000809297207 */ /* 0x040fe40004000000 */
[----:B------:R-:W-:Y:S02]  /*0550*/  SEL R38, R9, R38, !P0 ;  /* 0x0000002609267207 */ /* 0x000fe40004000000 */
[----:B------:R-:W-:Y:S02]  /*0560*/  SHF.R.S32.HI R12, RZ, 0x1f, R41 ;  /* 0x0000001fff0c7819 */ /* 0x000fe40000011429 */
[----:B------:R-:W-:Y:S02]  /*0570*/  LEA R8, R38, R0, 0x2 ;  /* 0x0000000026087211 */ /* 0x000fe400078e10ff */
[----:B------:R-:W-:Y:S01]  /*0580*/  SHF.R.S32.HI R17, RZ, 0x1f, R10 ;  /* 0x0000001fff117819 */ /* 0x000fe2000001140a */
[----:B------:R-:W-:Y:S01]  /*0590*/  IMAD R14, R12, UR10, RZ ;  /* 0x0000000a0c0e7c24 */ /* 0x000fe2000f8e02ff */
[----:B------:R-:W-:Y:S01]  /*05a0*/  SHF.R.S32.HI R9, RZ, 0x1f, R8 ;  /* 0x0000001fff097819 */ /* 0x000fe20000011408 */
[----:B------:R-:W1:Y:S02]  /*05b0*/  @P1 LDC.64 R12, c[0x0][0x230] ;  /* 0x00008c00ff0c1b82 */ /* 0x000e640000000a00 */
[----:B------:R-:W-:-:S02]  /*05c0*/  IMAD R43, R41, UR11, R14 ;  /* 0x0000000b292b7c24 */ /* 0x000fc4000f8e020e */
[----:B------:R-:W-:-:S04]  /*05d0*/  IMAD.WIDE.U32 R40, R41, UR10, R8 ;  /* 0x0000000a29287c25 */ /* 0x000fc8000f8e0008 */
[----:B------:R-:W3:Y:S01]  /*05e0*/  @P1 LDC.64 R14, c[0x0][0x228] ;  /* 0x00008a00ff0e1b82 */ /* 0x000ee20000000a00 */
[----:B0-----:R-:W-:Y:S01]  /*05f0*/  @P1 IMAD R16, R17, R6, RZ ;  /* 0x0000000611101224 */ /* 0x001fe200078e02ff */
[----:B------:R-:W-:Y:S02]  /*0600*/  IADD3 R43, R41, R43, RZ ;  /* 0x0000002b292b7210 */ /* 0x000fe40007ffe0ff */
[----:B------:R-:W-:Y:S01]  /*0610*/  @P1 MOV R42, R40 ;  /* 0x00000028002a1202 */ /* 0x000fe20000000f00 */
[----:B------:R-:W-:-:S04]  /*0620*/  @P1 IMAD R17, R10, R7, R16 ;  /* 0x000000070a111224 */ /* 0x000fc800078e0210 */
[----:B------:R-:W-:-:S05]  /*0630*/  @P1 IMAD.WIDE.U32 R6, R10, R6, R42 ;  /* 0x000000060a061225 */ /* 0x000fca00078e002a */
[----:B------:R-:W-:Y:S02]  /*0640*/  @P1 IADD3 R17, R7, R17, RZ ;  /* 0x0000001107111210 */ /* 0x000fe40007ffe0ff */
[C---:B------:R-:W-:Y:S02]  /*0650*/  @P1 SHF.L.U32 R7, R6.reuse, 0x1, RZ ;  /* 0x0000000106071819 */ /* 0x040fe400000006ff */
[----:B------:R-:W-:Y:S02]  /*0660*/  @P1 SHF.L.U64.HI R6, R6, 0x1, R17 ;  /* 0x0000000106061819 */ /* 0x000fe40000010211 */
[C---:B-1----:R-:W-:Y:S02]  /*0670*/  @P1 IADD3 R12, P0, R7.reuse, R12, RZ ;  /* 0x0000000c070c1210 */ /* 0x042fe40007f1e0ff */
[----:B---3--:R-:W-:Y:S02]  /*0680*/  @P1 IADD3 R14, P2, R7, R14, RZ ;  /* 0x0000000e070e1210 */ /* 0x008fe40007f5e0ff */
[----:B------:R-:W-:-:S02]  /*0690*/  @P1 IADD3.X R13, R6, R13, RZ, P0, !PT ;  /* 0x0000000d060d1210 */ /* 0x000fc400007fe4ff */
[----:B------:R-:W-:-:S03]  /*06a0*/  @P1 IADD3.X R15, R6, R15, RZ, P2, !PT ;  /* 0x0000000f060f1210 */ /* 0x000fc600017fe4ff */
[----:B------:R-:W3:Y:S04]  /*06b0*/  @P1 LDG.E R12, desc[UR12][R12.64] ;  /* 0x0000000c0c0c1981 */ /* 0x000ee8000c1e1900 */
[----:B------:R-:W5:Y:S01]  /*06c0*/  @P1 LDG.E R14, desc[UR12][R14.64] ;  /* 0x0000000c0e0e1981 */ /* 0x000f62000c1e1900 */
[----:B------:R-:W-:Y:S01]  /*06d0*/  PRMT R33, RZ, 0x7610, R33 ;  /* 0x00007610ff217816 */ /* 0x000fe20000000021 */
[----:B------:R-:W-:Y:S01]  /*06e0*/  UMOV UR10, 0x3f800000 ;  /* 0x3f800000000a7882 */ /* 0x000fe20000000000 */
[----:B------:R-:W-:Y:S01]  /*06f0*/  PRMT R34, RZ, 0x7610, R34 ;  /* 0x00007610ff227816 */ /* 0x000fe20000000022 */
[----:B------:R-:W-:Y:S01]  /*0700*/  BSSY B0, `(.L_x_2) ;  /* 0x0000021000007945 */ /* 0x000fe20003800000 */
[----:B------:R-:W-:Y:S02]  /*0710*/  PRMT R31, RZ, 0x7610, R31 ;  /* 0x00007610ff1f7816 */ /* 0x000fe4000000001f */
[----:B------:R-:W-:-:S02]  /*0720*/  CS2R R6, SRZ ;  /* 0x0000000000067805 */ /* 0x000fc4000001ff00 */
[----:B------:R-:W-:Y:S02]  /*0730*/  PRMT R32, RZ, 0x7610, R32 ;  /* 0x00007610ff207816 */ /* 0x000fe40000000020 */
[----:B--2---:R-:W-:-:S13]  /*0740*/  R2UR UR11, R4 ;  /* 0x00000000040b72ca */ /* 0x004fda00000e0000 */
[----:B------:R-:W-:-:S05]  /*0750*/  MOV R4, UR11 ;  /* 0x0000000b00047c02 */ /* 0x000fca0008000f00 */
[----:B------:R-:W-:-:S05]  /*0760*/  FFMA.FTZ R5, -R4, UR11, R5 ;  /* 0x0000000b04057c23 */ /* 0x000fca0008010105 */
[----:B------:R-:W-:-:S13]  /*0770*/  FSETP.GTU.FTZ.AND P0, PT, R5, RZ, PT ;  /* 0x000000ff0500720b */ /* 0x000fda0003f1c000 */
[----:B------:R-:W-:Y:S01]  /*0780*/  VOTEU.ANY UP0, P0 ;  /* 0x00000000003f7886 */ /* 0x000fe20000000100 */
[----:B------:R-:W-:-:S04]  /*0790*/  PLOP3.LUT P0, PT, PT, PT, UP0, 0x80, 0x0 ;  /* 0x000000000000781c */ /* 0x000fc80003f0f008 */
[----:B------:R-:W-:-:S09]  /*07a0*/  @UP0 ULDC UR4, c[0x0][0x250] ;  /* 0x0000940000040ab9 */ /* 0x000fd20000000800 */
[----:B------:R-:W-:-:S06]  /*07b0*/  @P0 FADD.FTZ R4, R5, UR4 ;  /* 0x0000000405040e21 */ /* 0x000fcc0008010000 */
[----:B------:R-:W0:Y:S02]  /*07c0*/  @P0 MUFU.RSQ R4, R4 ;  /* 0x0000000400040308 */ /* 0x000e240000001400 */
[----:B0-----:R-:W-:Y:S02]  /*07d0*/  @P0 R2UR UR4, R4 ;  /* 0x00000000040402ca */ /* 0x001fe400000e0000 */
[----:B------:R-:W-:Y:S02]  /*07e0*/  CS2R R4, SRZ ;  /* 0x0000000000047805 */ /* 0x000fe4000001ff00 */
[----:B------:R-:W-:Y:S02]  /*07f0*/  ISETP.GT.U32.AND P0, PT, R37, 0x7f, PT ;  /* 0x0000007f2500780c */ /* 0x000fe40003f04070 */
[C---:B---3--:R-:W-:Y:S02]  /*0800*/  @P1 PRMT R33, R12.reuse, 0x7610, R33 ;  /* 0x000076100c211816 */ /* 0x048fe40000000021 */
[----:B------:R-:W-:-:S02]  /*0810*/  @P1 PRMT R34, R12, 0x7632, R34 ;  /* 0x000076320c221816 */ /* 0x000fc40000000022 */
[C---:B-----5:R-:W-:Y:S02]  /*0820*/  @P1 PRMT R31, R14.reuse, 0x7610, R31 ;  /* 0x000076100e1f1816 */ /* 0x060fe4000000001f */
[----:B------:R-:W-:Y:S01]  /*0830*/  @P1 PRMT R32, R14, 0x7632, R32 ;  /* 0x000076320e201816 */ /* 0x000fe20000000020 */
[----:B------:R-:W-:-:S04]  /*0840*/  @UP0 UMOV UR10, UR4 ;  /* 0x00000004000a0c82 */ /* 0x000fc80008000000 */
[----:B------:R-:W-:Y:S05]  /*0850*/  @P0 BRA `(.L_x_3) ;  /* 0x00000000002c0947 */ /* 0x000fea0003800000 */
[----:B------:R-:W-:Y:S01]  /*0860*/  ISETP.NE.AND P0, PT, RZ, UR6, PT ;  /* 0x00000006ff007c0c */ /* 0x000fe2000bf05270 */
[----:B------:R-:W-:Y:S01]  /*0870*/  ULDC.64 UR16, c[0x0][0x238] ;  /* 0x00008e0000107ab9 */ /* 0x000fe20000000a00 */
[C---:B------:R-:W-:Y:S02]  /*0880*/  SHF.L.U32 R13, R8.reuse, 0x2, RZ ;  /* 0x00000002080d7819 */ /* 0x040fe400000006ff */
[----:B------:R-:W-:Y:S02]  /*0890*/  SHF.L.U64.HI R14, R8, 0x2, R9 ;  /* 0x00000002080e7819 */ /* 0x000fe40000010209 */
[----:B------:R-:W-:-:S07]  /*08a0*/  IADD3 R12, P2, R13, UR16, RZ ;  /* 0x000000100d0c7c10 */ /* 0x000fce000ff5e0ff */
[----:B------:R-:W0:Y:S02]  /*08b0*/  @P0 LDC.64 R4, c[0x0][0x240] ;  /* 0x00009000ff040b82 */ /* 0x000e240000000a00 */
[----:B0-----:R-:W-:Y:S02]  /*08c0*/  @P0 IADD3 R8, P3, R13, R4, RZ ;  /* 0x000000040d080210 */ /* 0x001fe40007f7e0ff */
[C---:B------:R-:W-:Y:S02]  /*08d0*/  IADD3.X R13, R14.reuse, UR17, RZ, P2, !PT ;  /* 0x000000110e0d7c10 */ /* 0x040fe400097fe4ff */
[----:B------:R-:W-:-:S03]  /*08e0*/  @P0 IADD3.X R9, R14, R5, RZ, P3, !PT ;  /* 0x000000050e090210 */ /* 0x000fc60001ffe4ff */
[----:B------:R0:W5:Y:S04]  /*08f0*/  LDG.E.64 R4, desc[UR12][R12.64] ;  /* 0x0000000c0c047981 */ /* 0x000168000c1e1b00 */
[----:B------:R0:W5:Y:S02]  /*0900*/  @P0 LDG.E.64 R6, desc[UR12][R8.64] ;  /* 0x0000000c08060981 */ /* 0x000164000c1e1b00 */
.L_x_3:
[----:B------:R-:W-:Y:S05]  /*0910*/  BSYNC B0 ;  /* 0x0000000000007941 */ /* 0x000fea0003800000 */
.L_x_2:
[----:B------:R-:W-:Y:S02]  /*0920*/  ISETP.NE.AND P0, PT, RZ, UR6, PT ;  /* 0x00000006ff007c0c */ /* 0x000fe4000bf05270 */
[C---:B0-----:R-:W-:Y:S02]  /*0930*/  SHF.L.U32 R8, R33.reuse, 0x10, RZ ;  /* 0x0000001021087819 */ /* 0x041fe400000006ff */
[----:B------:R-:W-:Y:S02]  /*0940*/  SHF.L.U32 R13, R33, 0x10, RZ ;  /* 0x00000010210d7819 */ /* 0x000fe400000006ff */
[----:B------:R-:W-:Y:S01]  /*0950*/  SHF.L.U32 R12, R34, 0x10, RZ ;  /* 0x00000010220c7819 */ /* 0x000fe200000006ff */
[----:B------:R-:W-:Y:S01]  /*0960*/  FADD.FTZ R8, R8, -UR11 ;  /* 0x8000000b08087e21 */ /* 0x000fe20008010000 */
[----:B------:R-:W-:Y:S01]  /*0970*/  SHF.L.U32 R9, R31, 0x10, RZ ;  /* 0x000000101f097819 */ /* 0x000fe200000006ff */
[----:B------:R-:W-:Y:S01]  /*0980*/  FADD.FTZ R14, R13, -UR11 ;  /* 0x8000000b0d0e7e21 */ /* 0x000fe20008010000 */
[----:B------:R-:W-:Y:S01]  /*0990*/  SHF.L.U32 R15, R32, 0x10, RZ ;  /* 0x00000010200f7819 */ /* 0x000fe200000006ff */
[----:B------:R-:W-:Y:S01]  /*09a0*/  FADD.FTZ R13, R12, -UR11 ;  /* 0x8000000b0c0d7e21 */ /* 0x000fe20008010000 */
[----:B------:R-:W-:Y:S01]  /*09b0*/  FMUL.FTZ R17, R8, UR10 ;  /* 0x0000000a08117c20 */ /* 0x000fe20008410000 */
[----:B------:R-:W-:-:S02]  /*09c0*/  FMUL.FTZ R12, R14, UR10 ;  /* 0x0000000a0e0c7c20 */ /* 0x000fc40008410000 */
[----:B------:R-:W-:Y:S01]  /*09d0*/  FMUL.FTZ R8, R13, UR10 ;  /* 0x0000000a0d087c20 */ /* 0x000fe20008410000 */
[----:B------:R-:W-:Y:S06]  /*09e0*/  @!P0 BRA `(.L_x_4) ;  /* 0x0000000000488947 */ /* 0x000fec0003800000 */
[----:B-----5:R-:W-:Y:S01]  /*09f0*/  FFMA.FTZ R14, R8, R5, R7 ;  /* 0x00000005080e7223 */ /* 0x020fe20000010007 */
[----:B------:R-:W-:-:S03]  /*0a00*/  FFMA.FTZ R13, R17, R4, R6 ;  /* 0x00000004110d7223 */ /* 0x000fc60000010006 */
[----:B------:R-:W-:Y:S01]  /*0a10*/  FMUL.FTZ R19, R14, -1.4426950216293334961 ;  /* 0xbfb8aa3b0e137820 */ /* 0x000fe20000410000 */
[----:B------:R-:W-:-:S05]  /*0a20*/  FMUL.FTZ R16, R13, -1.4426950216293334961 ;  /* 0xbfb8aa3b0d107820 */ /* 0x000fca0000410000 */
[----:B------:R-:W0:Y:S08]  /*0a30*/  MUFU.EX2 R19, R19 ;  /* 0x0000001300137308 */ /* 0x000e300000000800 */
[----:B------:R-:W1:Y:S01]  /*0a40*/  MUFU.EX2 R16, R16 ;  /* 0x0000001000107308 */ /* 0x000e620000000800 */
[----:B0-----:R-:W-:-:S07]  /*0a50*/  FADD.FTZ R20, R19, 1 ;  /* 0x3f80000013147421 */ /* 0x001fce0000010000 */
[----:B------:R-:W0:Y:S01]  /*0a60*/  MUFU.RCP R20, R20 ;  /* 0x0000001400147308 */ /* 0x000e220000001000 */
[----:B-1----:R-:W-:-:S07]  /*0a70*/  FADD.FTZ R17, R16, 1 ;  /* 0x3f80000010117421 */ /* 0x002fce0000010000 */
[----:B------:R-:W1:Y:S01]  /*0a80*/  MUFU.RCP R18, R17 ;  /* 0x0000001100127308 */ /* 0x000e620000001000 */
[----:B0-----:R-:W-:Y:S01]  /*0a90*/  FADD.FTZ R21, -R20, 1 ;  /* 0x3f80000014157421 */ /* 0x001fe20000010100 */
[----:B------:R-:W-:-:S03]  /*0aa0*/  FMUL.FTZ R15, R15, R20 ;  /* 0x000000140f0f7220 */ /* 0x000fc60000410000 */
[----:B------:R-:W-:Y:S01]  /*0ab0*/  FFMA.FTZ R14, R14, R21, 1 ;  /* 0x3f8000000e0e7423 */ /* 0x000fe20000010015 */
[----:B-1----:R-:W-:Y:S01]  /*0ac0*/  FADD.FTZ R22, -R18, 1 ;  /* 0x3f80000012167421 */ /* 0x002fe20000010100 */
[----:B------:R-:W-:Y:S02]  /*0ad0*/  FMUL.FTZ R9, R9, R18 ;  /* 0x0000001209097220 */ /* 0x000fe40000410000 */
[----:B------:R-:W-:Y:S01]  /*0ae0*/  FMUL.FTZ R15, R15, R14 ;  /* 0x0000000e0f0f7220 */ /* 0x000fe20000410000 */
[----:B------:R-:W-:-:S04]  /*0af0*/  FFMA.FTZ R22, R13, R22, 1 ;  /* 0x3f8000000d167423 */ /* 0x000fc80000010016 */
[----:B------:R-:W-:-:S07]  /*0b00*/  FMUL.FTZ R9, R9, R22 ;  /* 0x0000001609097220 */ /* 0x000fce0000410000 */
.L_x_4:
[----:B-----5:R-:W-:Y:S01]  /*0b10*/  FMUL.FTZ R13, R9, R4 ;  /* 0x00000004090d7220 */ /* 0x020fe20000410000 */
[----:B------:R-:W-:Y:S01]  /*0b20*/  FMUL.FTZ R14, R15, R5 ;  /* 0x000000050f0e7220 */ /* 0x000fe20000410000 */
[C---:B------:R-:W-:Y:S01]  /*0b30*/  ISETP.GT.AND P0, PT, R11.reuse, 0x1e, PT ;  /* 0x0000001e0b00780c */ /* 0x040fe20003f04270 */
[----:B------:R-:W-:Y:S01]  /*0b40*/  BSSY B0, `(.L_x_5) ;  /* 0x0000035000007945 */ /* 0x000fe20003800000 */
[C---:B------:R-:W-:Y:S01]  /*0b50*/  FFMA.FTZ R17, R12.reuse, R13, RZ ;  /* 0x0000000d0c117223 */ /* 0x040fe200000100ff */
[----:B------:R-:W-:Y:S01]  /*0b60*/  FADD.FTZ R13, RZ, R13 ;  /* 0x0000000dff0d7221 */ /* 0x000fe20000010000 */
[----:B------:R-:W-:Y:S01]  /*0b70*/  ISETP.NE.AND P3, PT, R11, RZ, PT ;  /* 0x000000ff0b00720c */ /* 0x000fe20003f65270 */
[----:B------:R-:W-:Y:S01]  /*0b80*/  FFMA.FTZ R12, R12, R9, RZ ;  /* 0x000000090c0c7223 */ /* 0x000fe200000100ff */
[----:B------:R-:W-:Y:S01]  /*0b90*/  FFMA.FTZ R16, R8, R14, R17 ;  /* 0x0000000e08107223 */ /* 0x000fe20000010011 */
[----:B------:R-:W-:Y:S01]  /*0ba0*/  FADD.FTZ R17, R14, R13 ;  /* 0x0000000d0e117221 */ /* 0x000fe20000010000 */
[----:B------:R-:W-:-:S02]  /*0bb0*/  ISETP.NE.AND P2, PT, R37, RZ, PT ;  /* 0x000000ff2500720c */ /* 0x000fc40003f45270 */
[----:B------:R-:W-:Y:S01]  /*0bc0*/  ISETP.GT.U32.AND P4, PT, R37, 0x1, PT ;  /* 0x000000012500780c */ /* 0x000fe20003f84070 */
[----:B------:R-:W0:Y:S04]  /*0bd0*/  SHFL.DOWN PT, R13, R16, 0x1, 0x1f ;  /* 0x08201f00100d7f89 */ /* 0x000e2800000e0000 */
[----:B------:R-:W1:Y:S01]  /*0be0*/  SHFL.DOWN PT, R14, R17, 0x1, 0x1f ;  /* 0x08201f00110e7f89 */ /* 0x000e6200000e0000 */
[----:B0-----:R-:W-:Y:S01]  /*0bf0*/  @!P0 FADD.FTZ R16, R16, R13 ;  /* 0x0000000d10108221 */ /* 0x001fe20000010000 */
[----:B-1----:R-:W-:-:S04]  /*0c00*/  @!P0 FADD.FTZ R17, R17, R14 ;  /* 0x0000000e11118221 */ /* 0x002fc80000010000 */
[----:B------:R-:W0:Y:S01]  /*0c10*/  SHFL.DOWN PT, R13, R16, 0x2, 0x1f ;  /* 0x08401f00100d7f89 */ /* 0x000e2200000e0000 */
[----:B------:R-:W-:-:S03]  /*0c20*/  ISETP.GT.AND P0, PT, R11, 0x1d, PT ;  /* 0x0000001d0b00780c */ /* 0x000fc60003f04270 */
[----:B------:R-:W1:Y:S10]  /*0c30*/  SHFL.DOWN PT, R14, R17, 0x2, 0x1f ;  /* 0x08401f00110e7f89 */ /* 0x000e7400000e0000 */
        /* <DEDUP_REMOVED lines=16> */
[----:B------:R-:W-:Y:S01]  /*0d40*/  FFMA.FTZ R13, R8, R15, RZ ;  /* 0x0000000f080d7223 */ /* 0x000fe200000100ff */
[----:B------:R-:W-:Y:S01]  /*0d50*/  FADD.FTZ R15, RZ, R15 ;  /* 0x0000000fff0f7221 */ /* 0x000fe20000010000 */
[----:B-1----:R-:W-:Y:S01]  /*0d60*/  @!P0 FADD.FTZ R17, R17, R14 ;  /* 0x0000000e11118221 */ /* 0x002fe20000010000 */
[----:B------:R-:W-:Y:S01]  /*0d70*/  FADD.FTZ R14, RZ, R9 ;  /* 0x00000009ff0e7221 */ /* 0x000fe20000010000 */
[----:B------:R-:W-:-:S03]  /*0d80*/  MOV R8, R16 ;  /* 0x0000001000087202 */ /* 0x000fc60000000f00 */
[----:B------:R-:W-:Y:S01]  /*0d90*/  MOV R9, R17 ;  /* 0x0000001100097202 */ /* 0x000fe20000000f00 */
[----:B------:R0:W-:Y:S04]  /*0da0*/  STS.128 [R3], R12 ;  /* 0x0000000c03007388 */ /* 0x0001e80000000c00 */
[----:B------:R0:W-:Y:S01]  /*0db0*/  @!P3 STS.64 [R2+0x8], R8 ;  /* 0x000008080200b388 */ /* 0x0001e20000000a00 */
[----:B------:R-:W-:Y:S06]  /*0dc0*/  BAR.SYNC.DEFER_BLOCKING 0x0 ;  /* 0x0000000000007b1d */ /* 0x000fec0000010000 */
[----:B------:R-:W-:Y:S05]  /*0dd0*/  @P2 BRA `(.L_x_6) ;  /* 0x00000000002c2947 */ /* 0x000fea0003800000 */
[----:B------:R-:W1:Y:S01]  /*0de0*/  S2UR UR6, SR_CgaCtaId ;  /* 0x00000000000679c3 */ /* 0x000e620000008800 */
[----:B------:R-:W-:Y:S02]  /*0df0*/  UMOV UR4, 0x400 ;  /* 0x0000040000047882 */ /* 0x000fe40000000000 */
[----:B-1----:R-:W-:-:S09]  /*0e00*/  ULEA UR4, UR6, UR4, 0x18 ;  /* 0x0000000406047291 */ /* 0x002fd2000f8ec03f */
[----:B------:R-:W1:Y:S04]  /*0e10*/  LDS.128 R16, [UR4+0x10] ;  /* 0x00001004ff107984 */ /* 0x000e680008000c00 */
[----:B------:R-:W2:Y:S01]  /*0e20*/  LDS.64 R20, [UR4+0x20] ;  /* 0x00002004ff147984 */ /* 0x000ea20008000a00 */
[----:B-1----:R-:W-:Y:S01]  /*0e30*/  FADD.FTZ R23, R8, R16 ;  /* 0x0000001008177221 */ /* 0x002fe20000010000 */
[----:B0-----:R-:W-:-:S03]  /*0e40*/  FADD.FTZ R8, R9, R17 ;  /* 0x0000001109087221 */ /* 0x001fc60000010000 */
[----:B------:R-:W-:Y:S01]  /*0e50*/  FADD.FTZ R23, R23, R18 ;  /* 0x0000001217177221 */ /* 0x000fe20000010000 */
[----:B------:R-:W-:-:S03]  /*0e60*/  FADD.FTZ R16, R8, R19 ;  /* 0x0000001308107221 */ /* 0x000fc60000010000 */
[----:B--2---:R-:W-:Y:S01]  /*0e70*/  FADD.FTZ R8, R23, R20 ;  /* 0x0000001417087221 */ /* 0x004fe20000010000 */
[----:B------:R-:W-:-:S07]  /*0e80*/  FADD.FTZ R9, R16, R21 ;  /* 0x0000001510097221 */ /* 0x000fce0000010000 */
.L_x_6:
[----:B------:R-:W-:Y:S05]  /*0e90*/  BSYNC B0 ;  /* 0x0000000000007941 */ /* 0x000fea0003800000 */
.L_x_5:
[----:B------:R-:W-:Y:S06]  /*0ea0*/  BAR.SYNC.DEFER_BLOCKING 0x0 ;  /* 0x0000000000007b1d */ /* 0x000fec0000010000 */
[----:B------:R-:W-:Y:S04]  /*0eb0*/  BSSY B0, `(.L_x_7) ;  /* 0x000013d000007945 */ /* 0x000fe80003800000 */
[----:B------:R-:W-:Y:S05]  /*0ec0*/  @P4 BRA `(.L_x_8) ;  /* 0x0000001000ec4947 */ /* 0x000fea0003800000 */
[----:B------:R-:W1:Y:S04]  /*0ed0*/  LDS.128 R20, [R3+0x20] ;  /* 0x0000200003147984 */ /* 0x000e680000000c00 */
[----:B------:R-:W2:Y:S04]  /*0ee0*/  LDS.128 R16, [R3+0x40] ;  /* 0x0000400003107984 */ /* 0x000ea80000000c00 */
[----:B------:R-:W3:Y:S01]  /*0ef0*/  LDS.128 R24, [R3+0x60] ;  /* 0x0000600003187984 */ /* 0x000ee20000000c00 */
[----:B-1----:R-:W-:Y:S01]  /*0f00*/  FADD.FTZ R39, R12, R20 ;  /* 0x000000140c277221 */ /* 0x002fe20000010000 */
[----:B------:R-:W-:Y:S01]  /*0f10*/  FADD.FTZ R20, R13, R21 ;  /* 0x000000150d147221 */ /* 0x000fe20000010000 */
[----:B------:R-:W-:Y:S01]  /*0f20*/  FADD.FTZ R21, R14, R22 ;  /* 0x000000160e157221 */ /* 0x000fe20000010000 */
[----:B------:R-:W-:Y:S01]  /*0f30*/  FADD.FTZ R44, R15, R23 ;  /* 0x000000170f2c7221 */ /* 0x000fe20000010000 */
[----:B--2---:R-:W-:Y:S01]  /*0f40*/  FADD.FTZ R39, R39, R16 ;  /* 0x0000001027277221 */ /* 0x004fe20000010000 */
[----:B0-----:R-:W0:Y:S01]  /*0f50*/  LDS.128 R12, [R3+0x80] ;  /* 0x00008000030c7984 */ /* 0x001e220000000c00 */
[----:B------:R-:W-:Y:S01]  /*0f60*/  FADD.FTZ R20, R20, R17 ;  /* 0x0000001114147221 */ /* 0x000fe20000010000 */
[----:B------:R-:W-:Y:S01]  /*0f70*/  FADD.FTZ R21, R21, R18 ;  /* 0x0000001215157221 */ /* 0x000fe20000010000 */
[----:B------:R-:W-:Y:S01]  /*0f80*/  FADD.FTZ R44, R44, R19 ;  /* 0x000000132c2c7221 */ /* 0x000fe20000010000 */
[----:B---3--:R-:W-:Y:S01]  /*0f90*/  FADD.FTZ R39, R39, R24 ;  /* 0x0000001827277221 */ /* 0x008fe20000010000 */
[----:B------:R-:W1:Y:S01]  /*0fa0*/  LDS.128 R16, [R3+0xa0] ;  /* 0x0000a00003107984 */ /* 0x000e620000000c00 */
[----:B------:R-:W-:Y:S01]  /*0fb0*/  FADD.FTZ R24, R20, R25 ;  /* 0x0000001914187221 */ /* 0x000fe20000010000 */
[----:B------:R-:W-:Y:S01]  /*0fc0*/  FADD.FTZ R25, R21, R26 ;  /* 0x0000001a15197221 */ /* 0x000fe20000010000 */
[----:B------:R-:W-:Y:S01]  /*0fd0*/  FADD.FTZ R44, R44, R27 ;  /* 0x0000001b2c2c7221 */ /* 0x000fe20000010000 */
[----:B------:R-:W2:Y:S01]  /*0fe0*/  LDS.128 R20, [R3+0xc0] ;  /* 0x0000c00003147984 */ /* 0x000ea20000000c00 */
[----:B0-----:R-:W-:Y:S01]  /*0ff0*/  FADD.FTZ R39, R39, R12 ;  /* 0x0000000c27277221 */ /* 0x001fe20000010000 */
[----:B------:R-:W-:Y:S01]  /*1000*/  FADD.FTZ R24, R24, R13 ;  /* 0x0000000d18187221 */ /* 0x000fe20000010000 */
[----:B------:R-:W-:Y:S01]  /*1010*/  FADD.FTZ R25, R25, R14 ;  /* 0x0000000e19197221 */ /* 0x000fe20000010000 */
[----:B------:R-:W-:-:S02]  /*1020*/  FADD.FTZ R44, R44, R15 ;  /* 0x0000000f2c2c7221 */ /* 0x000fc40000010000 */
[----:B------:R-:W0:Y:S01]  /*1030*/  LDS.128 R12, [R3+0xe0] ;  /* 0x0000e000030c7984 */ /* 0x000e220000000c00 */
[----:B-1----:R-:W-:Y:S01]  /*1040*/  FADD.FTZ R39, R39, R16 ;  /* 0x0000001027277221 */ /* 0x002fe20000010000 */
[----:B------:R-:W-:Y:S01]  /*1050*/  FADD.FTZ R24, R24, R17 ;  /* 0x0000001118187221 */ /* 0x000fe20000010000 */
[----:B------:R-:W-:Y:S01]  /*1060*/  FADD.FTZ R25, R25, R18 ;  /* 0x0000001219197221 */ /* 0x000fe20000010000 */
[----:B------:R-:W-:Y:S01]  /*1070*/  FADD.FTZ R44, R44, R19 ;  /* 0x000000132c2c7221 */ /* 0x000fe20000010000 */
[----:B--2---:R-:W-:Y:S01]  /*1080*/  FADD.FTZ R39, R39, R20 ;  /* 0x0000001427277221 */ /* 0x004fe20000010000 */
        /* <DEDUP_REMOVED lines=104> */
[----:B------:R-:W1:Y:S01]  /*1710*/  LDS.128 R20, [R3+0x3a0] ;  /* 0x0003a00003147984 */ /* 0x000e620000000c00 */
[----:B--2---:R-:W-:Y:S01]  /*1720*/  FADD.FTZ R39, R39, R24 ;  /* 0x0000001827277221 */ /* 0x004fe20000010000 */
        /* <DEDUP_REMOVED lines=172> */
[----:B------:R-:W-:Y:S01]  /*21f0*/  FADD.FTZ R44, R44, R15 ;  /* 0x0000000f2c2c7221 */ /* 0x000fe20000010000 */
[----:B-1----:R-:W-:Y:S01]  /*2200*/  FADD.FTZ R39, R39, R16 ;  /* 0x0000001027277221 */ /* 0x002fe20000010000 */
[----:B------:R-:W-:Y:S01]  /*2210*/  FADD.FTZ R20, R20, R17 ;  /* 0x0000001114147221 */ /* 0x000fe20000010000 */
[----:B------:R-:W-:Y:S01]  /*2220*/  FADD.FTZ R21, R21, R18 ;  /* 0x0000001215157221 */ /* 0x000fe20000010000 */
[----:B------:R-:W-:Y:S01]  /*2230*/  FADD.FTZ R44, R44, R19 ;  /* 0x000000132c2c7221 */ /* 0x000fe20000010000 */
[----:B--2---:R-:W-:Y:S01]  /*2240*/  FADD.FTZ R12, R39, R24 ;  /* 0x00000018270c7221 */ /* 0x004fe20000010000 */
[----:B------:R-:W-:Y:S01]  /*2250*/  FADD.FTZ R13, R20, R25 ;  /* 0x00000019140d7221 */ /* 0x000fe20000010000 */
[----:B------:R-:W-:Y:S01]  /*2260*/  FADD.FTZ R14, R21, R26 ;  /* 0x0000001a150e7221 */ /* 0x000fe20000010000 */
[----:B------:R-:W-:-:S07]  /*2270*/  FADD.FTZ R15, R44, R27 ;  /* 0x0000001b2c0f7221 */ /* 0x000fce0000010000 */
.L_x_8:
[----:B------:R-:W-:Y:S05]  /*2280*/  BSYNC B0 ;  /* 0x0000000000007941 */ /* 0x000fea0003800000 */
.L_x_7:
[----:B------:R-:W1:Y:S01]  /*2290*/  LDC.64 R18, c[0x0][0x268] ;  /* 0x00009a00ff127b82 */ /* 0x000e620000000a00 */
[----:B------:R-:W-:Y:S01]  /*22a0*/  LEA R17, R38, R37, 0x1 ;  /* 0x0000002526117211 */ /* 0x000fe200078e08ff */
[----:B------:R-:W-:Y:S01]  /*22b0*/  BSSY B0, `(.L_x_9) ;  /* 0x0000011000007945 */ /* 0x000fe20003800000 */
[----:B----4-:R-:W-:-:S03]  /*22c0*/  ISETP.GE.U32.AND P0, PT, R28, 0x2, PT ;  /* 0x000000021c00780c */ /* 0x010fc60003f06070 */
[----:B-1----:R-:W-:Y:S01]  /*22d0*/  IMAD.WIDE R18, R17, 0x4, R18 ;  /* 0x0000000411127825 */ /* 0x002fe200078e0212 */
[----:B------:R-:W-:Y:S09]  /*22e0*/  @P4 BRA `(.L_x_10) ;  /* 0x0000000000344947 */ /* 0x000ff20003800000 */
[----:B------:R-:W1:Y:S01]  /*22f0*/  LDC.64 R16, c[0x0][0x288] ;  /* 0x0000a200ff107b82 */ /* 0x000e620000000a00 */
[----:B------:R-:W-:Y:S01]  /*2300*/  MOV R25, UR9 ;  /* 0x0000000900197c02 */ /* 0x000fe20008000f00 */
[----:B------:R2:W-:Y:S01]  /*2310*/  REDG.E.ADD.F32.FTZ.RN.STRONG.GPU desc[UR12][R18.64], R12 ;  /* 0x0000000c120079a6 */ /* 0x0005e2000c10f38c */
[----:B------:R-:W-:Y:S02]  /*2320*/  MOV R21, UR8 ;  /* 0x0000000800157c02 */ /* 0x000fe40008000f00 */
[-C--:B------:R-:W-:Y:S02]  /*2330*/  LEA R24, P3, R25, R18.reuse, 0x2 ;  /* 0x0000001219187211 */ /* 0x080fe400078610ff */
[----:B------:R-:W-:Y:S02]  /*2340*/  LEA R20, P5, R21, R18, 0x2 ;  /* 0x0000001215147211 */ /* 0x000fe400078a10ff */
[C---:B------:R-:W-:Y:S02]  /*2350*/  IADD3.X R25, R19.reuse, UR7, RZ, P3, !PT ;  /* 0x0000000713197c10 */ /* 0x040fe40009ffe4ff */
[----:B------:R-:W-:-:S03]  /*2360*/  IADD3.X R21, R19, UR5, RZ, P5, !PT ;  /* 0x0000000513157c10 */ /* 0x000fc6000affe4ff */
[----:B------:R2:W-:Y:S01]  /*2370*/  REDG.E.ADD.F32.FTZ.RN.STRONG.GPU desc[UR12][R24.64], R13 ;  /* 0x0000000d180079a6 */ /* 0x0005e2000c10f38c */
[----:B-1----:R-:W-:-:S04]  /*2380*/  LEA R22, P4, R16, R18, 0x2 ;  /* 0x0000001210167211 */ /* 0x002fc800078810ff */
[----:B------:R-:W-:-:S05]  /*2390*/  LEA.HI.X R23, R16, R19, R17, 0x2, P4 ;  /* 0x0000001310177211 */ /* 0x000fca00020f1411 */
[----:B------:R2:W-:Y:S04]  /*23a0*/  REDG.E.ADD.F32.FTZ.RN.STRONG.GPU desc[UR12][R22.64], R14 ;  /* 0x0000000e160079a6 */ /* 0x0005e8000c10f38c */
[----:B------:R2:W-:Y:S02]  /*23b0*/  REDG.E.ADD.F32.FTZ.RN.STRONG.GPU desc[UR12][R20.64], R15 ;  /* 0x0000000f140079a6 */ /* 0x0005e4000c10f38c */
.L_x_10:
[----:B------:R-:W-:Y:S05]  /*23c0*/  BSYNC B0 ;  /* 0x0000000000007941 */ /* 0x000fea0003800000 */
.L_x_9:
[----:B------:R-:W-:Y:S05]  /*23d0*/  @!P0 BRA `(.L_x_11) ;  /* 0x0000001000888947 */ /* 0x000fea0003800000 */
[----:B0-2---:R-:W0:Y:S01]  /*23e0*/  LDC.64 R12, c[0x0][0x258] ;  /* 0x00009600ff0c7b82 */ /* 0x005e220000000a00 */
[----:B------:R-:W-:-:S05]  /*23f0*/  LOP3.LUT R14, R35, 0x1, RZ, 0xc0, !PT ;  /* 0x00000001230e7812 */ /* 0x000fca00078ec0ff */
[----:B------:R-:W-:Y:S02]  /*2400*/  IMAD R15, R14, R29, RZ ;  /* 0x0000001d0e0f7224 */ /* 0x000fe400078e02ff */
[----:B------:R-:W1:Y:S02]  /*2410*/  LDC.64 R24, c[0x0][0x260] ;  /* 0x00009800ff187b82 */ /* 0x000e640000000a00 */
[C---:B------:R-:W-:Y:S01]  /*2420*/  IMAD R14, R15.reuse, R28, RZ ;  /* 0x0000001c0f0e7224 */ /* 0x040fe200078e02ff */
[----:B------:R-:W-:-:S04]  /*2430*/  IADD3 R15, R15, R30, RZ ;  /* 0x0000001e0f0f7210 */ /* 0x000fc80007ffe0ff */
[----:B------:R-:W-:Y:S01]  /*2440*/  SHF.L.U32 R17, R14, 0x1, RZ ;  /* 0x000000010e117819 */ /* 0x000fe200000006ff */
[----:B0-----:R-:W-:-:S04]  /*2450*/  IMAD.WIDE.U32 R12, R15, 0x4, R12 ;  /* 0x000000040f0c7825 */ /* 0x001fc800078e000c */
[----:B-1----:R-:W-:Y:S01]  /*2460*/  IMAD.WIDE R24, R17, 0x4, R24 ;  /* 0x0000000411187825 */ /* 0x002fe200078e0218 */
[----:B------:R-:W-:Y:S06]  /*2470*/  @P2 BRA `(.L_x_12) ;  /* 0x0000000000642947 */ /* 0x000fec0003800000 */
[----:B------:R-:W0:Y:S01]  /*2480*/  S2R R11, SR_LANEID ;  /* 0x00000000000b7919 */ /* 0x000e220000000000 */
[----:B------:R-:W-:Y:S01]  /*2490*/  HFMA2.MMA R16, -RZ, RZ, 0, 5.9604644775390625e-08 ;  /* 0x00000001ff107435 */ /* 0x000fe200000001ff */
[----:B------:R-:W-:Y:S01]  /*24a0*/  VOTEU.ANY UR4, UPT, PT ;  /* 0x0000000000047886 */ /* 0x000fe200038e0100 */
[----:B------:R-:W-:Y:S01]  /*24b0*/  LOP3.LUT P0, RZ, R35, 0x2, RZ, 0xc0, !PT ;  /* 0x0000000223ff7812 */ /* 0x000fe2000780c0ff */
[----:B------:R-:W-:Y:S01]  /*24c0*/  UFLO.U32 UR6, UR4 ;  /* 0x00000004000672bd */ /* 0x000fe200080e0000 */
[----:B------:R-:W-:Y:S01]  /*24d0*/  IMAD R15, R29, UR14, R30 ;  /* 0x0000000e1d0f7c24 */ /* 0x000fe2000f8e021e */
[----:B------:R-:W-:Y:S01]  /*24e0*/  UPOPC UR4, UR4 ;  /* 0x00000004000472bf */ /* 0x000fe20008000000 */
[----:B------:R-:W-:-:S03]  /*24f0*/  SEL R19, R28, RZ, !P0 ;  /* 0x000000ff1c137207 */ /* 0x000fc60004000000 */
[----:B------:R-:W-:Y:S02]  /*2500*/  LEA R14, P4, R15, R24, 0x3 ;  /* 0x000000180f0e7211 */ /* 0x000fe400078818ff */
[----:B------:R-:W-:Y:S02]  /*2510*/  SEL R16, R16, 0xffffffff, !P0 ;  /* 0xffffffff10107807 */ /* 0x000fe40004000000 */
[----:B------:R-:W-:Y:S02]  /*2520*/  ISETP.NE.AND P0, PT, R19, -0x1, PT ;  /* 0xffffffff1300780c */ /* 0x000fe40003f05270 */
[----:B------:R-:W-:Y:S01]  /*2530*/  LEA.HI.X R15, R15, R25, RZ, 0x3, P4 ;  /* 0x000000190f0f7211 */ /* 0x000fe200020f1cff */
[----:B------:R-:W-:-:S04]  /*2540*/  IMAD R17, R16, UR4, RZ ;  /* 0x0000000410117c24 */ /* 0x000fc8000f8e02ff */
[----:B------:R1:W-:Y:S01]  /*2550*/  STG.E.64 desc[UR12][R14.64], R8 ;  /* 0x000000080e007986 */ /* 0x0003e2000c101b0c */
[----:B0-----:R-:W-:-:S13]  /*2560*/  ISETP.EQ.U32.AND P3, PT, R11, UR6, PT ;  /* 0x000000060b007c0c */ /* 0x001fda000bf62070 */
[----:B------:R-:W-:Y:S06]  /*2570*/  @P3 MEMBAR.ALL.GPU ;  /* 0x0000000000003992 */ /* 0x000fec000000a000 */
[----:B------:R-:W-:-:S00]  /*2580*/  @P3 ERRBAR ;  /* 0x00000000000039ab */ /* 0x000fc00000000000 */
[----:B------:R-:W-:Y:S06]  /*2590*/  @P3 CGAERRBAR ;  /* 0x00000000000035ab */ /* 0x000fec0000000000 */
[----:B------:R1:W-:Y:S01]  /*25a0*/  @P3 REDG.E.ADD.S32.STRONG.GPU desc[UR12][R12.64], R17 ;  /* 0x000000110c00398e */ /* 0x0003e2000c10e38c */
[----:B------:R-:W-:Y:S05]  /*25b0*/  @!P0 BRA `(.L_x_12) ;  /* 0x0000000000148947 */ /* 0x000fea0003800000 */
.L_x_13:
[----:B-1----:R-:W2:Y:S04]  /*25c0*/  LDG.E.STRONG.GPU R14, desc[UR12][R12.64] ;  /* 0x0000000c0c0e7981 */ /* 0x002ea8000c1ef900 */
[----:B--2---:R-:W-:Y:S01]  /*25d0*/  CCTL.IVALL ;  /* 0x00000000ff00798f */ /* 0x004fe20002000000 */
[----:B------:R-:W-:Y:S05]  /*25e0*/  YIELD ;  /* 0x0000000000007946 */ /* 0x000fea0003800000 */
[----:B------:R-:W-:-:S13]  /*25f0*/  ISETP.NE.AND P0, PT, R14, R19, PT ;  /* 0x000000130e00720c */ /* 0x000fda0003f05270 */
[----:B------:R-:W-:Y:S05]  /*2600*/  @P0 BRA `(.L_x_13) ;  /* 0xfffffffc00ec0947 */ /* 0x000fea000383ffff */
.L_x_12:
[----:B------:R-:W-:Y:S01]  /*2610*/  ISETP.NE.AND P0, PT, R28, RZ, PT ;  /* 0x000000ff1c00720c */ /* 0x000fe20003f05270 */
[----:B------:R-:W-:Y:S05]  /*2620*/  WARPSYNC.ALL ;  /* 0x0000000000007948 */ /* 0x000fea0003800000 */
[----:B------:R-:W-:Y:S07]  /*2630*/  BAR.SYNC.DEFER_BLOCKING 0x0 ;  /* 0x0000000000007b1d */ /* 0x000fee0000010000 */
[----:B------:R-:W-:Y:S05]  /*2640*/  @!P0 BRA `(.L_x_11) ;  /* 0x0000000c00ec8947 */ /* 0x000fea0003800000 */
[----:B-1----:R-:W-:Y:S02]  /*2650*/  IADD3 R12, R28, -0x1, RZ ;  /* 0xffffffff1c0c7810 */ /* 0x002fe40007ffe0ff */
[----:B------:R-:W-:Y:S02]  /*2660*/  MOV R20, RZ ;  /* 0x000000ff00147202 */ /* 0x000fe40000000f00 */
[----:B------:R-:W-:-:S13]  /*2670*/  ISETP.GE.U32.AND P0, PT, R12, 0x3, PT ;  /* 0x000000030c00780c */ /* 0x000fda0003f06070 */
[----:B------:R-:W-:Y:S05]  /*2680*/  @!P0 BRA `(.L_x_14) ;  /* 0x0000000c00688947 */ /* 0x000fea0003800000 */
[----:B------:R-:W-:Y:S01]  /*2690*/  LOP3.LUT R13, R28, 0x3, RZ, 0xc0, !PT ;  /* 0x000000031c0d7812 */ /* 0x000fe200078ec0ff */
[----:B------:R-:W-:-:S03]  /*26a0*/  HFMA2.MMA R20, -RZ, RZ, 0, 0 ;  /* 0x00000000ff147435 */ /* 0x000fc600000001ff */
[----:B------:R-:W-:-:S04]  /*26b0*/  IADD3 R22, -R13, R28, RZ ;  /* 0x0000001c0d167210 */ /* 0x000fc80007ffe1ff */
[----:B------:R-:W-:-:S13]  /*26c0*/  ISETP.GT.AND P0, PT, R22, RZ, PT ;  /* 0x000000ff1600720c */ /* 0x000fda0003f04270 */
[----:B------:R-:W-:Y:S05]  /*26d0*/  @!P0 BRA `(.L_x_15) ;  /* 0x0000000800d88947 */ /* 0x000fea0003800000 */
[----:B------:R-:W-:Y:S02]  /*26e0*/  ISETP.GT.AND P3, PT, R22, 0xc, PT ;  /* 0x0000000c1600780c */ /* 0x000fe40003f64270 */
[----:B------:R-:W-:-:S11]  /*26f0*/  PLOP3.LUT P0, PT, PT, PT, PT, 0x80, 0x0 ;  /* 0x000000000000781c */ /* 0x000fd60003f0f070 */
[----:B------:R-:W-:Y:S05]  /*2700*/  @!P3 BRA `(.L_x_16) ;  /* 0x0000000400d0b947 */ /* 0x000fea0003800000 */
[----:B------:R-:W-:-:S13]  /*2710*/  PLOP3.LUT P0, PT, PT, PT, PT, 0x8, 0x0 ;  /* 0x000000000000781c */ /* 0x000fda0003f0e170 */
.L_x_17:
[C---:B------:R-:W-:Y:S02]  /*2720*/  IADD3 R15, R20.reuse, 0x1, RZ ;  /* 0x00000001140f7810 */ /* 0x040fe40007ffe0ff */
[C---:B------:R-:W-:Y:S02]  /*2730*/  ISETP.EQ.OR P3, PT, R20.reuse, UR14, P2 ;  /* 0x0000000e14007c0c */ /* 0x040fe40009762670 */
[----:B------:R-:W-:Y:S02]  /*2740*/  ISETP.EQ.OR P4, PT, R15, UR14, P2 ;  /* 0x0000000e0f007c0c */ /* 0x000fe40009782670 */
[C---:B------:R-:W-:Y:S02]  /*2750*/  IADD3 R17, R20.reuse, 0x2, RZ ;  /* 0x0000000214117810 */ /* 0x040fe40007ffe0ff */
[----:B------:R-:W-:Y:S02]  /*2760*/  IADD3 R19, R20, 0x3, RZ ;  /* 0x0000000314137810 */ /* 0x000fe40007ffe0ff */
[----:B------:R-:W-:-:S02]  /*2770*/  ISETP.EQ.OR P6, PT, R17, UR14, P2 ;  /* 0x0000000e11007c0c */ /* 0x000fc400097c2670 */
[----:B------:R-:W-:-:S03]  /*2780*/  ISETP.EQ.OR P5, PT, R19, UR14, P2 ;  /* 0x0000000e13007c0c */ /* 0x000fc600097a2670 */
[C-C-:B------:R-:W-:Y:S02]  /*2790*/  @!P3 IMAD R13, R29.reuse, R20, R30.reuse ;  /* 0x000000141d0db224 */ /* 0x140fe400078e021e */
[----:B------:R-:W-:Y:S02]  /*27a0*/  @!P4 IMAD R15, R29, R15, R30 ;  /* 0x0000000f1d0fc224 */ /* 0x000fe400078e021e */
[----:B------:R-:W-:-:S04]  /*27b0*/  @!P3 IMAD.WIDE.U32 R12, R13, 0x8, R24 ;  /* 0x000000080d0cb825 */ /* 0x000fc800078e0018 */
[----:B------:R-:W-:Y:S02]  /*27c0*/  @!P4 IMAD.WIDE.U32 R14, R15, 0x8, R24 ;  /* 0x000000080f0ec825 */ /* 0x000fe400078e0018 */
[----:B------:R-:W2:Y:S02]  /*27d0*/  @!P3 LDG.E.64 R12, desc[UR12][R12.64] ;  /* 0x0000000c0c0cb981 */ /* 0x000ea4000c1e1b00 */
[C-C-:B------:R-:W-:Y:S02]  /*27e0*/  @!P6 IMAD R17, R29.reuse, R17, R30.reuse ;  /* 0x000000111d11e224 */ /* 0x140fe400078e021e */
[----:B------:R-:W-:Y:S01]  /*27f0*/  @!P5 IMAD R19, R29, R19, R30 ;  /* 0x000000131d13d224 */ /* 0x000fe200078e021e */
[----:B------:R-:W3:Y:S01]  /*2800*/  @!P4 LDG.E.64 R14, desc[UR12][R14.64] ;  /* 0x0000000c0e0ec981 */ /* 0x000ee2000c1e1b00 */
[----:B------:R-:W-:-:S04]  /*2810*/  @!P6 IMAD.WIDE.U32 R16, R17, 0x8, R24 ;  /* 0x000000081110e825 */ /* 0x000fc800078e0018 */
[----:B------:R-:W-:Y:S02]  /*2820*/  @!P5 IMAD.WIDE.U32 R18, R19, 0x8, R24 ;  /* 0x000000081312d825 */ /* 0x000fe400078e0018 */
[----:B------:R-:W4:Y:S04]  /*2830*/  @!P6 LDG.E.64 R16, desc[UR12][R16.64] ;  /* 0x0000000c1010e981 */ /* 0x000f28000c1e1b00 */
[----:B------:R-:W5:Y:S01]  /*2840*/  @!P5 LDG.E.64 R18, desc[UR12][R18.64] ;  /* 0x0000000c1212d981 */ /* 0x000f62000c1e1b00 */
[----:B------:R-:W-:Y:S01]  /*2850*/  IADD3 R21, R20, 0x4, RZ ;  /* 0x0000000414157810 */ /* 0x000fe20007ffe0ff */
[----:B--2---:R-:W-:Y:S01]  /*2860*/  @!P3 FADD.FTZ R8, R8, R12 ;  /* 0x0000000c0808b221 */ /* 0x004fe20000010000 */
[----:B------:R-:W-:Y:S01]  /*2870*/  @!P3 FADD.FTZ R9, R9, R13 ;  /* 0x0000000d0909b221 */ /* 0x000fe20000010000 */
[----:B------:R-:W-:-:S02]  /*2880*/  IADD3 R12, R20, 0x5, RZ ;  /* 0x00000005140c7810 */ /* 0x000fc40007ffe0ff */
[----:B------:R-:W-:Y:S01]  /*2890*/  ISETP.EQ.OR P3, PT, R21, UR14, P2 ;  /* 0x0000000e15007c0c */ /* 0x000fe20009762670 */
[----:B---3--:R-:W-:Y:S01]  /*28a0*/  @!P4 FADD.FTZ R8, R8, R14 ;  /* 0x0000000e0808c221 */ /* 0x008fe20000010000 */
[----:B------:R-:W-:Y:S01]  /*28b0*/  @!P4 FADD.FTZ R9, R9, R15 ;  /* 0x0000000f0909c221 */ /* 0x000fe20000010000 */
[----:B------:R-:W-:Y:S02]  /*28c0*/  IADD3 R14, R20, 0x6, RZ ;  /* 0x00000006140e7810 */ /* 0x000fe40007ffe0ff */
[----:B------:R-:W-:Y:S01]  /*28d0*/  ISETP.EQ.OR P4, PT, R12, UR14, P2 ;  /* 0x0000000e0c007c0c */ /* 0x000fe20009782670 */
[----:B----4-:R-:W-:Y:S01]  /*28e0*/  @!P6 FADD.FTZ R8, R8, R16 ;  /* 0x000000100808e221 */ /* 0x010fe20000010000 */
[----:B------:R-:W-:Y:S01]  /*28f0*/  @!P6 FADD.FTZ R9, R9, R17 ;  /* 0x000000110909e221 */ /* 0x000fe20000010000 */
[----:B------:R-:W-:Y:S02]  /*2900*/  IADD3 R16, R20, 0x7, RZ ;  /* 0x0000000714107810 */ /* 0x000fe40007ffe0ff */
[----:B------:R-:W-:Y:S01]  /*2910*/  ISETP.EQ.OR P6, PT, R14, UR14, P2 ;  /* 0x0000000e0e007c0c */ /* 0x000fe200097c2670 */
[----:B-----5:R-:W-:Y:S01]  /*2920*/  @!P5 FADD.FTZ R8, R8, R18 ;  /* 0x000000120808d221 */ /* 0x020fe20000010000 */
[----:B------:R-:W-:Y:S01]  /*2930*/  @!P5 FADD.FTZ R9, R9, R19 ;  /* 0x000000130909d221 */ /* 0x000fe20000010000 */
[----:B------:R-:W-:Y:S01]  /*2940*/  ISETP.EQ.OR P5, PT, R16, UR14, P2 ;  /* 0x0000000e10007c0c */ /* 0x000fe200097a2670 */
[----:B------:R-:W-:-:S04]  /*2950*/  @!P3 IMAD R13, R29, R21, R30 ;  /* 0x000000151d0db224 */ /* 0x000fc800078e021e */
[----:B------:R-:W-:Y:S02]  /*2960*/  @!P4 IMAD R15, R29, R12, R30 ;  /* 0x0000000c1d0fc224 */ /* 0x000fe400078e021e */
[----:B------:R-:W-:-:S04]  /*2970*/  @!P3 IMAD.WIDE.U32 R12, R13, 0x8, R24 ;  /* 0x000000080d0cb825 */ /* 0x000fc800078e0018 */
[----:B------:R-:W-:Y:S02]  /*2980*/  @!P6 IMAD R17, R29, R14, R30 ;  /* 0x0000000e1d11e224 */ /* 0x000fe400078e021e */
[----:B------:R-:W2:Y:S01]  /*2990*/  @!P3 LDG.E.64 R12, desc[UR12][R12.64] ;  /* 0x0000000c0c0cb981 */ /* 0x000ea2000c1e1b00 */
[----:B------:R-:W-:-:S04]  /*29a0*/  @!P4 IMAD.WIDE.U32 R14, R15, 0x8, R24 ;  /* 0x000000080f0ec825 */ /* 0x000fc800078e0018 */
[----:B------:R-:W-:Y:S02]  /*29b0*/  @!P5 IMAD R19, R29, R16, R30 ;  /* 0x000000101d13d224 */ /* 0x000fe400078e021e */
[--C-:B------:R-:W-:Y:S01]  /*29c0*/  @!P6 IMAD.WIDE.U32 R16, R17, 0x8, R24.reuse ;  /* 0x000000081110e825 */ /* 0x100fe200078e0018 */
[----:B------:R-:W3:Y:S03]  /*29d0*/  @!P4 LDG.E.64 R14, desc[UR12][R14.64] ;  /* 0x0000000c0e0ec981 */ /* 0x000ee6000c1e1b00 */
[----:B------:R-:W-:Y:S02]  /*29e0*/  @!P5 IMAD.WIDE.U32 R18, R19, 0x8, R24 ;  /* 0x000000081312d825 */ /* 0x000fe400078e0018 */
[----:B------:R-:W4:Y:S04]  /*29f0*/  @!P6 LDG.E.64 R16, desc[UR12][R16.64] ;  /* 0x0000000c1010e981 */ /* 0x000f28000c1e1b00 */
[----:B------:R-:W5:Y:S01]  /*2a00*/  @!P5 LDG.E.64 R18, desc[UR12][R18.64] ;  /* 0x0000000c1212d981 */ /* 0x000f62000c1e1b00 */
[----:B------:R-:W-:-:S02]  /*2a10*/  IADD3 R21, R20, 0x8, RZ ;  /* 0x0000000814157810 */ /* 0x000fc40007ffe0ff */
[C---:B------:R-:W-:Y:S02]  /*2a20*/  IADD3 R23, R20.reuse, 0x9, RZ ;  /* 0x0000000914177810 */ /* 0x040fe40007ffe0ff */
[----:B------:R-:W-:Y:S01]  /*2a30*/  IADD3 R26, R20, 0xb, RZ ;  /* 0x0000000b141a7810 */ /* 0x000fe20007ffe0ff */
[----:B--2---:R-:W-:Y:S01]  /*2a40*/  @!P3 FADD.FTZ R8, R8, R12 ;  /* 0x0000000c0808b221 */ /* 0x004fe20000010000 */
[----:B------:R-:W-:Y:S01]  /*2a50*/  @!P3 FADD.FTZ R9, R9, R13 ;  /* 0x0000000d0909b221 */ /* 0x000fe20000010000 */
[----:B------:R-:W-:Y:S02]  /*2a60*/  ISETP.EQ.OR P3, PT, R21, UR14, P2 ;  /* 0x0000000e15007c0c */ /* 0x000fe40009762670 */
[----:B---3--:R-:W-:Y:S01]  /*2a70*/  @!P4 FADD.FTZ R8, R8, R14 ;  /* 0x0000000e0808c221 */ /* 0x008fe20000010000 */
[----:B------:R-:W-:Y:S01]  /*2a80*/  @!P4 FADD.FTZ R9, R9, R15 ;  /* 0x0000000f0909c221 */ /* 0x000fe20000010000 */
[----:B------:R-:W-:Y:S02]  /*2a90*/  ISETP.EQ.OR P4, PT, R23, UR14, P2 ;  /* 0x0000000e17007c0c */ /* 0x000fe40009782670 */
[----:B----4-:R-:W-:Y:S01]  /*2aa0*/  @!P6 FADD.FTZ R8, R8, R16 ;  /* 0x000000100808e221 */ /* 0x010fe20000010000 */
[----:B------:R-:W-:Y:S01]  /*2ab0*/  IADD3 R16, R20, 0xa, RZ ;  /* 0x0000000a14107810 */ /* 0x000fe20007ffe0ff */
[----:B------:R-:W-:-:S05]  /*2ac0*/  @!P6 FADD.FTZ R9, R9, R17 ;  /* 0x000000110909e221 */ /* 0x000fca0000010000 */
[----:B------:R-:W-:Y:S01]  /*2ad0*/  @!P3 IMAD R13, R29, R21, R30 ;  /* 0x000000151d0db224 */ /* 0x000fe200078e021e */
[----:B------:R-:W-:Y:S01]  /*2ae0*/  ISETP.EQ.OR P6, PT, R16, UR14, P2 ;  /* 0x0000000e10007c0c */ /* 0x000fe200097c2670 */
[----:B-----5:R-:W-:Y:S01]  /*2af0*/  @!P5 FADD.FTZ R8, R8, R18 ;  /* 0x000000120808d221 */ /* 0x020fe20000010000 */
[----:B------:R-:W-:Y:S01]  /*2b00*/  @!P5 FADD.FTZ R9, R9, R19 ;  /* 0x000000130909d221 */ /* 0x000fe20000010000 */
[----:B------:R-:W-:Y:S01]  /*2b10*/  ISETP.EQ.OR P5, PT, R26, UR14, P2 ;  /* 0x0000000e1a007c0c */ /* 0x000fe200097a2670 */
[----:B------:R-:W-:-:S04]  /*2b20*/  @!P3 IMAD.WIDE.U32 R12, R13, 0x8, R24 ;  /* 0x000000080d0cb825 */ /* 0x000fc800078e0018 */
[----:B------:R-:W-:Y:S02]  /*2b30*/  @!P4 IMAD R15, R29, R23, R30 ;  /* 0x000000171d0fc224 */ /* 0x000fe400078e021e */
[----:B------:R-:W2:Y:S02]  /*2b40*/  @!P3 LDG.E.64 R12, desc[UR12][R12.64] ;  /* 0x0000000c0c0cb981 */ /* 0x000ea4000c1e1b00 */
[----:B------:R-:W-:-:S04]  /*2b50*/  @!P4 IMAD.WIDE.U32 R14, R15, 0x8, R24 ;  /* 0x000000080f0ec825 */ /* 0x000fc800078e0018 */
[C-C-:B------:R-:W-:Y:S02]  /*2b60*/  @!P6 IMAD R17, R29.reuse, R16, R30.reuse ;  /* 0x000000101d11e224 */ /* 0x140fe400078e021e */
[----:B------:R-:W3:Y:S01]  /*2b70*/  @!P4 LDG.E.64 R14, desc[UR12][R14.64] ;  /* 0x0000000c0e0ec981 */ /* 0x000ee2000c1e1b00 */
[----:B------:R-:W-:Y:S02]  /*2b80*/  @!P5 IMAD R19, R29, R26, R30 ;  /* 0x0000001a1d13d224 */ /* 0x000fe400078e021e */
        /* <DEDUP_REMOVED lines=11> */
[----:B------:R-:W-:Y:S02]  /*2c40*/  ISETP.EQ.OR P4, PT, R12, UR14, P2 ;  /* 0x0000000e0c007c0c */ /* 0x000fe40009782670 */
[----:B------:R-:W-:Y:S01]  /*2c50*/  IADD3 R14, R20, 0xe, RZ ;  /* 0x0000000e140e7810 */ /* 0x000fe20007ffe0ff */
[----:B----4-:R-:W-:Y:S01]  /*2c60*/  @!P6 FADD.FTZ R8, R8, R16 ;  /* 0x000000100808e221 */ /* 0x010fe20000010000 */
[----:B------:R-:W-:Y:S01]  /*2c70*/  @!P6 FADD.FTZ R9, R9, R17 ;  /* 0x000000110909e221 */ /* 0x000fe20000010000 */
[----:B------:R-:W-:Y:S02]  /*2c80*/  IADD3 R16, R20, 0xf, RZ ;  /* 0x0000000f14107810 */ /* 0x000fe40007ffe0ff */
[----:B------:R-:W-:-:S03]  /*2c90*/  ISETP.EQ.OR P6, PT, R14, UR14, P2 ;  /* 0x0000000e0e007c0c */ /* 0x000fc600097c2670 */
[----:B------:R-:W-:Y:S02]  /*2ca0*/  @!P3 IMAD R13, R29, R21, R30 ;  /* 0x000000151d0db224 */ /* 0x000fe400078e021e */
[----:B-----5:R-:W-:Y:S01]  /*2cb0*/  @!P5 FADD.FTZ R8, R8, R18 ;  /* 0x000000120808d221 */ /* 0x020fe20000010000 */
[----:B------:R-:W-:Y:S01]  /*2cc0*/  @!P5 FADD.FTZ R9, R9, R19 ;  /* 0x000000130909d221 */ /* 0x000fe20000010000 */
[----:B------:R-:W-:Y:S01]  /*2cd0*/  ISETP.EQ.OR P5, PT, R16, UR14, P2 ;  /* 0x0000000e10007c0c */ /* 0x000fe200097a2670 */
[----:B------:R-:W-:Y:S02]  /*2ce0*/  @!P4 IMAD R15, R29, R12, R30 ;  /* 0x0000000c1d0fc224 */ /* 0x000fe400078e021e */
[----:B------:R-:W-:-:S06]  /*2cf0*/  @!P3 IMAD.WIDE.U32 R12, R13, 0x8, R24 ;  /* 0x000000080d0cb825 */ /* 0x000fcc00078e0018 */
[----:B------:R-:W2:Y:S01]  /*2d00*/  @!P3 LDG.E.64 R12, desc[UR12][R12.64] ;  /* 0x0000000c0c0cb981 */ /* 0x000ea2000c1e1b00 */
[----:B------:R-:W-:Y:S02]  /*2d10*/  @!P6 IMAD R17, R29, R14, R30 ;  /* 0x0000000e1d11e224 */ /* 0x000fe400078e021e */
[----:B------:R-:W-:-:S04]  /*2d20*/  @!P4 IMAD.WIDE.U32 R14, R15, 0x8, R24 ;  /* 0x000000080f0ec825 */ /* 0x000fc800078e0018 */
[----:B------:R-:W-:Y:S02]  /*2d30*/  @!P5 IMAD R19, R29, R16, R30 ;  /* 0x000000101d13d224 */ /* 0x000fe400078e021e */
[--C-:B------:R-:W-:Y:S01]  /*2d40*/  @!P6 IMAD.WIDE.U32 R16, R17, 0x8, R24.reuse ;  /* 0x000000081110e825 */ /* 0x100fe200078e0018 */
[----:B------:R-:W3:Y:S03]  /*2d50*/  @!P4 LDG.E.64 R14, desc[UR12][R14.64] ;  /* 0x0000000c0e0ec981 */ /* 0x000ee6000c1e1b00 */
[----:B------:R-:W-:Y:S02]  /*2d60*/  @!P5 IMAD.WIDE.U32 R18, R19, 0x8, R24 ;  /* 0x000000081312d825 */ /* 0x000fe400078e0018 */
[----:B------:R-:W4:Y:S04]  /*2d70*/  @!P6 LDG.E.64 R16, desc[UR12][R16.64] ;  /* 0x0000000c1010e981 */ /* 0x000f28000c1e1b00 */
[----:B------:R-:W5:Y:S01]  /*2d80*/  @!P5 LDG.E.64 R18, desc[UR12][R18.64] ;  /* 0x0000000c1212d981 */ /* 0x000f62000c1e1b00 */
[----:B------:R-:W-:-:S02]  /*2d90*/  IADD3 R22, R22, -0x10, RZ ;  /* 0xfffffff016167810 */ /* 0x000fc40007ffe0ff */
[----:B------:R-:W-:Y:S01]  /*2da0*/  IADD3 R20, R20, 0x10, RZ ;  /* 0x0000001014147810 */ /* 0x000fe20007ffe0ff */
[----:B--2---:R-:W-:Y:S01]  /*2db0*/  @!P3 FADD.FTZ R8, R8, R12 ;  /* 0x0000000c0808b221 */ /* 0x004fe20000010000 */
[----:B------:R-:W-:Y:S01]  /*2dc0*/  @!P3 FADD.FTZ R9, R9, R13 ;  /* 0x0000000d0909b221 */ /* 0x000fe20000010000 */
[----:B------:R-:W-:Y:S02]  /*2dd0*/  ISETP.GT.AND P3, PT, R22, 0xc, PT ;  /* 0x0000000c1600780c */ /* 0x000fe40003f64270 */
[----:B---3--:R-:W-:Y:S01]  /*2de0*/  @!P4 FADD.FTZ R8, R8, R14 ;  /* 0x0000000e0808c221 */ /* 0x008fe20000010000 */
[----:B------:R-:W-:-:S03]  /*2df0*/  @!P4 FADD.FTZ R9, R9, R15 ;  /* 0x0000000f0909c221 */ /* 0x000fc60000010000 */
[----:B----4-:R-:W-:Y:S01]  /*2e00*/  @!P6 FADD.FTZ R8, R8, R16 ;  /* 0x000000100808e221 */ /* 0x010fe20000010000 */
[----:B------:R-:W-:-:S03]  /*2e10*/  @!P6 FADD.FTZ R9, R9, R17 ;  /* 0x000000110909e221 */ /* 0x000fc60000010000 */
[----:B-----5:R-:W-:Y:S01]  /*2e20*/  @!P5 FADD.FTZ R8, R8, R18 ;  /* 0x000000120808d221 */ /* 0x020fe20000010000 */
[----:B------:R-:W-:Y:S02]  /*2e30*/  @!P5 FADD.FTZ R9, R9, R19 ;  /* 0x000000130909d221 */ /* 0x000fe40000010000 */
[----:B------:R-:W-:Y:S05]  /*2e40*/  @P3 BRA `(.L_x_17) ;  /* 0xfffffff800343947 */ /* 0x000fea000383ffff */
.L_x_16:
[----:B------:R-:W-:-:S13]  /*2e50*/  ISETP.GT.AND P3, PT, R22, 0x4, PT ;  /* 0x000000041600780c */ /* 0x000fda0003f64270 */
[----:B------:R-:W-:Y:S05]  /*2e60*/  @!P3 BRA `(.L_x_18) ;  /* 0x0000000000ecb947 */ /* 0x000fea0003800000 */
[C---:B------:R-:W-:Y:S02]  /*2e70*/  IADD3 R15, R20.reuse, 0x1, RZ ;  /* 0x00000001140f7810 */ /* 0x040fe40007ffe0ff */
[C---:B------:R-:W-:Y:S02]  /*2e80*/  ISETP.EQ.OR P5, PT, R20.reuse, UR14, P2 ;  /* 0x0000000e14007c0c */ /* 0x040fe400097a2670 */
[----:B------:R-:W-:Y:S02]  /*2e90*/  IADD3 R17, R20, 0x2, RZ ;  /* 0x0000000214117810 */ /* 0x000fe40007ffe0ff */
[----:B------:R-:W-:Y:S02]  /*2ea0*/  ISETP.EQ.OR P6, PT, R15, UR14, P2 ;  /* 0x0000000e0f007c0c */ /* 0x000fe400097c2670 */
[----:B------:R-:W-:-:S07]  /*2eb0*/  ISETP.EQ.OR P3, PT, R17, UR14, P2 ;  /* 0x0000000e11007c0c */ /* 0x000fce0009762670 */
[----:B------:R-:W-:-:S04]  /*2ec0*/  @!P5 IMAD R13, R20, R29, R30 ;  /* 0x0000001d140dd224 */ /* 0x000fc800078e021e */
[----:B------:R-:W-:Y:S02]  /*2ed0*/  @!P6 IMAD R15, R29, R15, R30 ;  /* 0x0000000f1d0fe224 */ /* 0x000fe400078e021e */
[----:B------:R-:W-:-:S04]  /*2ee0*/  @!P5 IMAD.WIDE.U32 R12, R13, 0x8, R24 ;  /* 0x000000080d0cd825 */ /* 0x000fc800078e0018 */
[----:B------:R-:W-:Y:S02]  /*2ef0*/  @!P3 IMAD R17, R29, R17, R30 ;  /* 0x000000111d11b224 */ /* 0x000fe400078e021e */
[--C-:B------:R-:W-:Y:S01]  /*2f00*/  @!P6 IMAD.WIDE.U32 R14, R15, 0x8, R24.reuse ;  /* 0x000000080f0ee825 */ /* 0x100fe200078e0018 */
[----:B------:R-:W2:Y:S03]  /*2f10*/  @!P5 LDG.E.64 R12, desc[UR12][R12.64] ;  /* 0x0000000c0c0cd981 */ /* 0x000ea6000c1e1b00 */
[----:B------:R-:W-:Y:S02]  /*2f20*/  @!P3 IMAD.WIDE.U32 R16, R17, 0x8, R24 ;  /* 0x000000081110b825 */ /* 0x000fe400078e0018 */
[----:B------:R-:W3:Y:S04]  /*2f30*/  @!P6 LDG.E.64 R14, desc[UR12][R14.64] ;  /* 0x0000000c0e0ee981 */ /* 0x000ee8000c1e1b00 */
[----:B------:R-:W4:Y:S01]  /*2f40*/  @!P3 LDG.E.64 R16, desc[UR12][R16.64] ;  /* 0x0000000c1010b981 */ /* 0x000f22000c1e1b00 */
[----:B------:R-:W-:-:S02]  /*2f50*/  IADD3 R21, R20, 0x3, RZ ;  /* 0x0000000314157810 */ /* 0x000fc40007ffe0ff */
[----:B------:R-:W-:Y:S02]  /*2f60*/  IADD3 R23, R20, 0x4, RZ ;  /* 0x0000000414177810 */ /* 0x000fe40007ffe0ff */
[----:B------:R-:W-:Y:S02]  /*2f70*/  ISETP.EQ.OR P0, PT, R21, UR14, P2 ;  /* 0x0000000e15007c0c */ /* 0x000fe40009702670 */
[C---:B------:R-:W-:Y:S02]  /*2f80*/  ISETP.EQ.OR P4, PT, R23.reuse, UR14, P2 ;  /* 0x0000000e17007c0c */ /* 0x040fe40009782670 */
[C---:B------:R-:W-:Y:S02]  /*2f90*/  IADD3 R20, R23.reuse, 0x1, RZ ;  /* 0x0000000117147810 */ /* 0x040fe40007ffe0ff */
[C---:B------:R-:W-:Y:S02]  /*2fa0*/  IADD3 R19, R23.reuse, 0x2, RZ ;  /* 0x0000000217137810 */ /* 0x040fe40007ffe0ff */
[----:B------:R-:W-:Y:S01]  /*2fb0*/  IADD3 R18, R23, 0x3, RZ ;  /* 0x0000000317127810 */ /* 0x000fe20007ffe0ff */
[----:B--2---:R-:W-:Y:S01]  /*2fc0*/  @!P5 FADD.FTZ R8, R8, R12 ;  /* 0x0000000c0808d221 */ /* 0x004fe20000010000 */
[----:B------:R-:W-:Y:S01]  /*2fd0*/  @!P5 FADD.FTZ R9, R9, R13 ;  /* 0x0000000d0909d221 */ /* 0x000fe20000010000 */
[----:B------:R-:W-:-:S02]  /*2fe0*/  ISETP.EQ.OR P5, PT, R20, UR14, P2 ;  /* 0x0000000e14007c0c */ /* 0x000fc400097a2670 */
[----:B------:R-:W-:Y:S02]  /*2ff0*/  @!P0 IMAD R13, R29, R21, R30 ;  /* 0x000000151d0d8224 */ /* 0x000fe400078e021e */
[----:B---3--:R-:W-:Y:S01]  /*3000*/  @!P6 FADD.FTZ R8, R8, R14 ;  /* 0x0000000e0808e221 */ /* 0x008fe20000010000 */
[----:B------:R-:W-:Y:S01]  /*3010*/  @!P6 FADD.FTZ R9, R9, R15 ;  /* 0x0000000f0909e221 */ /* 0x000fe20000010000 */
[----:B------:R-:W-:Y:S01]  /*3020*/  ISETP.EQ.OR P6, PT, R19, UR14, P2 ;  /* 0x0000000e13007c0c */ /* 0x000fe200097c2670 */
[----:B------:R-:W-:Y:S02]  /*3030*/  @!P4 IMAD R15, R29, R23, R30 ;  /* 0x000000171d0fc224 */ /* 0x000fe400078e021e */
[----:B----4-:R-:W-:Y:S01]  /*3040*/  @!P3 FADD.FTZ R8, R8, R16 ;  /* 0x000000100808b221 */ /* 0x010fe20000010000 */
[----:B------:R-:W-:Y:S01]  /*3050*/  @!P3 FADD.FTZ R9, R9, R17 ;  /* 0x000000110909b221 */ /* 0x000fe20000010000 */
[----:B------:R-:W-:Y:S01]  /*3060*/  ISETP.EQ.OR P3, PT, R18, UR14, P2 ;  /* 0x0000000e12007c0c */ /* 0x000fe20009762670 */
[----:B------:R-:W-:-:S04]  /*3070*/  @!P0 IMAD.WIDE.U32 R12, R13, 0x8, R24 ;  /* 0x000000080d0c8825 */ /* 0x000fc800078e0018 */
[----:B------:R-:W-:Y:S02]  /*3080*/  @!P5 IMAD R17, R29, R20, R30 ;  /* 0x000000141d11d224 */ /* 0x000fe400078e021e */
[----:B------:R-:W-:Y:S01]  /*3090*/  @!P4 IMAD.WIDE.U32 R14, R15, 0x8, R24 ;  /* 0x000000080f0ec825 */ /* 0x000fe200078e0018 */
[----:B------:R-:W2:Y:S03]  /*30a0*/  @!P0 LDG.E.64 R12, desc[UR12][R12.64] ;  /* 0x0000000c0c0c8981 */ /* 0x000ea6000c1e1b00 */
[----:B------:R-:W-:Y:S02]  /*30b0*/  @!P6 IMAD R19, R29, R19, R30 ;  /* 0x000000131d13e224 */ /* 0x000fe400078e021e */
[----:B------:R-:W-:Y:S01]  /*30c0*/  @!P5 IMAD.WIDE.U32 R16, R17, 0x8, R24 ;  /* 0x000000081110d825 */ /* 0x000fe200078e0018 */
[----:B------:R-:W3:Y:S03]  /*30d0*/  @!P4 LDG.E.64 R14, desc[UR12][R14.64] ;  /* 0x0000000c0e0ec981 */ /* 0x000ee6000c1e1b00 */
[----:B------:R-:W-:-:S02]  /*30e0*/  @!P3 IMAD R21, R29, R18, R30 ;  /* 0x000000121d15b224 */ /* 0x000fc400078e021e */
[--C-:B------:R-:W-:Y:S01]  /*30f0*/  @!P6 IMAD.WIDE.U32 R18, R19, 0x8, R24.reuse ;  /* 0x000000081312e825 */ /* 0x100fe200078e0018 */
[----:B------:R-:W4:Y:S03]  /*3100*/  @!P5 LDG.E.64 R16, desc[UR12][R16.64] ;  /* 0x0000000c1010d981 */ /* 0x000f26000c1e1b00 */
[----:B------:R-:W-:Y:S02]  /*3110*/  @!P3 IMAD.WIDE.U32 R20, R21, 0x8, R24 ;  /* 0x000000081514b825 */ /* 0x000fe400078e0018 */
[----:B------:R-:W5:Y:S04]  /*3120*/  @!P6 LDG.E.64 R18, desc[UR12][R18.64] ;  /* 0x0000000c1212e981 */ /* 0x000f68000c1e1b00 */
[----:B------:R-:W5:Y:S01]  /*3130*/  @!P3 LDG.E.64 R20, desc[UR12][R20.64] ;  /* 0x0000000c1414b981 */ /* 0x000f62000c1e1b00 */
[----:B------:R-:W-:-:S04]  /*3140*/  IADD3 R22, R22, -0x4, RZ ;  /* 0xfffffffc16167810 */ /* 0x000fc80007ffe0ff */
[----:B------:R-:W-:Y:S01]  /*3150*/  IADD3 R22, R22, -0x4, RZ ;  /* 0xfffffffc16167810 */ /* 0x000fe20007ffe0ff */
[----:B--2---:R-:W-:Y:S01]  /*3160*/  @!P0 FADD.FTZ R8, R8, R12 ;  /* 0x0000000c08088221 */ /* 0x004fe20000010000 */
[----:B------:R-:W-:Y:S01]  /*3170*/  @!P0 FADD.FTZ R9, R9, R13 ;  /* 0x0000000d09098221 */ /* 0x000fe20000010000 */
[----:B------:R-:W-:Y:S02]  /*3180*/  PLOP3.LUT P0, PT, PT, PT, PT, 0x8, 0x0 ;  /* 0x000000000000781c */ /* 0x000fe40003f0e170 */
[----:B---3--:R-:W-:Y:S01]  /*3190*/  @!P4 FADD.FTZ R8, R8, R14 ;  /* 0x0000000e0808c221 */ /* 0x008fe20000010000 */
[----:B------:R-:W-:-:S03]  /*31a0*/  @!P4 FADD.FTZ R9, R9, R15 ;  /* 0x0000000f0909c221 */ /* 0x000fc60000010000 */
[----:B----4-:R-:W-:Y:S01]  /*31b0*/  @!P5 FADD.FTZ R8, R8, R16 ;  /* 0x000000100808d221 */ /* 0x010fe20000010000 */
[----:B------:R-:W-:-:S03]  /*31c0*/  @!P5 FADD.FTZ R9, R9, R17 ;  /* 0x000000110909d221 */ /* 0x000fc60000010000 */
[----:B-----5:R-:W-:Y:S01]  /*31d0*/  @!P6 FADD.FTZ R8, R8, R18 ;  /* 0x000000120808e221 */ /* 0x020fe20000010000 */
[----:B------:R-:W-:-:S03]  /*31e0*/  @!P6 FADD.FTZ R9, R9, R19 ;  /* 0x000000130909e221 */ /* 0x000fc60000010000 */
[----:B------:R-:W-:Y:S01]  /*31f0*/  @!P3 FADD.FTZ R8, R8, R20 ;  /* 0x000000140808b221 */ /* 0x000fe20000010000 */
[----:B------:R-:W-:Y:S01]  /*3200*/  @!P3 FADD.FTZ R9, R9, R21 ;  /* 0x000000150909b221 */ /* 0x000fe20000010000 */
[----:B------:R-:W-:-:S07]  /*3210*/  IADD3 R20, R23, 0x4, RZ ;  /* 0x0000000417147810 */ /* 0x000fce0007ffe0ff */
.L_x_18:
[----:B------:R-:W-:-:S13]  /*3220*/  ISETP.NE.OR P0, PT, R22, RZ, P0 ;  /* 0x000000ff1600720c */ /* 0x000fda0000705670 */
[----:B------:R-:W-:Y:S05]  /*3230*/  @!P0 BRA `(.L_x_14) ;  /* 0x00000000007c8947 */ /* 0x000fea0003800000 */
.L_x_15:
[C---:B------:R-:W-:Y:S02]  /*3240*/  ISETP.EQ.OR P0, PT, R20.reuse, UR14, P2 ;  /* 0x0000000e14007c0c */ /* 0x040fe40009702670 */
[C---:B------:R-:W-:Y:S02]  /*3250*/  IADD3 R15, R20.reuse, 0x1, RZ ;  /* 0x00000001140f7810 */ /* 0x040fe40007ffe0ff */
[C---:B------:R-:W-:Y:S02]  /*3260*/  IADD3 R17, R20.reuse, 0x2, RZ ;  /* 0x0000000214117810 */ /* 0x040fe40007ffe0ff */
[----:B------:R-:W-:Y:S02]  /*3270*/  ISETP.EQ.OR P3, PT, R15, UR14, P2 ;  /* 0x0000000e0f007c0c */ /* 0x000fe40009762670 */
[----:B------:R-:W-:Y:S02]  /*3280*/  IADD3 R19, R20, 0x3, RZ ;  /* 0x0000000314137810 */ /* 0x000fe40007ffe0ff */
[----:B------:R-:W-:-:S02]  /*3290*/  ISETP.EQ.OR P4, PT, R17, UR14, P2 ;  /* 0x0000000e11007c0c */ /* 0x000fc40009782670 */
[----:B------:R-:W-:Y:S01]  /*32a0*/  ISETP.EQ.OR P5, PT, R19, UR14, P2 ;  /* 0x0000000e13007c0c */ /* 0x000fe200097a2670 */
[----:B------:R-:W-:-:S04]  /*32b0*/  @!P0 IMAD R13, R29, R20, R30 ;  /* 0x000000141d0d8224 */ /* 0x000fc800078e021e */
[----:B------:R-:W-:-:S04]  /*32c0*/  @!P0 IMAD.WIDE.U32 R12, R13, 0x8, R24 ;  /* 0x000000080d0c8825 */ /* 0x000fc800078e0018 */
[C-C-:B------:R-:W-:Y:S02]  /*32d0*/  @!P3 IMAD R15, R29.reuse, R15, R30.reuse ;  /* 0x0000000f1d0fb224 */ /* 0x140fe400078e021e */
        /* <DEDUP_REMOVED lines=13> */
[----:B------:R-:W-:Y:S02]  /*33b0*/  ISETP.NE.AND P0, PT, R22, RZ, PT ;  /* 0x000000ff1600720c */ /* 0x000fe40003f05270 */
[----:B---3--:R-:W-:Y:S01]  /*33c0*/  @!P3 FADD.FTZ R8, R8, R14 ;  /* 0x0000000e0808b221 */ /* 0x008fe20000010000 */
[----:B------:R-:W-:-:S03]  /*33d0*/  @!P3 FADD.FTZ R9, R9, R15 ;  /* 0x0000000f0909b221 */ /* 0x000fc60000010000 */
[----:B----4-:R-:W-:Y:S01]  /*33e0*/  @!P4 FADD.FTZ R8, R8, R16 ;  /* 0x000000100808c221 */ /* 0x010fe20000010000 */
[----:B------:R-:W-:-:S03]  /*33f0*/  @!P4 FADD.FTZ R9, R9, R17 ;  /* 0x000000110909c221 */ /* 0x000fc60000010000 */
[----:B-----5:R-:W-:Y:S01]  /*3400*/  @!P5 FADD.FTZ R8, R8, R18 ;  /* 0x000000120808d221 */ /* 0x020fe20000010000 */
[----:B------:R-:W-:Y:S02]  /*3410*/  @!P5 FADD.FTZ R9, R9, R19 ;  /* 0x000000130909d221 */ /* 0x000fe40000010000 */
[----:B------:R-:W-:Y:S05]  /*3420*/  @P0 BRA `(.L_x_15) ;  /* 0xfffffffc00840947 */ /* 0x000fea000383ffff */
.L_x_14:
[----:B------:R-:W-:-:S04]  /*3430*/  LOP3.LUT R14, R28, 0x3, RZ, 0xc0, !PT ;  /* 0x000000031c0e7812 */ /* 0x000fc800078ec0ff */
[----:B------:R-:W-:-:S13]  /*3440*/  ISETP.NE.AND P0, PT, R14, RZ, PT ;  /* 0x000000ff0e00720c */ /* 0x000fda0003f05270 */
[----:B------:R-:W-:Y:S05]  /*3450*/  @!P0 BRA `(.L_x_11) ;  /* 0x0000000000688947 */ /* 0x000fea0003800000 */
[----:B------:R-:W-:Y:S01]  /*3460*/  ISETP.EQ.OR P0, PT, R20, UR14, P2 ;  /* 0x0000000e14007c0c */ /* 0x000fe20009702670 */
[----:B------:R-:W-:Y:S01]  /*3470*/  BSSY B0, `(.L_x_19) ;  /* 0x0000008000007945 */ /* 0x000fe20003800000 */
[----:B------:R-:W-:-:S11]  /*3480*/  ISETP.NE.AND P3, PT, R14, 0x1, PT ;  /* 0x000000010e00780c */ /* 0x000fd60003f65270 */
[----:B------:R-:W-:Y:S05]  /*3490*/  @P0 BRA `(.L_x_20) ;  /* 0x0000000000140947 */ /* 0x000fea0003800000 */
[----:B------:R-:W-:-:S04]  /*34a0*/  IMAD R13, R29, R20, R30 ;  /* 0x000000141d0d7224 */ /* 0x000fc800078e021e */
[----:B------:R-:W-:-:S06]  /*34b0*/  IMAD.WIDE.U32 R12, R13, 0x8, R24 ;  /* 0x000000080d0c7825 */ /* 0x000fcc00078e0018 */
[----:B------:R-:W2:Y:S02]  /*34c0*/  LDG.E.64 R12, desc[UR12][R12.64] ;  /* 0x0000000c0c0c7981 */ /* 0x000ea4000c1e1b00 */
[----:B--2---:R-:W-:Y:S01]  /*34d0*/  FADD.FTZ R8, R8, R12 ;  /* 0x0000000c08087221 */ /* 0x004fe20000010000 */
[----:B------:R-:W-:-:S07]  /*34e0*/  FADD.FTZ R9, R9, R13 ;  /* 0x0000000d09097221 */ /* 0x000fce0000010000 */
.L_x_20:
[----:B------:R-:W-:Y:S05]  /*34f0*/  BSYNC B0 ;  /* 0x0000000000007941 */ /* 0x000fea0003800000 */
.L_x_19:
[----:B------:R-:W-:Y:S05]  /*3500*/  @!P3 BRA `(.L_x_11) ;  /* 0x00000000003cb947 */ /* 0x000fea0003800000 */
[C---:B------:R-:W-:Y:S02]  /*3510*/  IADD3 R15, R20.reuse, 0x2, RZ ;  /* 0x00000002140f7810 */ /* 0x040fe40007ffe0ff */
[----:B------:R-:W-:Y:S02]  /*3520*/  IADD3 R13, R20, 0x1, RZ ;  /* 0x00000001140d7810 */ /* 0x000fe40007ffe0ff */
[----:B------:R-:W-:Y:S02]  /*3530*/  ISETP.EQ.OR P0, PT, R15, UR14, P2 ;  /* 0x0000000e0f007c0c */ /* 0x000fe40009702670 */
[----:B------:R-:W-:Y:S02]  /*3540*/  ISETP.EQ.OR P3, PT, R13, UR14, P2 ;  /* 0x0000000e0d007c0c */ /* 0x000fe40009762670 */
[----:B------:R-:W-:-:S11]  /*3550*/  ISETP.EQ.OR P0, PT, R14, 0x2, P0 ;  /* 0x000000020e00780c */ /* 0x000fd60000702670 */
[-CC-:B------:R-:W-:Y:S02]  /*3560*/  @!P3 IMAD R13, R13, R29.reuse, R30.reuse ;  /* 0x0000001d0d0db224 */ /* 0x180fe400078e021e */
[----:B------:R-:W-:Y:S02]  /*3570*/  @!P0 IMAD R15, R15, R29, R30 ;  /* 0x0000001d0f0f8224 */ /* 0x000fe400078e021e */
[----:B------:R-:W-:-:S04]  /*3580*/  @!P3 IMAD.WIDE.U32 R12, R13, 0x8, R24 ;  /* 0x000000080d0cb825 */ /* 0x000fc800078e0018 */
[----:B------:R-:W-:Y:S02]  /*3590*/  @!P0 IMAD.WIDE.U32 R24, R15, 0x8, R24 ;  /* 0x000000080f188825 */ /* 0x000fe400078e0018 */
[----:B------:R-:W2:Y:S04]  /*35a0*/  @!P3 LDG.E.64 R12, desc[UR12][R12.64] ;  /* 0x0000000c0c0cb981 */ /* 0x000ea8000c1e1b00 */
[----:B------:R-:W3:Y:S01]  /*35b0*/  @!P0 LDG.E.64 R24, desc[UR12][R24.64] ;  /* 0x0000000c18188981 */ /* 0x000ee2000c1e1b00 */
[----:B--2---:R-:W-:Y:S01]  /*35c0*/  @!P3 FADD.FTZ R8, R8, R12 ;  /* 0x0000000c0808b221 */ /* 0x004fe20000010000 */
[----:B------:R-:W-:-:S03]  /*35d0*/  @!P3 FADD.FTZ R9, R9, R13 ;  /* 0x0000000d0909b221 */ /* 0x000fc60000010000 */
[----:B---3--:R-:W-:Y:S01]  /*35e0*/  @!P0 FADD.FTZ R8, R8, R24 ;  /* 0x0000001808088221 */ /* 0x008fe20000010000 */
[----:B------:R-:W-:-:S07]  /*35f0*/  @!P0 FADD.FTZ R9, R9, R25 ;  /* 0x0000001909098221 */ /* 0x000fce0000010000 */
.L_x_11:
[----:B------:R-:W3:Y:S01]  /*3600*/  S2UR UR6, SR_CgaCtaId ;  /* 0x00000000000679c3 */ /* 0x000ee20000008800 */
[----:B------:R-:W-:Y:S01]  /*3610*/  UMOV UR4, 0x400 ;  /* 0x0000040000047882 */ /* 0x000fe20000000000 */
[----:B------:R-:W-:Y:S02]  /*3620*/  SHF.L.U32 R33, R33, 0x10, RZ ;  /* 0x0000001021217819 */ /* 0x000fe400000006ff */
[----:B------:R-:W-:Y:S02]  /*3630*/  SHF.L.U32 R34, R34, 0x10, RZ ;  /* 0x0000001022227819 */ /* 0x000fe400000006ff */
[----:B------:R-:W-:Y:S01]  /*3640*/  SHF.L.U32 R31, R31, 0x10, RZ ;  /* 0x000000101f1f7819 */ /* 0x000fe200000006ff */
[----:B------:R-:W-:Y:S01]  /*3650*/  FADD.FTZ R33, R33, -UR11 ;  /* 0x8000000b21217e21 */ /* 0x000fe20008010000 */
[----:B------:R-:W-:Y:S01]  /*3660*/  SHF.L.U32 R32, R32, 0x10, RZ ;  /* 0x0000001020207819 */ /* 0x000fe200000006ff */
[----:B------:R-:W-:Y:S02]  /*3670*/  FADD.FTZ R34, R34, -UR11 ;  /* 0x8000000b22227e21 */ /* 0x000fe40008010000 */
[----:B------:R-:W-:-:S02]  /*3680*/  FMUL.FTZ R33, R33, UR10 ;  /* 0x0000000a21217c20 */ /* 0x000fc40008410000 */
[----:B------:R-:W-:Y:S01]  /*3690*/  FMUL.FTZ R34, R34, UR10 ;  /* 0x0000000a22227c20 */ /* 0x000fe20008410000 */
[----:B---3--:R-:W-:-:S09]  /*36a0*/  ULEA UR4, UR6, UR4, 0x18 ;  /* 0x0000000406047291 */ /* 0x008fd2000f8ec03f */
[----:B------:R3:W-:Y:S01]  /*36b0*/  @!P2 STS.64 [UR4+0x30], R8 ;  /* 0x00003008ff00a988 */ /* 0x0007e20008000a04 */
[----:B------:R-:W-:Y:S06]  /*36c0*/  BAR.SYNC.DEFER_BLOCKING 0x0 ;  /* 0x0000000000007b1d */ /* 0x000fec0000010000 */
[----:B012---:R-:W0:Y:S01]  /*36d0*/  LDS.64 R12, [UR4+0x30] ;  /* 0x00003004ff0c7984 */ /* 0x007e220008000a00 */
[----:B------:R-:W-:Y:S02]  /*36e0*/  ULDC.U8 UR4, c[0x0][0x2a4] ;  /* 0x0000a90000047ab9 */ /* 0x000fe40000000000 */
[----:B------:R-:W-:-:S13]  /*36f0*/  ISETP.NE.AND P0, PT, RZ, UR4, PT ;  /* 0x00000004ff007c0c */ /* 0x000fda000bf05270 */
[----:B---3--:R-:W-:Y:S05]  /*3700*/  @!P0 BRA `(.L_x_21) ;  /* 0x0000000000488947 */ /* 0x008fea0003800000 */
[----:B------:R-:W-:Y:S01]  /*3710*/  FFMA.FTZ R6, R33, R4, R6 ;  /* 0x0000000421067223 */ /* 0x000fe20000010006 */
[----:B------:R-:W-:-:S03]  /*3720*/  FFMA.FTZ R7, R34, R5, R7 ;  /* 0x0000000522077223 */ /* 0x000fc60000010007 */
[----:B------:R-:W-:Y:S01]  /*3730*/  FMUL.FTZ R8, R6, -1.4426950216293334961 ;  /* 0xbfb8aa3b06087820 */ /* 0x000fe20000410000 */
[----:B------:R-:W-:-:S05]  /*3740*/  FMUL.FTZ R15, R7, -1.4426950216293334961 ;  /* 0xbfb8aa3b070f7820 */ /* 0x000fca0000410000 */
[----:B------:R-:W1:Y:S08]  /*3750*/  MUFU.EX2 R8, R8 ;  /* 0x0000000800087308 */ /* 0x000e700000000800 */
[----:B------:R-:W2:Y:S01]  /*3760*/  MUFU.EX2 R15, R15 ;  /* 0x0000000f000f7308 */ /* 0x000ea20000000800 */
[----:B-1----:R-:W-:-:S07]  /*3770*/  FADD.FTZ R9, R8, 1 ;  /* 0x3f80000008097421 */ /* 0x002fce0000010000 */
[----:B------:R-:W1:Y:S01]  /*3780*/  MUFU.RCP R14, R9 ;  /* 0x00000009000e7308 */ /* 0x000e620000001000 */
[----:B--2---:R-:W-:-:S07]  /*3790*/  FADD.FTZ R16, R15, 1 ;  /* 0x3f8000000f107421 */ /* 0x004fce0000010000 */
[----:B------:R-:W2:Y:S01]  /*37a0*/  MUFU.RCP R17, R16 ;  /* 0x0000001000117308 */ /* 0x000ea20000001000 */
[----:B-1----:R-:W-:Y:S01]  /*37b0*/  FADD.FTZ R19, -R14, 1 ;  /* 0x3f8000000e137421 */ /* 0x002fe20000010100 */
[----:B------:R-:W-:-:S03]  /*37c0*/  FMUL.FTZ R31, R31, R14 ;  /* 0x0000000e1f1f7220 */ /* 0x000fc60000410000 */
[----:B------:R-:W-:Y:S01]  /*37d0*/  FFMA.FTZ R6, R6, R19, 1 ;  /* 0x3f80000006067423 */ /* 0x000fe20000010013 */
[----:B--2---:R-:W-:Y:S01]  /*37e0*/  FADD.FTZ R18, -R17, 1 ;  /* 0x3f80000011127421 */ /* 0x004fe20000010100 */
[----:B------:R-:W-:Y:S02]  /*37f0*/  FMUL.FTZ R32, R32, R17 ;  /* 0x0000001120207220 */ /* 0x000fe40000410000 */
[----:B------:R-:W-:Y:S01]  /*3800*/  FMUL.FTZ R31, R31, R6 ;  /* 0x000000061f1f7220 */ /* 0x000fe20000410000 */
[----:B------:R-:W-:-:S04]  /*3810*/  FFMA.FTZ R7, R7, R18, 1 ;  /* 0x3f80000007077423 */ /* 0x000fc80000010012 */
[----:B------:R-:W-:-:S07]  /*3820*/  FMUL.FTZ R32, R32, R7 ;  /* 0x0000000720207220 */ /* 0x000fce0000410000 */
.L_x_21:
[----:B------:R-:W-:Y:S04]  /*3830*/  BSSY B0, `(.L_x_22) ;  /* 0x0000019000007945 */ /* 0x000fe80003800000 */
[----:B------:R-:W-:Y:S05]  /*3840*/  @!P1 BRA `(.L_x_23) ;  /* 0x00000000005c9947 */ /* 0x000fea0003800000 */
[----:B------:R-:W-:Y:S01]  /*3850*/  ULDC UR4, c[0x0][0x2bc] ;  /* 0x0000af0000047ab9 */ /* 0x000fe20000000800 */
[----:B------:R-:W-:Y:S01]  /*3860*/  SHF.R.S32.HI R9, RZ, 0x1f, R10 ;  /* 0x0000001fff097819 */ /* 0x000fe2000001140a */
[----:B0-----:R-:W-:Y:S01]  /*3870*/  FMUL.FTZ R12, R12, UR4 ;  /* 0x000000040c0c7c20 */ /* 0x001fe20008410000 */
[----:B------:R-:W-:Y:S01]  /*3880*/  ULDC.64 UR16, c[0x0][0x288] ;  /* 0x0000a20000107ab9 */ /* 0x000fe20000000a00 */
[----:B------:R-:W-:Y:S02]  /*3890*/  MOV R6, R40 ;  /* 0x0000002800067202 */ /* 0x000fe40000000f00 */
[-C--:B------:R-:W-:Y:S01]  /*38a0*/  FMUL.FTZ R8, R33, R12.reuse ;  /* 0x0000000c21087220 */ /* 0x080fe20000410000 */
[----:B------:R-:W-:Y:S01]  /*38b0*/  FMUL.FTZ R12, R34, R12 ;  /* 0x0000000c220c7220 */ /* 0x000fe20000410000 */
[----:B------:R-:W-:Y:S01]  /*38c0*/  MOV R7, R43 ;  /* 0x0000002b00077202 */ /* 0x000fe20000000f00 */
[----:B------:R-:W-:Y:S02]  /*38d0*/  IMAD R9, R9, UR16, RZ ;  /* 0x0000001009097c24 */ /* 0x000fe4000f8e02ff */
[C---:B------:R-:W-:Y:S01]  /*38e0*/  FFMA.FTZ R8, R13.reuse, UR4, R8 ;  /* 0x000000040d087c23 */ /* 0x040fe20008010008 */
[----:B------:R-:W-:Y:S01]  /*38f0*/  FFMA.FTZ R13, R13, UR4, R12 ;  /* 0x000000040d0d7c23 */ /* 0x000fe2000801000c */
[----:B------:R-:W-:-:S04]  /*3900*/  IMAD.WIDE.U32 R6, R10, UR16, R6 ;  /* 0x000000100a067c25 */ /* 0x000fc8000f8e0006 */
[----:B------:R-:W-:Y:S01]  /*3910*/  FFMA.FTZ R8, R31, R4, -R8 ;  /* 0x000000041f087223 */ /* 0x000fe20000010808 */
[----:B------:R-:W-:Y:S01]  /*3920*/  FFMA.FTZ R13, R32, R5, -R13 ;  /* 0x00000005200d7223 */ /* 0x000fe2000001080d */
[----:B------:R-:W-:Y:S01]  /*3930*/  IMAD R9, R10, UR17, R9 ;  /* 0x000000110a097c24 */ /* 0x000fe2000f8e0209 */
[----:B------:R-:W-:Y:S02]  /*3940*/  ULDC.64 UR16, c[0x0][0x210] ;  /* 0x0000840000107ab9 */ /* 0x000fe40000000a00 */
[----:B------:R-:W-:Y:S02]  /*3950*/  LEA R4, P0, R6, UR16, 0x1 ;  /* 0x0000001006047c11 */ /* 0x000fe4000f8008ff */
[----:B------:R-:W-:Y:S01]  /*3960*/  IADD3 R9, R7, R9, RZ ;  /* 0x0000000907097210 */ /* 0x000fe20007ffe0ff */
[----:B------:R-:W-:Y:S01]  /*3970*/  FMUL.FTZ R7, R8, UR10 ;  /* 0x0000000a08077c20 */ /* 0x000fe20008410000 */
[----:B------:R-:W-:Y:S02]  /*3980*/  FMUL.FTZ R8, R13, UR10 ;  /* 0x0000000a0d087c20 */ /* 0x000fe40008410000 */
[----:B------:R-:W-:-:S03]  /*3990*/  LEA.HI.X R5, R6, UR17, R9, 0x1, P0 ;  /* 0x0000001106057c11 */ /* 0x000fc600080f0c09 */
[----:B------:R-:W-:-:S05]  /*39a0*/  F2FP.BF16.F32.PACK_AB R7, R8, R7 ;  /* 0x000000070807723e */ /* 0x000fca00000010ff */
[----:B------:R1:W-:Y:S02]  /*39b0*/  STG.E desc[UR12][R4.64], R7 ;  /* 0x0000000704007986 */ /* 0x0003e4000c10190c */
.L_x_23:
[----:B------:R-:W-:Y:S05]  /*39c0*/  BSYNC B0 ;  /* 0x0000000000007941 */ /* 0x000fea0003800000 */
.L_x_22:
[----:B------:R-:W-:Y:S01]  /*39d0*/  ULDC UR4, c[0x0][0x2a0] ;  /* 0x0000a80000047ab9 */ /* 0x000fe20000000800 */
[----:B------:R-:W-:Y:S01]  /*39e0*/  ULDC UR6, c[0x0][0x270] ;  /* 0x00009c0000067ab9 */ /* 0x000fe20000000800 */
[----:B------:R-:W-:Y:S01]  /*39f0*/  IADD3 R36, R29, R36, RZ ;  /* 0x000000241d247210 */ /* 0x000fe20007ffe0ff */
[----:B------:R-:W-:Y:S01]  /*3a00*/  UIMAD UR4, UR4, UR6, URZ ;  /* 0x00000006040472a4 */ /* 0x000fe2000f8e023f */
[----:B------:R-:W-:-:S05]  /*3a10*/  IADD3 R35, R35, 0x1, RZ ;  /* 0x0000000123237810 */ /* 0x000fca0007ffe0ff */
[----:B------:R-:W-:-:S13]  /*3a20*/  ISETP.GE.AND P0, PT, R36, UR4, PT ;  /* 0x0000000424007c0c */ /* 0x000fda000bf06270 */
[----:B------:R-:W-:Y:S05]  /*3a30*/  @!P0 BRA `(.L_x_24) ;  /* 0xffffffc800348947 */ /* 0x000fea000383ffff */
.L_x_1:
[----:B-1----:R-:W1:Y:S01]  /*3a40*/  LDC R4, c[0x0][0xc] ;  /* 0x00000300ff047b82 */ /* 0x002e620000000800 */
[----:B------:R-:W-:Y:S01]  /*3a50*/  ISETP.NE.AND P2, PT, R37, RZ, PT ;  /* 0x000000ff2500720c */ /* 0x000fe20003f45270 */
[----:B------:R-:W-:Y:S06]  /*3a60*/  BSSY B0, `(.L_x_25) ;  /* 0x0000015000007945 */ /* 0x000fec0003800000 */
[----:B------:R-:W2:Y:S08]  /*3a70*/  LDC R7, c[0x0][0x10] ;  /* 0x00000400ff077b82 */ /* 0x000eb00000000800 */
[----:B------:R-:W3:Y:S01]  /*3a80*/  LDC.64 R2, c[0x0][0x258] ;  /* 0x00009600ff027b82 */ /* 0x000ee20000000a00 */
[----:B-1----:R-:W-:-:S02]  /*3a90*/  IADD3 R0, R4, -0x1, RZ ;  /* 0xffffffff04007810 */ /* 0x002fc40007ffe0ff */
[----:B------:R-:W-:Y:S02]  /*3aa0*/  ISETP.NE.AND P1, PT, R4, 0x1, PT ;  /* 0x000000010400780c */ /* 0x000fe40003f25270 */
[----:B------:R-:W-:Y:S02]  /*3ab0*/  ISETP.NE.AND P0, PT, R0, UR14, PT ;  /* 0x0000000e00007c0c */ /* 0x000fe4000bf05270 */
[C---:B--2---:R-:W-:Y:S02]  /*3ac0*/  IADD3 R5, R7.reuse, -0x1, RZ ;  /* 0xffffffff07057810 */ /* 0x044fe40007ffe0ff */
[----:B------:R-:W-:Y:S02]  /*3ad0*/  SHF.L.U32 R0, R7, 0x1, RZ ;  /* 0x0000000107007819 */ /* 0x000fe400000006ff */
[----:B------:R-:W-:Y:S02]  /*3ae0*/  ISETP.NE.OR P0, PT, R30, R5, P0 ;  /* 0x000000051e00720c */ /* 0x000fe40000705670 */
[----:B------:R-:W-:-:S05]  /*3af0*/  SEL R5, R0, RZ, P1 ;  /* 0x000000ff00057207 */ /* 0x000fca0000800000 */
[----:B---3--:R-:W-:Y:S01]  /*3b00*/  IMAD.WIDE.U32 R2, R5, 0x4, R2 ;  /* 0x0000000405027825 */ /* 0x008fe200078e0002 */
[----:B------:R-:W-:Y:S06]  /*3b10*/  @P2 BRA `(.L_x_26) ;  /* 0x0000000000242947 */ /* 0x000fec0003800000 */
[----:B------:R-:W1:Y:S01]  /*3b20*/  S2R R0, SR_LANEID ;  /* 0x0000000000007919 */ /* 0x000e620000000000 */
[----:B------:R-:W-:Y:S02]  /*3b30*/  VOTEU.ANY UR4, UPT, PT ;  /* 0x0000000000047886 */ /* 0x000fe400038e0100 */
[----:B------:R-:W-:Y:S02]  /*3b40*/  UFLO.U32 UR5, UR4 ;  /* 0x00000004000572bd */ /* 0x000fe400080e0000 */
[----:B------:R-:W2:Y:S04]  /*3b50*/  POPC R5, UR4 ;  /* 0x0000000400057d09 */ /* 0x000ea80008000000 */
[----:B-1----:R-:W-:-:S13]  /*3b60*/  ISETP.EQ.U32.AND P1, PT, R0, UR5, PT ;  /* 0x0000000500007c0c */ /* 0x002fda000bf22070 */
[----:B------:R-:W-:Y:S06]  /*3b70*/  @P1 MEMBAR.ALL.GPU ;  /* 0x0000000000001992 */ /* 0x000fec000000a000 */
[----:B------:R-:W-:-:S00]  /*3b80*/  @P1 ERRBAR ;  /* 0x00000000000019ab */ /* 0x000fc00000000000 */
[----:B------:R-:W-:Y:S06]  /*3b90*/  @P1 CGAERRBAR ;  /* 0x00000000000015ab */ /* 0x000fec0000000000 */
[----:B--2---:R1:W-:Y:S02]  /*3ba0*/  @P1 REDG.E.ADD.S32.STRONG.GPU desc[UR12][R2.64], R5 ;  /* 0x000000050200198e */ /* 0x0043e4000c10e38c */
.L_x_26:
[----:B------:R-:W-:Y:S05]  /*3bb0*/  BSYNC B0 ;  /* 0x0000000000007941 */ /* 0x000fea0003800000 */
.L_x_25:
[----:B------:R-:W-:Y:S05]  /*3bc0*/  @P0 EXIT ;  /* 0x000000000000094d */ /* 0x000fea0003800000 */
[----:B------:R-:W-:Y:S05]  /*3bd0*/  @P2 BRA `(.L_x_27) ;  /* 0x0000000000202947 */ /* 0x000fea0003800000 */
[----:B------:R-:W-:-:S05]  /*3be0*/  IMAD R0, R4, R7, RZ ;  /* 0x0000000704007224 */ /* 0x000fca00078e02ff */
[----:B------:R-:W-:-:S13]  /*3bf0*/  ISETP.NE.AND P0, PT, R0, -0x1, PT ;  /* 0xffffffff0000780c */ /* 0x000fda0003f05270 */
[----:B------:R-:W-:Y:S05]  /*3c00*/  @!P0 BRA `(.L_x_27) ;  /* 0x0000000000148947 */ /* 0x000fea0003800000 */
.L_x_28:
[----:B-1----:R-:W2:Y:S04]  /*3c10*/  LDG.E.STRONG.GPU R5, desc[UR12][R2.64] ;  /* 0x0000000c02057981 */ /* 0x002ea8000c1ef900 */
[----:B--2---:R-:W-:Y:S01]  /*3c20*/  CCTL.IVALL ;  /* 0x00000000ff00798f */ /* 0x004fe20002000000 */
[----:B------:R-:W-:Y:S05]  /*3c30*/  YIELD ;  /* 0x0000000000007946 */ /* 0x000fea0003800000 */
[----:B------:R-:W-:-:S13]  /*3c40*/  ISETP.NE.AND P0, PT, R5, R0, PT ;  /* 0x000000000500720c */ /* 0x000fda0003f05270 */
[----:B------:R-:W-:Y:S05]  /*3c50*/  @P0 BRA `(.L_x_28) ;  /* 0xfffffffc00ec0947 */ /* 0x000fea000383ffff */
.L_x_27:
[----:B------:R-:W-:Y:S05]  /*3c60*/  WARPSYNC.ALL ;  /* 0x0000000000007948 */ /* 0x000fea0003800000 */
[----:B-1----:R-:W1:Y:S08]  /*3c70*/  LDC.64 R2, c[0x0][0x288] ;  /* 0x0000a200ff027b82 */ /* 0x002e700000000a00 */
[----:B------:R-:W-:Y:S01]  /*3c80*/  BAR.SYNC.DEFER_BLOCKING 0x0 ;  /* 0x0000000000007b1d */ /* 0x000fe20000010000 */
[----:B-1----:R-:W-:-:S04]  /*3c90*/  LEA.HI R0, P0, R3, R2, RZ, 0x1 ;  /* 0x0000000203007211 */ /* 0x002fc800078108ff */
[----:B------:R-:W-:-:S04]  /*3ca0*/  IADD3.X R5, RZ, R3, RZ, P0, !PT ;  /* 0x00000003ff057210 */ /* 0x000fc800007fe4ff */
[----:B------:R-:W-:Y:S02]  /*3cb0*/  SHF.R.S64 R24, R0, 0x1, R5 ;  /* 0x0000000100187819 */ /* 0x000fe40000001005 */
[----:B------:R-:W-:Y:S02]  /*3cc0*/  SHF.R.S32.HI R0, RZ, 0x1f, R37 ;  /* 0x0000001fff007819 */ /* 0x000fe40000011425 */
[----:B------:R-:W-:Y:S02]  /*3cd0*/  SHF.R.S32.HI R25, RZ, 0x1, R5 ;  /* 0x00000001ff197819 */ /* 0x000fe40000011405 */
[----:B------:R-:W-:-:S04]  /*3ce0*/  ISETP.GT.U32.AND P0, PT, R24, R37, PT ;  /* 0x000000251800720c */ /* 0x000fc80003f04070 */
[----:B------:R-:W-:-:S13]  /*3cf0*/  ISETP.GT.AND.EX P0, PT, R25, R0, PT, P0 ;  /* 0x000000001900720c */ /* 0x000fda0003f04300 */
[----:B------:R-:W-:Y:S05]  /*3d00*/  @!P0 EXIT ;  /* 0x000000000000894d */ /* 0x000fea0003800000 */
[C---:B------:R-:W-:Y:S01]  /*3d10*/  IMAD.WIDE.U32 R8, R2.reuse, 0x3, RZ ;  /* 0x0000000302087825 */ /* 0x040fe200078e00ff */
[----:B------:R-:W-:Y:S01]  /*3d20*/  LEA R11, R3, R3, 0x1 ;  /* 0x00000003030b7211 */ /* 0x000fe200078e08ff */
[----:B------:R-:W1:Y:S01]  /*3d30*/  LDC.64 R4, c[0x0][0x218] ;  /* 0x00008600ff047b82 */ /* 0x000e620000000a00 */
[----:B------:R-:W-:Y:S01]  /*3d40*/  SHF.L.U64.HI R3, R2, 0x2, R3 ;  /* 0x0000000202037819 */ /* 0x000fe20000010203 */
[----:B------:R-:W-:Y:S01]  /*3d50*/  ULDC.64 UR4, c[0x0][0x268] ;  /* 0x00009a0000047ab9 */ /* 0x000fe20000000a00 */
[----:B------:R-:W-:Y:S02]  /*3d60*/  IADD3 R11, R9, R11, RZ ;  /* 0x0000000b090b7210 */ /* 0x000fe40007ffe0ff */
[----:B------:R-:W-:Y:S02]  /*3d70*/  SHF.L.U64.HI R31, R24, 0x2, R25 ;  /* 0x00000002181f7819 */ /* 0x000fe40000010219 */
[----:B------:R-:W-:Y:S01]  /*3d80*/  LEA.HI R8, P0, R11, R8, RZ, 0x1 ;  /* 0x000000080b087211 */ /* 0x000fe200078108ff */
[----:B------:R-:W2:Y:S03]  /*3d90*/  LDC.64 R6, c[0x0][0x220] ;  /* 0x00008800ff067b82 */ /* 0x000ea60000000a00 */
[----:B------:R-:W-:-:S04]  /*3da0*/  IADD3.X R11, RZ, R11, RZ, P0, !PT ;  /* 0x0000000bff0b7210 */ /* 0x000fc800007fe4ff */
[--C-:B------:R-:W-:Y:S02]  /*3db0*/  SHF.R.S64 R27, R8, 0x1, R11.reuse ;  /* 0x00000001081b7819 */ /* 0x100fe4000000100b */
[----:B------:R-:W-:-:S04]  /*3dc0*/  SHF.R.S32.HI R8, RZ, 0x1, R11 ;  /* 0x00000001ff087819 */ /* 0x000fc8000001140b */
[----:B------:R-:W-:-:S07]  /*3dd0*/  SHF.L.U64.HI R29, R27, 0x2, R8 ;  /* 0x000000021b1d7819 */ /* 0x000fce0000010208 */
.L_x_29:
[----:B0-----:R-:W-:-:S04]  /*3de0*/  LEA R12, P0, R37, UR4, 0x2 ;  /* 0x00000004250c7c11 */ /* 0x001fc8000f8010ff */
[----:B------:R-:W-:Y:S02]  /*3df0*/  LEA.HI.X R13, R37, UR5, R0, 0x2, P0 ;  /* 0x00000005250d7c11 */ /* 0x000fe400080f1400 */
[-C--:B------:R-:W-:Y:S02]  /*3e00*/  LEA R14, P0, R24, R12.reuse, 0x2 ;  /* 0x0000000c180e7211 */ /* 0x080fe400078010ff */
[-C--:B------:R-:W-:Y:S01]  /*3e10*/  LEA R18, P1, R2, R12.reuse, 0x2 ;  /* 0x0000000c02127211 */ /* 0x080fe200078210ff */
[----:B---3--:R-:W3:Y:S01]  /*3e20*/  LDG.E R20, desc[UR12][R12.64] ;  /* 0x0000000c0c147981 */ /* 0x008ee2000c1e1900 */
[----:B------:R-:W-:Y:S02]  /*3e30*/  LEA R16, P2, R27, R12, 0x2 ;  /* 0x0000000c1b107211 */ /* 0x000fe400078410ff */
[----:B------:R-:W-:Y:S02]  /*3e40*/  IADD3.X R15, R13, R31, RZ, P0, !PT ;  /* 0x0000001f0d0f7210 */ /* 0x000fe400007fe4ff */
[----:B------:R-:W-:-:S02]  /*3e50*/  IADD3.X R19, R3, R13, RZ, P1, !PT ;  /* 0x0000000d03137210 */ /* 0x000fc40000ffe4ff */
[----:B------:R-:W-:Y:S01]  /*3e60*/  IADD3.X R17, R13, R29, RZ, P2, !PT ;  /* 0x0000001d0d117210 */ /* 0x000fe200017fe4ff */
[----:B------:R-:W3:Y:S04]  /*3e70*/  LDG.E R21, desc[UR12][R14.64] ;  /* 0x0000000c0e157981 */ /* 0x000ee8000c1e1900 */
[----:B------:R-:W4:Y:S04]  /*3e80*/  LDG.E R22, desc[UR12][R18.64] ;  /* 0x0000000c12167981 */ /* 0x000f28000c1e1900 */
[----:B------:R-:W4:Y:S01]  /*3e90*/  LDG.E R23, desc[UR12][R16.64] ;  /* 0x0000000c10177981 */ /* 0x000f22000c1e1900 */
[----:B------:R-:W-:-:S02]  /*3ea0*/  SHF.L.U32 R11, R37, 0x1, RZ ;  /* 0x00000001250b7819 */ /* 0x000fc400000006ff */
[----:B------:R-:W-:-:S03]  /*3eb0*/  IADD3 R37, R37, 0x80, RZ ;  /* 0x0000008025257810 */ /* 0x000fc60007ffe0ff */
[----:B-1----:R-:W-:-:S04]  /*3ec0*/  IMAD.WIDE R8, R11, 0x4, R4 ;  /* 0x000000040b087825 */ /* 0x002fc800078e0204 */
[----:B--2---:R-:W-:Y:S01]  /*3ed0*/  IMAD.WIDE R10, R11, 0x4, R6 ;  /* 0x000000040b0a7825 */ /* 0x004fe200078e0206 */
[----:B------:R-:W-:Y:S02]  /*3ee0*/  ISETP.GT.U32.AND P0, PT, R24, R37, PT ;  /* 0x000000251800720c */ /* 0x000fe40003f04070 */
[----:B------:R-:W-:-:S04]  /*3ef0*/  SHF.R.S32.HI R0, RZ, 0x1f, R37 ;  /* 0x0000001fff007819 */ /* 0x000fc80000011425 */
[----:B------:R-:W-:Y:S01]  /*3f00*/  ISETP.GT.AND.EX P0, PT, R25, R0, PT, P0 ;  /* 0x000000001900720c */ /* 0x000fe20003f04300 */
[----:B---3--:R3:W-:Y:S04]  /*3f10*/  STG.E.64 desc[UR12][R8.64], R20 ;  /* 0x0000001408007986 */ /* 0x0087e8000c101b0c */
[----:B----4-:R3:W-:Y:S08]  /*3f20*/  STG.E.64 desc[UR12][R10.64], R22 ;  /* 0x000000160a007986 */ /* 0x0107f0000c101b0c */
[----:B------:R-:W-:Y:S05]  /*3f30*/  @P0 BRA `(.L_x_29) ;  /* 0xfffffffc00a80947 */ /* 0x000fea000383ffff */
[----:B------:R-:W-:Y:S05]  /*3f40*/  EXIT ;  /* 0x000000000000794d */ /* 0x000fea0003800000 */
.L_x_30:
        /* <DEDUP_REMOVED lines=11> */
.L_x_2387:


//--------------------- .text._Z35group_norm_nhwc_bwd_one_pass_kernelI11Bf16IOFp32WLi128ELi4ELi128EEv26Group_norm_nhwc_bwd_params --------------------------
	.section	.text._Z35group_norm_nhwc_bwd_one_pass_kernelI11Bf16IOFp32WLi128ELi4ELi128EEv26Group_norm_nhwc_bwd_params,"ax",@progbits
	.align	128
        .global         _Z35group_norm_nhwc_bwd_one_pass_kernelI11Bf16IOFp32WLi128ELi4ELi128EEv26Group_norm_nhwc_bwd_params
        .type           _Z35group_norm_nhwc_bwd_one_pass_kernelI11Bf16IOFp32WLi128ELi4ELi128EEv26Group_norm_nhwc_bwd_params,@function
        .size           _Z35group_norm_nhwc_bwd_one_pass_kernelI11Bf16IOFp32WLi128ELi4ELi128EEv26Group_norm_nhwc_bwd_params,(.L_x_2388 - _Z35group_norm_nhwc_bwd_one_pass_kernelI11Bf16IOFp32WLi128ELi4ELi128EEv26Group_norm_nhwc_bwd_params)
        .other          _Z35group_norm_nhwc_bwd_one_pass_kernelI11Bf16IOFp32WLi128ELi4ELi128EEv26Group_norm_nhwc_bwd_params,@"STO_CUDA_ENTRY STV_DEFAULT"
_Z35group_norm_nhwc_bwd_one_pass_kernelI11Bf16IOFp32WLi128ELi4ELi128EEv26Group_norm_nhwc_bwd_params:
.text._Z35group_norm_nhwc_bwd_one_pass_kernelI11Bf16IOFp32WLi128ELi4ELi128EEv26Group_norm_nhwc_bwd_params:
        /* <DEDUP_REMOVED lines=13> */
[----:B------:R-:W-:Y:S01]  /*00d0*/  SHF.R.U32.HI R0, RZ, 0x1, R46 ;  /* 0x00000001ff007819 */ /* 0x000fe2000001162e */
[----:B------:R-:W-:Y:S01]  /*00e0*/  UIMAD.WIDE.U32 UR4, UR10, 0x3, URZ ;  /* 0x000000030a0478a5 */ /* 0x000fe2000f8e003f */
[----:B------:R-:W-:Y:S01]  /*00f0*/  HFMA2.MMA R43, -RZ, RZ, 0, 0 ;  /* 0x00000000ff2b7435 */ /* 0x000fe200000001ff */
[----:B------:R-:W-:Y:S01]  /*0100*/  UIMAD UR8, UR11, 0x3, URZ ;  /* 0x000000030b0878a4 */ /* 0x000fe2000f8e023f */
[----:B------:R-:W-:Y:S01]  /*0110*/  MOV R44, R38 ;  /* 0x00000026002c7202 */ /* 0x000fe20000000f00 */
[----:B------:R-:W2:Y:S01]  /*0120*/  S2UR UR7, SR_CgaCtaId ;  /* 0x00000000000779c3 */ /* 0x000ea20000008800 */
[----:B------:R-:W-:Y:S02]  /*0130*/  ULEA.HI UR9, UP0, UR11, UR10, URZ, 0x1 ;  /* 0x0000000a0b097291 */ /* 0x000fe4000f81083f */
[----:B------:R-:W-:-:S02]  /*0140*/  UIADD3 UR5, UR5, UR8, URZ ;  /* 0x0000000805057290 */ /* 0x000fc4000fffe03f */
[----:B------:R-:W-:Y:S01]  /*0150*/  UIADD3.X UR10, URZ, UR11, URZ, UP0, !UPT ;  /* 0x0000000b3f0a7290 */ /* 0x000fe200087fe43f */
[----:B------:R-:W-:Y:S02]  /*0160*/  ULDC.64 UR16, c[0x0][0x290] ;  /* 0x0000a40000107ab9 */ /* 0x000fe40000000a00 */
[----:B------:R-:W3:Y:S01]  /*0170*/  LDC R37, c[0x0][0x10] ;  /* 0x00000400ff257b82 */ /* 0x000ee20000000800 */
[----:B------:R-:W-:Y:S01]  /*0180*/  ULEA.HI UR8, UP0, UR5, UR4, URZ, 0x1 ;  /* 0x0000000405087291 */ /* 0x000fe2000f81083f */
[----:B------:R-:W-:Y:S01]  /*0190*/  UMOV UR6, 0x400 ;  /* 0x0000040000067882 */ /* 0x000fe20000000000 */
[----:B------:R-:W-:Y:S02]  /*01a0*/  USHF.R.S64 UR9, UR9, 0x1, UR10 ;  /* 0x0000000109097899 */ /* 0x000fe4000800100a */
[----:B------:R-:W-:-:S03]  /*01b0*/  UIADD3.X UR5, URZ, UR5, URZ, UP0, !UPT ;  /* 0x000000053f057290 */ /* 0x000fc600087fe43f */
[----:B------:R-:W4:Y:S01]  /*01c0*/  LDC R36, c[0x0][0xc] ;  /* 0x00000300ff247b82 */ /* 0x000f220000000800 */
[----:B0-----:R-:W-:Y:S01]  /*01d0*/  IMAD R0, R3, UR14, R0 ;  /* 0x0000000e03007c24 */ /* 0x001fe2000f8e0200 */
[----:B------:R-:W-:Y:S01]  /*01e0*/  SHF.R.S32.HI R3, RZ, 0x1f, R46 ;  /* 0x0000001fff037819 */ /* 0x000fe2000001142e */
[----:B------:R-:W-:Y:S02]  /*01f0*/  USHF.R.S64 UR8, UR8, 0x1, UR5 ;  /* 0x0000000108087899 */ /* 0x000fe40008001005 */
[----:B------:R-:W-:Y:S01]  /*0200*/  USHF.R.S32.HI UR5, URZ, 0x1, UR5 ;  /* 0x000000013f057899 */ /* 0x000fe20008011405 */
[----:B------:R-:W-:Y:S02]  /*0210*/  ISETP.GE.U32.AND P1, PT, R0, UR16, PT ;  /* 0x0000001000007c0c */ /* 0x000fe4000bf26070 */
[----:B------:R-:W-:Y:S01]  /*0220*/  SHF.R.S32.HI R2, RZ, 0x1f, R0 ;  /* 0x0000001fff027819 */ /* 0x000fe20000011400 */
[----:B--2---:R-:W-:Y:S01]  /*0230*/  ULEA UR6, UR7, UR6, 0x18 ;  /* 0x0000000607067291 */ /* 0x004fe2000f8ec03f */
[----:B------:R-:W-:Y:S01]  /*0240*/  LEA.HI R3, R3, R46, RZ, 0x5 ;  /* 0x0000002e03037211 */ /* 0x000fe200078f28ff */
[----:B------:R-:W-:Y:S01]  /*0250*/  USHF.R.S32.HI UR7, URZ, 0x1, UR10 ;  /* 0x000000013f077899 */ /* 0x000fe2000801140a */
[----:B------:R-:W-:Y:S01]  /*0260*/  ISETP.GE.AND.EX P1, PT, R2, UR17, PT, P1 ;  /* 0x0000001102007c0c */ /* 0x000fe2000bf26310 */
[----:B------:R-:W-:Y:S01]  /*0270*/  USHF.L.U64.HI UR5, UR8, 0x2, UR5 ;  /* 0x0000000208057899 */ /* 0x000fe20008010205 */
[----:B------:R-:W-:Y:S01]  /*0280*/  SHF.L.U32 R2, R46, 0x1, RZ ;  /* 0x000000012e027819 */ /* 0x000fe200000006ff */
[----:B------:R-:W-:Y:S01]  /*0290*/  USHF.L.U64.HI UR7, UR9, 0x2, UR7 ;  /* 0x0000000209077899 */ /* 0x000fe20008010207 */
[----:B------:R-:W-:-:S02]  /*02a0*/  SHF.R.S32.HI R3, RZ, 0x5, R3 ;  /* 0x00000005ff037819 */ /* 0x000fc40000011403 */
[----:B------:R-:W-:Y:S02]  /*02b0*/  ISETP.LT.U32.AND P1, PT, R46, 0x80, !P1 ;  /* 0x000000802e00780c */ /* 0x000fe40004f21070 */
[----:B------:R-:W-:Y:S02]  /*02c0*/  LOP3.LUT R2, R2, 0x2, RZ, 0xc0, !PT ;  /* 0x0000000202027812 */ /* 0x000fe400078ec0ff */
[----:B------:R-:W-:Y:S02]  /*02d0*/  LEA R3, R3, UR6, 0x3 ;  /* 0x0000000603037c11 */ /* 0x000fe4000f8e18ff */
[----:B-1-34-:R-:W-:-:S07]  /*02e0*/  LOP3.LUT R45, R36, 0x3, RZ, 0xc0, !PT ;  /* 0x00000003242d7812 */ /* 0x01afce00078ec0ff */
.L_x_58:
[----:B0-----:R-:W0:Y:S01]  /*02f0*/  LDC R13, c[0x0][0x2a0] ;  /* 0x0000a800ff0d7b82 */ /* 0x001e220000000800 */
[----:B------:R-:W-:Y:S01]  /*0300*/  MOV R6, RZ ;  /* 0x000000ff00067202 */ /* 0x000fe20000000f00 */
[----:B------:R-:W-:Y:S01]  /*0310*/  ULDC.64 UR10, c[0x0][0x290] ;  /* 0x0000a400000a7ab9 */ /* 0x000fe20000000a00 */
[----:B------:R-:W-:-:S05]  /*0320*/  IABS R11, R44 ;  /* 0x0000002c000b7213 */ /* 0x000fca0000000000 */
[----:B------:R-:W1:Y:S01]  /*0330*/  LDC R15, c[0x0][0x2ac] ;  /* 0x0000ab00ff0f7b82 */ /* 0x000e620000000800 */
[----:B------:R-:W-:-:S07]  /*0340*/  ISETP.GE.AND P3, PT, R44, RZ, PT ;  /* 0x000000ff2c00720c */ /* 0x000fce0003f66270 */
[----:B------:R-:W2:Y:S01]  /*0350*/  @P1 LDC.64 R16, c[0x0][0x230] ;  /* 0x00008c00ff101b82 */ /* 0x000ea20000000a00 */
[----:B------:R-:W-:Y:S02]  /*0360*/  CS2R R40, SRZ ;  /* 0x0000000000287805 */ /* 0x000fe4000001ff00 */
[----:B------:R-:W-:Y:S01]  /*0370*/  IADD3 R27, R0, 0x40, RZ ;  /* 0x00000040001b7810 */ /* 0x000fe20007ffe0ff */
[----:B------:R-:W-:Y:S01]  /*0380*/  ULDC.U8 UR6, c[0x0][0x2a4] ;  /* 0x0000a90000067ab9 */ /* 0x000fe20000000000 */
[----:B0-----:R-:W-:-:S04]  /*0390*/  IABS R12, R13 ;  /* 0x0000000d000c7213 */ /* 0x001fc80000000000 */
[----:B------:R-:W0:Y:S08]  /*03a0*/  I2F.RP R5, R12 ;  /* 0x0000000c00057306 */ /* 0x000e300000209400 */
[----:B0-----:R-:W0:Y:S02]  /*03b0*/  MUFU.RCP R5, R5 ;  /* 0x0000000500057308 */ /* 0x001e240000001000 */
[----:B0-----:R-:W-:-:S06]  /*03c0*/  IADD3 R8, R5, 0xffffffe, RZ ;  /* 0x0ffffffe05087810 */ /* 0x001fcc0007ffe0ff */
[----:B------:R0:W3:Y:S02]  /*03d0*/  F2I.FTZ.U32.TRUNC.NTZ R7, R8 ;  /* 0x0000000800077305 */ /* 0x0000e4000021f000 */
[----:B0-----:R-:W-:-:S05]  /*03e0*/  SHF.R.U32.HI R8, RZ, 0x1, R46 ;  /* 0x00000001ff087819 */ /* 0x001fca000001162e */
[----:B-1----:R-:W-:Y:S01]  /*03f0*/  IMAD R8, R15, UR14, R8 ;  /* 0x0000000e0f087c24 */ /* 0x002fe2000f8e0208 */
[----:B---3--:R-:W-:Y:S01]  /*0400*/  IADD3 R9, RZ, -R7, RZ ;  /* 0x80000007ff097210 */ /* 0x008fe20007ffe0ff */
[----:B------:R-:W0:Y:S04]  /*0410*/  @P1 LDC.64 R14, c[0x0][0x288] ;  /* 0x0000a200ff0e1b82 */ /* 0x000e280000000a00 */
[----:B------:R-:W-:-:S04]  /*0420*/  IMAD R9, R9, R12, RZ ;  /* 0x0000000c09097224 */ /* 0x000fc800078e02ff */
[----:B------:R-:W-:-:S06]  /*0430*/  IMAD.HI.U32 R6, R7, R9, R6 ;  /* 0x0000000907067227 */ /* 0x000fcc00078e0006 */
[----:B------:R-:W-:Y:S02]  /*0440*/  IMAD.HI.U32 R9, R6, R11, RZ ;  /* 0x0000000b06097227 */ /* 0x000fe400078e00ff */
[----:B------:R-:W1:Y:S03]  /*0450*/  LDC.64 R6, c[0x0][0x248] ;  /* 0x00009200ff067b82 */ /* 0x000e660000000a00 */
[----:B------:R-:W-:-:S05]  /*0460*/  IADD3 R5, -R9, RZ, RZ ;  /* 0x000000ff09057210 */ /* 0x000fca0007ffe1ff */
[----:B------:R-:W-:Y:S01]  /*0470*/  IMAD R5, R12, R5, R11 ;  /* 0x000000050c057224 */ /* 0x000fe200078e020b */
[----:B------:R-:W-:-:S04]  /*0480*/  LOP3.LUT R11, R44, R13, RZ, 0x3c, !PT ;  /* 0x0000000d2c0b7212 */ /* 0x000fc800078e3cff */
[----:B------:R-:W-:Y:S01]  /*0490*/  ISETP.GT.U32.AND P5, PT, R12, R5, PT ;  /* 0x000000050c00720c */ /* 0x000fe20003fa4070 */
[----:B-1----:R-:W-:-:S12]  /*04a0*/  IMAD.WIDE R6, R44, 0x8, R6 ;  /* 0x000000082c067825 */ /* 0x002fd800078e0206 */
[-C--:B------:R-:W-:Y:S01]  /*04b0*/  @!P5 IADD3 R5, R5, -R12.reuse, RZ ;  /* 0x8000000c0505d210 */ /* 0x080fe20007ffe0ff */
[----:B------:R-:W3:Y:S03]  /*04c0*/  LDG.E.64 R6, desc[UR12][R6.64] ;  /* 0x0000000c06067981 */ /* 0x000ee6000c1e1b00 */
[----:B------:R-:W-:Y:S02]  /*04d0*/  ISETP.GE.U32.AND P4, PT, R5, R12, PT ;  /* 0x0000000c0500720c */ /* 0x000fe40003f86070 */
[----:B------:R-:W-:Y:S02]  /*04e0*/  ISETP.GE.AND P2, PT, R11, RZ, PT ;  /* 0x000000ff0b00720c */ /* 0x000fe40003f46270 */
[----:B------:R-:W-:Y:S02]  /*04f0*/  IADD3 R10, R8, 0x40, RZ ;  /* 0x00000040080a7810 */ /* 0x000fe40007ffe0ff */
[----:B------:R-:W-:-:S02]  /*0500*/  ISETP.GT.U32.AND P6, PT, R12, R5, PT ;  /* 0x000000050c00720c */ /* 0x000fc40003fc4070 */
[----:B------:R-:W-:Y:S02]  /*0510*/  IADD3 R8, R5, -R12, RZ ;  /* 0x8000000c05087210 */ /* 0x000fe40007ffe0ff */
[----:B------:R-:W-:Y:S02]  /*0520*/  @!P5 IADD3 R9, R9, 0x1, RZ ;  /* 0x000000010909d810 */ /* 0x000fe40007ffe0ff */
[----:B------:R-:W-:Y:S02]  /*0530*/  SEL R5, R8, R5, !P6 ;  /* 0x0000000508057207 */ /* 0x000fe40007000000 */
[----:B------:R-:W-:Y:S02]  /*0540*/  @P4 IADD3 R9, R9, 0x1, RZ ;  /* 0x0000000109094810 */ /* 0x000fe40007ffe0ff */
[----:B------:R-:W-:Y:S02]  /*0550*/  ISETP.NE.AND P4, PT, R13, RZ, PT ;  /* 0x000000ff0d00720c */ /* 0x000fe40003f85270 */
[----:B------:R-:W-:-:S02]  /*0560*/  LOP3.LUT R8, RZ, R13, RZ, 0x33, !PT ;  /* 0x0000000dff087212 */ /* 0x000fc400078e33ff */
[----:B------:R-:W-:Y:S02]  /*0570*/  @!P3 IADD3 R5, -R5, RZ, RZ ;  /* 0x000000ff0505b210 */ /* 0x000fe40007ffe1ff */
[----:B------:R-:W-:Y:S02]  /*0580*/  @!P2 IADD3 R9, -R9, RZ, RZ ;  /* 0x000000ff0909a210 */ /* 0x000fe40007ffe1ff */
[----:B------:R-:W-:Y:S02]  /*0590*/  ISETP.GE.U32.AND P0, PT, R10, UR10, PT ;  /* 0x0000000a0a007c0c */ /* 0x000fe4000bf06070 */
[----:B------:R-:W-:Y:S02]  /*05a0*/  SHF.R.S32.HI R10, RZ, 0x1f, R10 ;  /* 0x0000001fff0a7819 */ /* 0x000fe4000001140a */
[C---:B------:R-:W-:Y:S02]  /*05b0*/  SEL R5, R8.reuse, R5, !P4 ;  /* 0x0000000508057207 */ /* 0x040fe40006000000 */
[----:B------:R-:W-:-:S02]  /*05c0*/  SEL R9, R8, R9, !P4 ;  /* 0x0000000908097207 */ /* 0x000fc40006000000 */
[----:B------:R-:W-:Y:S01]  /*05d0*/  ISETP.GE.AND.EX P0, PT, R10, UR11, PT, P0 ;  /* 0x0000000b0a007c0c */ /* 0x000fe2000bf06300 */
[----:B------:R-:W-:Y:S01]  /*05e0*/  ULDC.64 UR10, c[0x0][0x298] ;  /* 0x0000a600000a7ab9 */ /* 0x000fe20000000a00 */
[----:B------:R-:W-:Y:S02]  /*05f0*/  LEA R10, R5, R2, 0x2 ;  /* 0x00000002050a7211 */ /* 0x000fe400078e10ff */
[----:B------:R-:W-:Y:S02]  /*0600*/  SHF.R.S32.HI R8, RZ, 0x1f, R9 ;  /* 0x0000001fff087819 */ /* 0x000fe40000011409 */
[----:B------:R-:W-:Y:S02]  /*0610*/  SHF.R.S32.HI R11, RZ, 0x1f, R10 ;  /* 0x0000001fff0b7819 */ /* 0x000fe4000001140a */
[----:B------:R-:W-:Y:S01]  /*0620*/  SHF.R.S32.HI R13, RZ, 0x1f, R0 ;  /* 0x0000001fff0d7819 */ /* 0x000fe20000011400 */
[----:B------:R-:W-:Y:S01]  /*0630*/  IMAD R8, R8, UR10, RZ ;  /* 0x0000000a08087c24 */ /* 0x000fe2000f8e02ff */
[----:B------:R-:W-:Y:S01]  /*0640*/  ISETP.LT.U32.AND P0, PT, R46, 0x80, !P0 ;  /* 0x000000802e00780c */ /* 0x000fe20004701070 */
[----:B------:R-:W-:Y:S01]  /*0650*/  IMAD.WIDE.U32 R48, R9, UR10, R10 ;  /* 0x0000000a09307c25 */ /* 0x000fe2000f8e000a */
[----:B------:R-:W-:-:S03]  /*0660*/  SHF.R.S32.HI R25, RZ, 0x1f, R27 ;  /* 0x0000001fff197819 */ /* 0x000fc6000001141b */
[----:B------:R-:W-:Y:S01]  /*0670*/  IMAD R51, R9, UR11, R8 ;  /* 0x0000000b09337c24 */ /* 0x000fe2000f8e0208 */
[----:B------:R-:W-:Y:S01]  /*0680*/  @P1 MOV R50, R48 ;  /* 0x0000003000321202 */ /* 0x000fe20000000f00 */
[-C--:B0-----:R-:W-:Y:S01]  /*0690*/  @P1 IMAD R8, R13, R14.reuse, RZ ;  /* 0x0000000e0d081224 */ /* 0x081fe200078e02ff */
[----:B------:R-:W-:Y:S01]  /*06a0*/  MOV R42, RZ ;  /* 0x000000ff002a7202 */ /* 0x000fe20000000f00 */
[----:B------:R-:W0:Y:S01]  /*06b0*/  @P1 LDC.64 R12, c[0x0][0x228] ;  /* 0x00008a00ff0c1b82 */ /* 0x000e220000000a00 */
[----:B------:R-:W-:Y:S01]  /*06c0*/  IADD3 R51, R49, R51, RZ ;  /* 0x0000003331337210 */ /* 0x000fe20007ffe0ff */
[C---:B------:R-:W-:Y:S02]  /*06d0*/  @P1 IMAD R23, R0.reuse, R15, R8 ;  /* 0x0000000f00171224 */ /* 0x040fe400078e0208 */
[----:B------:R-:W-:-:S04]  /*06e0*/  @P1 IMAD.WIDE.U32 R20, R0, R14, R50 ;  /* 0x0000000e00141225 */ /* 0x000fc800078e0032 */
[----:B------:R-:W1:Y:S01]  /*06f0*/  @P0 LDC.64 R18, c[0x0][0x288] ;  /* 0x0000a200ff120b82 */ /* 0x000e620000000a00 */
[----:B------:R-:W-:Y:S02]  /*0700*/  @P1 IADD3 R21, R21, R23, RZ ;  /* 0x0000001715151210 */ /* 0x000fe40007ffe0ff */
[C---:B------:R-:W-:Y:S02]  /*0710*/  @P1 SHF.L.U32 R23, R20.reuse, 0x1, RZ ;  /* 0x0000000114171819 */ /* 0x040fe400000006ff */
[----:B------:R-:W-:-:S03]  /*0720*/  @P1 SHF.L.U64.HI R22, R20, 0x1, R21 ;  /* 0x0000000114161819 */ /* 0x000fc60000010215 */
[----:B------:R-:W4:Y:S01]  /*0730*/  @P0 LDC.64 R8, c[0x0][0x230] ;  /* 0x00008c00ff080b82 */ /* 0x000f220000000a00 */
[C---:B--2---:R-:W-:Y:S02]  /*0740*/  @P1 IADD3 R16, P2, R23.reuse, R16, RZ ;  /* 0x0000001017101210 */ /* 0x044fe40007f5e0ff */
[----:B------:R-:W-:Y:S02]  /*0750*/  @P0 MOV R20, R48 ;  /* 0x0000003000140202 */ /* 0x000fe40000000f00 */
[----:B------:R-:W-:Y:S02]  /*0760*/  @P1 IADD3.X R17, R22, R17, RZ, P2, !PT ;  /* 0x0000001116111210 */ /* 0x000fe400017fe4ff */
[----:B------:R-:W-:Y:S01]  /*0770*/  @P0 MOV R21, R51 ;  /* 0x0000003300150202 */ /* 0x000fe20000000f00 */
[----:B------:R-:W2:Y:S01]  /*0780*/  @P0 LDC.64 R14, c[0x0][0x228] ;  /* 0x00008a00ff0e0b82 */ /* 0x000ea20000000a00 */
[----:B------:R-:W-:Y:S01]  /*0790*/  MOV R39, RZ ;  /* 0x000000ff00277202 */ /* 0x000fe20000000f00 */
[----:B------:R-:W3:Y:S01]  /*07a0*/  @P1 LDG.E R41, desc[UR12][R16.64] ;  /* 0x0000000c10291981 */ /* 0x000ee2000c1e1900 */
[----:B0-----:R-:W-:Y:S01]  /*07b0*/  @P1 IADD3 R12, P2, R23, R12, RZ ;  /* 0x0000000c170c1210 */ /* 0x001fe20007f5e0ff */
[----:B-1----:R-:W-:-:S04]  /*07c0*/  @P0 IMAD R24, R25, R18, RZ ;  /* 0x0000001219180224 */ /* 0x002fc800078e02ff */
[C---:B------:R-:W-:Y:S02]  /*07d0*/  @P0 IMAD R25, R27.reuse, R19, R24 ;  /* 0x000000131b190224 */ /* 0x040fe400078e0218 */
[----:B------:R-:W-:-:S05]  /*07e0*/  @P0 IMAD.WIDE.U32 R18, R27, R18, R20 ;  /* 0x000000121b120225 */ /* 0x000fca00078e0014 */
[----:B------:R-:W-:Y:S02]  /*07f0*/  @P0 IADD3 R21, R19, R25, RZ ;  /* 0x0000001913150210 */ /* 0x000fe40007ffe0ff */
[C---:B------:R-:W-:Y:S02]  /*0800*/  @P0 SHF.L.U32 R19, R18.reuse, 0x1, RZ ;  /* 0x0000000112130819 */ /* 0x040fe400000006ff */
[----:B------:R-:W-:Y:S02]  /*0810*/  @P0 SHF.L.U64.HI R18, R18, 0x1, R21 ;  /* 0x0000000112120819 */ /* 0x000fe40000010215 */
[C---:B----4-:R-:W-:Y:S02]  /*0820*/  @P0 IADD3 R8, P3, R19.reuse, R8, RZ ;  /* 0x0000000813080210 */ /* 0x050fe40007f7e0ff */
[----:B--2---:R-:W-:Y:S02]  /*0830*/  @P0 IADD3 R14, P4, R19, R14, RZ ;  /* 0x0000000e130e0210 */ /* 0x004fe40007f9e0ff */
[----:B------:R-:W-:-:S02]  /*0840*/  @P0 IADD3.X R9, R18, R9, RZ, P3, !PT ;  /* 0x0000000912090210 */ /* 0x000fc40001ffe4ff */
[----:B------:R-:W-:-:S03]  /*0850*/  @P0 IADD3.X R15, R18, R15, RZ, P4, !PT ;  /* 0x0000000f120f0210 */ /* 0x000fc600027fe4ff */
[----:B------:R0:W5:Y:S04]  /*0860*/  @P0 LDG.E R42, desc[UR12][R8.64] ;  /* 0x0000000c082a0981 */ /* 0x000168000c1e1900 */
[----:B------:R-:W5:Y:S01]  /*0870*/  @P0 LDG.E R39, desc[UR12][R14.64] ;  /* 0x0000000c0e270981 */ /* 0x000f62000c1e1900 */
[----:B------:R-:W-:Y:S01]  /*0880*/  @P1 IADD3.X R13, R22, R13, RZ, P2, !PT ;  /* 0x0000000d160d1210 */ /* 0x000fe200017fe4ff */
[----:B------:R-:W-:Y:S01]  /*0890*/  UMOV UR10, 0x3f800000 ;  /* 0x3f800000000a7882 */ /* 0x000fe20000000000 */
[----:B------:R-:W-:Y:S03]  /*08a0*/  BSSY B0, `(.L_x_32) ;  /* 0x0000020000007945 */ /* 0x000fe60003800000 */
[----:B------:R1:W5:Y:S01]  /*08b0*/  @P1 LDG.E R40, desc[UR12][R12.64] ;  /* 0x0000000c0c281981 */ /* 0x000362000c1e1900 */
[----:B------:R-:W-:-:S02]  /*08c0*/  ISETP.NE.AND P2, PT, RZ, UR6, PT ;  /* 0x00000006ff007c0c */ /* 0x000fc4000bf45270 */
[----:B0-----:R-:W-:Y:S02]  /*08d0*/  CS2R R8, SRZ ;  /* 0x0000000000087805 */ /* 0x001fe4000001ff00 */
[----:B---3--:R-:W-:-:S13]  /*08e0*/  R2UR UR11, R6 ;  /* 0x00000000060b72ca */ /* 0x008fda00000e0000 */
[----:B------:R-:W-:-:S05]  /*08f0*/  MOV R6, UR11 ;  /* 0x0000000b00067c02 */ /* 0x000fca0008000f00 */
[----:B------:R-:W-:-:S05]  /*0900*/  FFMA.FTZ R7, -R6, UR11, R7 ;  /* 0x0000000b06077c23 */ /* 0x000fca0008010107 */
[----:B------:R-:W-:-:S13]  /*0910*/  FSETP.GTU.FTZ.AND P0, PT, R7, RZ, PT ;  /* 0x000000ff0700720b */ /* 0x000fda0003f1c000 */
[----:B------:R-:W-:Y:S01]  /*0920*/  VOTEU.ANY UP0, P0 ;  /* 0x00000000003f7886 */ /* 0x000fe20000000100 */
[----:B------:R-:W-:-:S04]  /*0930*/  PLOP3.LUT P0, PT, PT, PT, UP0, 0x80, 0x0 ;  /* 0x000000000000781c */ /* 0x000fc80003f0f008 */
[----:B------:R-:W-:-:S09]  /*0940*/  @UP0 ULDC UR4, c[0x0][0x250] ;  /* 0x0000940000040ab9 */ /* 0x000fd20000000800 */
[----:B------:R-:W-:-:S06]  /*0950*/  @P0 FADD.FTZ R16, R7, UR4 ;  /* 0x0000000407100e21 */ /* 0x000fcc0008010000 */
[----:B------:R-:W0:Y:S01]  /*0960*/  @P0 MUFU.RSQ R16, R16 ;  /* 0x0000001000100308 */ /* 0x000e220000001400 */
[----:B------:R-:W-:Y:S02]  /*0970*/  CS2R R6, SRZ ;  /* 0x0000000000067805 */ /* 0x000fe4000001ff00 */
[----:B0-----:R-:W-:Y:S02]  /*0980*/  @P0 R2UR UR4, R16 ;  /* 0x00000000100402ca */ /* 0x001fe400000e0000 */
[----:B------:R-:W-:Y:S02]  /*0990*/  ISETP.GT.U32.AND P0, PT, R46, 0x7f, PT ;  /* 0x0000007f2e00780c */ /* 0x000fe40003f04070 */
[C---:B-1----:R-:W-:Y:S02]  /*09a0*/  PRMT R12, R41.reuse, 0x7632, R12 ;  /* 0x00007632290c7816 */ /* 0x042fe4000000000c */
[----:B------:R-:W-:Y:S02]  /*09b0*/  SHF.L.U32 R14, R41, 0x10, RZ ;  /* 0x00000010290e7819 */ /* 0x000fe400000006ff */
[----:B------:R-:W-:-:S05]  /*09c0*/  SHF.L.U32 R15, R12, 0x10, RZ ;  /* 0x000000100c0f7819 */ /* 0x000fca00000006ff */
[----:B------:R-:W-:Y:S02]  /*09d0*/  @UP0 UMOV UR10, UR4 ;  /* 0x00000004000a0c82 */ /* 0x000fe40008000000 */
[----:B------:R-:W-:Y:S05]  /*09e0*/  @P0 BRA `(.L_x_33) ;  /* 0x00000000002c0947 */ /* 0x000fea0003800000 */
[----:B------:R-:W-:Y:S01]  /*09f0*/  ISETP.NE.AND P0, PT, RZ, UR6, PT ;  /* 0x00000006ff007c0c */ /* 0x000fe2000bf05270 */
[----:B------:R-:W-:Y:S01]  /*0a00*/  ULDC.64 UR16, c[0x0][0x238] ;  /* 0x00008e0000107ab9 */ /* 0x000fe20000000a00 */
[C---:B------:R-:W-:Y:S02]  /*0a10*/  SHF.L.U32 R13, R10.reuse, 0x2, RZ ;  /* 0x000000020a0d7819 */ /* 0x040fe400000006ff */
[----:B------:R-:W-:Y:S02]  /*0a20*/  SHF.L.U64.HI R16, R10, 0x2, R11 ;  /* 0x000000020a107819 */ /* 0x000fe4000001020b */
[----:B------:R-:W-:-:S04]  /*0a30*/  IADD3 R10, P3, R13, UR16, RZ ;  /* 0x000000100d0a7c10 */ /* 0x000fc8000ff7e0ff */
[----:B------:R-:W-:-:S03]  /*0a40*/  IADD3.X R11, R16, UR17, RZ, P3, !PT ;  /* 0x00000011100b7c10 */ /* 0x000fc60009ffe4ff */
[----:B------:R-:W0:Y:S02]  /*0a50*/  @P0 LDC.64 R6, c[0x0][0x240] ;  /* 0x00009000ff060b82 */ /* 0x000e240000000a00 */
[----:B0-----:R-:W-:-:S04]  /*0a60*/  @P0 IADD3 R12, P4, R13, R6, RZ ;  /* 0x000000060d0c0210 */ /* 0x001fc80007f9e0ff */
[----:B------:R-:W-:Y:S02]  /*0a70*/  @P0 IADD3.X R13, R16, R7, RZ, P4, !PT ;  /* 0x00000007100d0210 */ /* 0x000fe400027fe4ff */
[----:B------:R0:W5:Y:S04]  /*0a80*/  LDG.E.64 R6, desc[UR12][R10.64] ;  /* 0x0000000c0a067981 */ /* 0x000168000c1e1b00 */
[----:B------:R0:W5:Y:S03]  /*0a90*/  @P0 LDG.E.64 R8, desc[UR12][R12.64] ;  /* 0x0000000c0c080981 */ /* 0x000166000c1e1b00 */
.L_x_33:
[----:B------:R-:W-:Y:S05]  /*0aa0*/  BSYNC B0 ;  /* 0x0000000000007941 */ /* 0x000fea0003800000 */
.L_x_32:
[----:B0----5:R-:W-:Y:S01]  /*0ab0*/  PRMT R13, R40, 0x7632, R13 ;  /* 0x00007632280d7816 */ /* 0x021fe2000000000d */
[----:B------:R-:W-:Y:S01]  /*0ac0*/  FADD.FTZ R14, R14, -UR11 ;  /* 0x8000000b0e0e7e21 */ /* 0x000fe20008010000 */
[----:B------:R-:W-:Y:S01]  /*0ad0*/  FADD.FTZ R10, R15, -UR11 ;  /* 0x8000000b0f0a7e21 */ /* 0x000fe20008010000 */
[----:B------:R-:W-:Y:S02]  /*0ae0*/  SHF.L.U32 R12, R40, 0x10, RZ ;  /* 0x00000010280c7819 */ /* 0x000fe400000006ff */
[----:B------:R-:W-:Y:S01]  /*0af0*/  SHF.L.U32 R13, R13, 0x10, RZ ;  /* 0x000000100d0d7819 */ /* 0x000fe200000006ff */
[----:B------:R-:W-:Y:S01]  /*0b00*/  FMUL.FTZ R11, R14, UR10 ;  /* 0x0000000a0e0b7c20 */ /* 0x000fe20008410000 */
[----:B------:R-:W-:Y:S01]  /*0b10*/  FMUL.FTZ R10, R10, UR10 ;  /* 0x0000000a0a0a7c20 */ /* 0x000fe20008410000 */
[----:B------:R-:W-:Y:S06]  /*0b20*/  @!P2 BRA `(.L_x_34) ;  /* 0x000000000048a947 */ /* 0x000fec0003800000 */
[----:B------:R-:W-:Y:S01]  /*0b30*/  FFMA.FTZ R11, R11, R6, R8 ;  /* 0x000000060b0b7223 */ /* 0x000fe20000010008 */
        /* <DEDUP_REMOVED lines=17> */
.L_x_34:
[----:B------:R-:W-:Y:S02]  /*0c50*/  SHF.L.U32 R16, R41, 0x10, RZ ;  /* 0x0000001029107819 */ /* 0x000fe400000006ff */
[C---:B------:R-:W-:Y:S02]  /*0c60*/  PRMT R11, R42.reuse, 0x7632, R11 ;  /* 0x000076322a0b7816 */ /* 0x040fe4000000000b */
[----:B------:R-:W-:Y:S01]  /*0c70*/  SHF.L.U32 R14, R42, 0x10, RZ ;  /* 0x000000102a0e7819 */ /* 0x000fe200000006ff */
[----:B------:R-:W-:Y:S01]  /*0c80*/  FADD.FTZ R18, R16, -UR11 ;  /* 0x8000000b10127e21 */ /* 0x000fe20008010000 */
[----:B------:R-:W-:Y:S02]  /*0c90*/  SHF.L.U32 R16, R11, 0x10, RZ ;  /* 0x000000100b107819 */ /* 0x000fe400000006ff */
[----:B------:R-:W-:Y:S01]  /*0ca0*/  PRMT R17, R39, 0x7632, R17 ;  /* 0x0000763227117816 */ /* 0x000fe20000000011 */
[----:B------:R-:W-:Y:S01]  /*0cb0*/  FMUL.FTZ R11, R18, UR10 ;  /* 0x0000000a120b7c20 */ /* 0x000fe20008410000 */
[----:B------:R-:W-:Y:S01]  /*0cc0*/  FADD.FTZ R19, R14, -UR11 ;  /* 0x8000000b0e137e21 */ /* 0x000fe20008010000 */
[----:B------:R-:W-:Y:S01]  /*0cd0*/  FMUL.FTZ R18, R12, R6 ;  /* 0x000000060c127220 */ /* 0x000fe20000410000 */
[----:B------:R-:W-:Y:S01]  /*0ce0*/  FADD.FTZ R16, R16, -UR11 ;  /* 0x8000000b10107e21 */ /* 0x000fe20008010000 */
[----:B------:R-:W-:Y:S01]  /*0cf0*/  SHF.L.U32 R14, R17, 0x10, RZ ;  /* 0x00000010110e7819 */ /* 0x000fe200000006ff */
[----:B------:R-:W-:Y:S01]  /*0d00*/  FMUL.FTZ R17, R19, UR10 ;  /* 0x0000000a13117c20 */ /* 0x000fe20008410000 */
[----:B------:R-:W-:Y:S01]  /*0d10*/  FFMA.FTZ R21, R11, R18, RZ ;  /* 0x000000120b157223 */ /* 0x000fe200000100ff */
[----:B------:R-:W-:Y:S01]  /*0d20*/  SHF.L.U32 R15, R39, 0x10, RZ ;  /* 0x00000010270f7819 */ /* 0x000fe200000006ff */
[----:B------:R-:W-:Y:S01]  /*0d30*/  FMUL.FTZ R19, R13, R7 ;  /* 0x000000070d137220 */ /* 0x000fe20000410000 */
[----:B------:R-:W-:Y:S01]  /*0d40*/  FADD.FTZ R18, RZ, R18 ;  /* 0x00000012ff127221 */ /* 0x000fe20000010000 */
        /* <DEDUP_REMOVED lines=20> */
.L_x_35:
[----:B------:R-:W-:Y:S01]  /*0e90*/  FFMA.FTZ R22, R10, R19, R21 ;  /* 0x000000130a167223 */ /* 0x000fe20000010015 */
[----:B------:R-:W-:Y:S01]  /*0ea0*/  FMUL.FTZ R20, R15, R6 ;  /* 0x000000060f147220 */ /* 0x000fe20000410000 */
[----:B------:R-:W-:Y:S01]  /*0eb0*/  FADD.FTZ R23, R19, R18 ;  /* 0x0000001213177221 */ /* 0x000fe20000010000 */
[----:B------:R-:W-:Y:S01]  /*0ec0*/  FMUL.FTZ R21, R14, R7 ;  /* 0x000000070e157220 */ /* 0x000fe20000410000 */
[----:B------:R-:W-:Y:S01]  /*0ed0*/  ISETP.GT.AND P0, PT, R4, 0x1e, PT ;  /* 0x0000001e0400780c */ /* 0x000fe20003f04270 */
[----:B------:R-:W-:Y:S01]  /*0ee0*/  FFMA.FTZ R19, R17, R20, R22 ;  /* 0x0000001411137223 */ /* 0x000fe20000010016 */
[----:B------:R-:W-:Y:S01]  /*0ef0*/  FADD.FTZ R20, R23, R20 ;  /* 0x0000001417147221 */ /* 0x000fe20000010000 */
[----:B------:R-:W0:Y:S01]  /*0f00*/  S2UR UR15, SR_CgaCtaId ;  /* 0x00000000000f79c3 */ /* 0x000e220000008800 */
[----:B------:R-:W-:Y:S01]  /*0f10*/  UMOV UR6, 0x400 ;  /* 0x0000040000067882 */ /* 0x000fe20000000000 */
[----:B------:R-:W-:Y:S01]  /*0f20*/  FFMA.FTZ R18, R16, R21, R19 ;  /* 0x0000001510127223 */ /* 0x000fe20000010013 */
[----:B------:R-:W-:Y:S01]  /*0f30*/  FADD.FTZ R19, R21, R20 ;  /* 0x0000001415137221 */ /* 0x000fe20000010000 */
[----:B------:R-:W-:Y:S01]  /*0f40*/  UIADD3 UR4, UR6, 0x40, URZ ;  /* 0x0000004006047890 */ /* 0x000fe2000fffe03f */
[----:B------:R-:W-:Y:S01]  /*0f50*/  FFMA.FTZ R32, R11, R12, RZ ;  /* 0x0000000c0b207223 */ /* 0x000fe200000100ff */
[----:B------:R-:W-:Y:S01]  /*0f60*/  FFMA.FTZ R33, R10, R13, RZ ;  /* 0x0000000d0a217223 */ /* 0x000fe200000100ff */
[----:B------:R-:W1:Y:S01]  /*0f70*/  SHFL.DOWN PT, R21, R18, 0x1, 0x1f ;  /* 0x08201f0012157f89 */ /* 0x000e6200000e0000 */
[----:B------:R-:W-:Y:S01]  /*0f80*/  ISETP.NE.AND P3, PT, R46, RZ, PT ;  /* 0x000000ff2e00720c */ /* 0x000fe20003f65270 */
[----:B------:R-:W-:Y:S01]  /*0f90*/  FADD.FTZ R12, RZ, R12 ;  /* 0x0000000cff0c7221 */ /* 0x000fe20000010000 */
[----:B------:R-:W-:Y:S01]  /*0fa0*/  FADD.FTZ R13, RZ, R13 ;  /* 0x0000000dff0d7221 */ /* 0x000fe20000010000 */
[----:B------:R-:W2:Y:S01]  /*0fb0*/  SHFL.DOWN PT, R20, R19, 0x1, 0x1f ;  /* 0x08201f0013147f89 */ /* 0x000ea200000e0000 */
[----:B------:R-:W-:Y:S01]  /*0fc0*/  FFMA.FTZ R32, R17, R15, R32 ;  /* 0x0000000f11207223 */ /* 0x000fe20000010020 */
[----:B------:R-:W-:Y:S01]  /*0fd0*/  FFMA.FTZ R33, R16, R14, R33 ;  /* 0x0000000e10217223 */ /* 0x000fe20000010021 */
[----:B------:R-:W-:Y:S01]  /*0fe0*/  FADD.FTZ R34, R12, R15 ;  /* 0x0000000f0c227221 */ /* 0x000fe20000010000 */
[----:B------:R-:W-:Y:S01]  /*0ff0*/  FADD.FTZ R35, R13, R14 ;  /* 0x0000000e0d237221 */ /* 0x000fe20000010000 */
[----:B------:R-:W-:Y:S01]  /*1000*/  BSSY B0, `(.L_x_36) ;  /* 0x000002a000007945 */ /* 0x000fe20003800000 */
[----:B------:R-:W-:Y:S01]  /*1010*/  ISETP.GT.U32.AND P4, PT, R46, 0x1, PT ;  /* 0x000000012e00780c */ /* 0x000fe20003f84070 */
[----:B0-----:R-:W-:-:S06]  /*1020*/  ULEA UR4, UR15, UR4, 0x18 ;  /* 0x000000040f047291 */ /* 0x001fcc000f8ec03f */
[----:B------:R-:W-:Y:S01]  /*1030*/  LEA R47, R46, UR4, 0x4 ;  /* 0x000000042e2f7c11 */ /* 0x000fe2000f8e20ff */
[----:B-1----:R-:W-:Y:S01]  /*1040*/  @!P0 FADD.FTZ R18, R18, R21 ;  /* 0x0000001512128221 */ /* 0x002fe20000010000 */
[----:B--2---:R-:W-:-:S04]  /*1050*/  @!P0 FADD.FTZ R19, R19, R20 ;  /* 0x0000001413138221 */ /* 0x004fc80000010000 */
[----:B------:R-:W0:Y:S01]  /*1060*/  SHFL.DOWN PT, R21, R18, 0x2, 0x1f ;  /* 0x08401f0012157f89 */ /* 0x000e2200000e0000 */
[----:B------:R-:W-:-:S03]  /*1070*/  ISETP.GT.AND P0, PT, R4, 0x1d, PT ;  /* 0x0000001d0400780c */ /* 0x000fc60003f04270 */
[----:B------:R-:W1:Y:S04]  /*1080*/  SHFL.DOWN PT, R20, R19, 0x2, 0x1f ;  /* 0x08401f0013147f89 */ /* 0x000e6800000e0000 */
[----:B------:R-:W-:Y:S06]  /*1090*/  STS.128 [R47], R32 ;  /* 0x000000202f007388 */ /* 0x000fec0000000c00 */
        /* <DEDUP_REMOVED lines=16> */
[----:B-1----:R-:W-:Y:S01]  /*11a0*/  @!P0 FADD.FTZ R19, R19, R20 ;  /* 0x0000001413138221 */ /* 0x002fe20000010000 */
[----:B------:R-:W-:-:S03]  /*11b0*/  ISETP.NE.AND P0, PT, R4, RZ, PT ;  /* 0x000000ff0400720c */ /* 0x000fc60003f05270 */
[----:B------:R-:W-:Y:S02]  /*11c0*/  MOV R10, R18 ;  /* 0x00000012000a7202 */ /* 0x000fe40000000f00 */
[----:B------:R-:W-:-:S08]  /*11d0*/  MOV R11, R19 ;  /* 0x00000013000b7202 */ /* 0x000fd00000000f00 */
[----:B------:R0:W-:Y:S01]  /*11e0*/  @!P0 STS.64 [R3+0x8], R10 ;  /* 0x0000080a03008388 */ /* 0x0001e20000000a00 */
[----:B------:R-:W-:Y:S06]  /*11f0*/  BAR.SYNC.DEFER_BLOCKING 0x0 ;  /* 0x0000000000007b1d */ /* 0x000fec0000010000 */
[----:B------:R-:W-:Y:S05]  /*1200*/  @P3 BRA `(.L_x_37) ;  /* 0x0000000000243947 */ /* 0x000fea0003800000 */
[----:B------:R-:W-:-:S09]  /*1210*/  ULEA UR4, UR15, UR6, 0x18 ;  /* 0x000000060f047291 */ /* 0x000fd2000f8ec03f */
        /* <DEDUP_REMOVED lines=8> */
.L_x_37:
[----:B------:R-:W-:Y:S05]  /*12a0*/  BSYNC B0 ;  /* 0x0000000000007941 */ /* 0x000fea0003800000 */
.L_x_36:
[----:B------:R-:W-:Y:S06]  /*12b0*/  BAR.SYNC.DEFER_BLOCKING 0x0 ;  /* 0x0000000000007b1d */ /* 0x000fec0000010000 */
[----:B------:R-:W-:Y:S04]  /*12c0*/  BSSY B0, `(.L_x_38) ;  /* 0x000013d000007945 */ /* 0x000fe80003800000 */
[----:B------:R-:W-:Y:S05]  /*12d0*/  @P4 BRA `(.L_x_39) ;  /* 0x0000001000ec4947 */ /* 0x000fea0003800000 */
[----:B------:R-:W1:Y:S04]  /*12e0*/  LDS.128 R20, [R47+0x20] ;  /* 0x000020002f147984 */ /* 0x000e680000000c00 */
[----:B------:R-:W2:Y:S04]  /*12f0*/  LDS.128 R24, [R47+0x40] ;  /* 0x000040002f187984 */ /* 0x000ea80000000c00 */
[----:B------:R-:W3:Y:S04]  /*1300*/  LDS.128 R12, [R47+0x60] ;  /* 0x000060002f0c7984 */ /* 0x000ee80000000c00 */
[----:B------:R-:W4:Y:S04]  /*1310*/  LDS.128 R16, [R47+0x80] ;  /* 0x000080002f107984 */ /* 0x000f280000000c00 */
[----:B------:R-:W5:Y:S01]  /*1320*/  LDS.128 R28, [R47+0xa0] ;  /* 0x0000a0002f1c7984 */ /* 0x000f620000000c00 */
[----:B-1----:R-:W-:Y:S01]  /*1330*/  FADD.FTZ R53, R32, R20 ;  /* 0x0000001420357221 */ /* 0x002fe20000010000 */
[----:B------:R-:W-:Y:S01]  /*1340*/  FADD.FTZ R20, R33, R21 ;  /* 0x0000001521147221 */ /* 0x000fe20000010000 */
[----:B------:R-:W-:Y:S01]  /*1350*/  FADD.FTZ R21, R34, R22 ;  /* 0x0000001622157221 */ /* 0x000fe20000010000 */
[----:B------:R-:W-:Y:S01]  /*1360*/  FADD.FTZ R32, R35, R23 ;  /* 0x0000001723207221 */ /* 0x000fe20000010000 */
[----:B--2---:R-:W-:Y:S01]  /*1370*/  FADD.FTZ R33, R53, R24 ;  /* 0x0000001835217221 */ /* 0x004fe20000010000 */
[----:B------:R-:W-:Y:S01]  /*1380*/  FADD.FTZ R24, R20, R25 ;  /* 0x0000001914187221 */ /* 0x000fe20000010000 */
[----:B------:R-:W-:Y:S01]  /*1390*/  FADD.FTZ R35, R21, R26 ;  /* 0x0000001a15237221 */ /* 0x000fe20000010000 */
[----:B------:R-:W-:Y:S01]  /*13a0*/  FADD.FTZ R34, R32, R27 ;  /* 0x0000001b20227221 */ /* 0x000fe20000010000 */
[----:B------:R-:W1:Y:S01]  /*13b0*/  LDS.128 R20, [R47+0xc0] ;  /* 0x0000c0002f147984 */ /* 0x000e620000000c00 */
[----:B---3--:R-:W-:Y:S01]  /*13c0*/  FADD.FTZ R32, R24, R13 ;  /* 0x0000000d18207221 */ /* 0x008fe20000010000 */
[----:B------:R-:W-:Y:S01]  /*13d0*/  FADD.FTZ R33, R33, R12 ;  /* 0x0000000c21217221 */ /* 0x000fe20000010000 */
[----:B------:R-:W-:Y:S01]  /*13e0*/  FADD.FTZ R35, R35, R14 ;  /* 0x0000000e23237221 */ /* 0x000fe20000010000 */
[----:B------:R-:W2:Y:S01]  /*13f0*/  LDS.128 R24, [R47+0xe0] ;  /* 0x0000e0002f187984 */ /* 0x000ea20000000c00 */
[----:B------:R-:W-:Y:S01]  /*1400*/  FADD.FTZ R34, R34, R15 ;  /* 0x0000000f22227221 */ /* 0x000fe20000010000 */
[----:B----4-:R-:W-:Y:S01]  /*1410*/  FADD.FTZ R33, R33, R16 ;  /* 0x0000001021217221 */ /* 0x010fe20000010000 */
[----:B------:R-:W-:Y:S01]  /*1420*/  FADD.FTZ R32, R32, R17 ;  /* 0x0000001120207221 */ /* 0x000fe20000010000 */
[----:B------:R-:W3:Y:S01]  /*1430*/  LDS.128 R12, [R47+0x100] ;  /* 0x000100002f0c7984 */ /* 0x000ee20000000c00 */
[----:B------:R-:W-:Y:S01]  /*1440*/  FADD.FTZ R34, R34, R19 ;  /* 0x0000001322227221 */ /* 0x000fe20000010000 */
[----:B-----5:R-:W-:Y:S01]  /*1450*/  FADD.FTZ R33, R33, R28 ;  /* 0x0000001c21217221 */ /* 0x020fe20000010000 */
[----:B------:R-:W-:Y:S01]  /*1460*/  FADD.FTZ R32, R32, R29 ;  /* 0x0000001d20207221 */ /* 0x000fe20000010000 */
[----:B------:R-:W-:Y:S01]  /*1470*/  FADD.FTZ R35, R35, R18 ;  /* 0x0000001223237221 */ /* 0x000fe20000010000 */
[----:B------:R-:W-:Y:S01]  /*1480*/  FADD.FTZ R34, R34, R31 ;  /* 0x0000001f22227221 */ /* 0x000fe20000010000 */
[----:B------:R-:W4:Y:S02]  /*1490*/  LDS.128 R16, [R47+0x120] ;  /* 0x000120002f107984 */ /* 0x000f240000000c00 */
[----:B------:R-:W-:-:S02]  /*14a0*/  FADD.FTZ R35, R35, R30 ;  /* 0x0000001e23237221 */ /* 0x000fc40000010000 */
        /* <DEDUP_REMOVED lines=8> */
[----:B------:R-:W1:Y:S01]  /*1530*/  LDS.128 R20, [R47+0x160] ;  /* 0x000160002f147984 */ /* 0x000e620000000c00 */
[----:B------:R-:W-:Y:S01]  /*1540*/  FADD.FTZ R35, R35, R26 ;  /* 0x0000001a23237221 */ /* 0x000fe20000010000 */
[----:B---3--:R-:W-:Y:S01]  /*1550*/  FADD.FTZ R32, R24, R13 ;  /* 0x0000000d18207221 */ /* 0x008fe20000010000 */
[----:B------:R-:W-:Y:S01]  /*1560*/  FADD.FTZ R33, R33, R12 ;  /* 0x0000000c21217221 */ /* 0x000fe20000010000 */
[----:B------:R-:W2:Y:S01]  /*1570*/  LDS.128 R24, [R47+0x180] ;  /* 0x000180002f187984 */ /* 0x000ea20000000c00 */
[----:B------:R-:W-:Y:S01]  /*1580*/  FADD.FTZ R35, R35, R14 ;  /* 0x0000000e23237221 */ /* 0x000fe20000010000 */
[----:B------:R-:W-:Y:S01]  /*1590*/  FADD.FTZ R34, R34, R15 ;  /* 0x0000000f22227221 */ /* 0x000fe20000010000 */
[----:B----4-:R-:W-:Y:S01]  /*15a0*/  FADD.FTZ R33, R33, R16 ;  /* 0x0000001021217221 */ /* 0x010fe20000010000 */
[----:B------:R-:W3:Y:S01]  /*15b0*/  LDS.128 R12, [R47+0x1a0] ;  /* 0x0001a0002f0c7984 */ /* 0x000ee20000000c00 */
[----:B------:R-:W-:Y:S01]  /*15c0*/  FADD.FTZ R32, R32, R17 ;  /* 0x0000001120207221 */ /* 0x000fe20000010000 */
[----:B------:R-:W-:Y:S01]  /*15d0*/  FADD.FTZ R34, R34, R19 ;  /* 0x0000001322227221 */ /* 0x000fe20000010000 */
[----:B-----5:R-:W-:Y:S01]  /*15e0*/  FADD.FTZ R33, R33, R28 ;  /* 0x0000001c21217221 */ /* 0x020fe20000010000 */
[----:B------:R-:W-:Y:S01]  /*15f0*/  FADD.FTZ R35, R35, R18 ;  /* 0x0000001223237221 */ /* 0x000fe20000010000 */
[----:B------:R-:W-:Y:S01]  /*1600*/  FADD.FTZ R32, R32, R29 ;  /* 0x0000001d20207221 */ /* 0x000fe20000010000 */
[----:B------:R-:W4:Y:S01]  /*1610*/  LDS.128 R16, [R47+0x1c0] ;  /* 0x0001c0002f107984 */ /* 0x000f220000000c00 */
[----:B------:R-:W-:Y:S01]  /*1620*/  FADD.FTZ R34, R34, R31 ;  /* 0x0000001f22227221 */ /* 0x000fe20000010000 */
        /* <DEDUP_REMOVED lines=220> */
[----:B------:R-:W-:Y:S01]  /*23f0*/  FADD.FTZ R34, R34, R19 ;  /* 0x0000001322227221 */ /* 0x000fe20000010000 */
[----:B-----5:R-:W-:Y:S01]  /*2400*/  FADD.FTZ R33, R33, R28 ;  /* 0x0000001c21217221 */ /* 0x020fe20000010000 */
[----:B------:R-:W-:Y:S01]  /*2410*/  FADD.FTZ R32, R32, R29 ;  /* 0x0000001d20207221 */ /* 0x000fe20000010000 */
[----:B------:R-:W-:Y:S01]  /*2420*/  FADD.FTZ R35, R35, R30 ;  /* 0x0000001e23237221 */ /* 0x000fe20000010000 */
[----:B------:R-:W-:Y:S01]  /*2430*/  FADD.FTZ R34, R34, R31 ;  /* 0x0000001f22227221 */ /* 0x000fe20000010000 */
[----:B------:R-:W4:Y:S04]  /*2440*/  LDS.128 R16, [R47+0x760] ;  /* 0x000760002f107984 */ /* 0x000f280000000c00 */
[----:B------:R-:W-:Y:S01]  /*2450*/  LDS.128 R28, [R47+0x7c0] ;  /* 0x0007c0002f1c7984 */ /* 0x000fe20000000c00 */
        /* <DEDUP_REMOVED lines=9> */
[----:B---3--:R-:W-:Y:S01]  /*24f0*/  FADD.FTZ R53, R33, R12 ;  /* 0x0000000c21357221 */ /* 0x008fe20000010000 */
[----:B------:R-:W2:Y:S01]  /*2500*/  LDS.128 R24, [R47+0x7a0] ;  /* 0x0007a0002f187984 */ /* 0x000ea20000000c00 */
[----:B------:R-:W-:Y:S01]  /*2510*/  FADD.FTZ R12, R32, R13 ;  /* 0x0000000d200c7221 */ /* 0x000fe20000010000 */
[----:B------:R-:W-:Y:S01]  /*2520*/  FADD.FTZ R13, R35, R14 ;  /* 0x0000000e230d7221 */ /* 0x000fe20000010000 */
[----:B------:R-:W-:Y:S01]  /*2530*/  FADD.FTZ R52, R52, R15 ;  /* 0x0000000f34347221 */ /* 0x000fe20000010000 */
[----:B------:R-:W3:Y:S01]  /*2540*/  LDS.128 R32, [R47+0x7e0] ;  /* 0x0007e0002f207984 */ /* 0x000ee20000000c00 */
[----:B----4-:R-:W-:Y:S01]  /*2550*/  FADD.FTZ R53, R53, R16 ;  /* 0x0000001035357221 */ /* 0x010fe20000010000 */
        /* <DEDUP_REMOVED lines=11> */
[----:B------:R-:W-:Y:S01]  /*2610*/  FADD.FTZ R13, R13, R28 ;  /* 0x0000001c0d0d7221 */ /* 0x000fe20000010000 */
[----:B------:R-:W-:Y:S01]  /*2620*/  FADD.FTZ R12, R12, R29 ;  /* 0x0000001d0c0c7221 */ /* 0x000fe20000010000 */
[----:B------:R-:W-:Y:S01]  /*2630*/  FADD.FTZ R15, R15, R30 ;  /* 0x0000001e0f0f7221 */ /* 0x000fe20000010000 */
[----:B------:R-:W-:Y:S01]  /*2640*/  FADD.FTZ R14, R14, R31 ;  /* 0x0000001f0e0e7221 */ /* 0x000fe20000010000 */
[----:B---3--:R-:W-:Y:S01]  /*2650*/  FADD.FTZ R32, R13, R32 ;  /* 0x000000200d207221 */ /* 0x008fe20000010000 */
[----:B------:R-:W-:Y:S01]  /*2660*/  FADD.FTZ R33, R12, R33 ;  /* 0x000000210c217221 */ /* 0x000fe20000010000 */
[----:B------:R-:W-:Y:S01]  /*2670*/  FADD.FTZ R34, R15, R34 ;  /* 0x000000220f227221 */ /* 0x000fe20000010000 */
[----:B------:R-:W-:-:S07]  /*2680*/  FADD.FTZ R35, R14, R35 ;  /* 0x000000230e237221 */ /* 0x000fce0000010000 */
.L_x_39:
[----:B------:R-:W-:Y:S05]  /*2690*/  BSYNC B0 ;  /* 0x0000000000007941 */ /* 0x000fea0003800000 */
.L_x_38:
[----:B------:R-:W1:Y:S01]  /*26a0*/  LDC.64 R12, c[0x0][0x268] ;  /* 0x00009a00ff0c7b82 */ /* 0x000e620000000a00 */
[----:B------:R-:W-:Y:S01]  /*26b0*/  LEA R5, R5, R46, 0x1 ;  /* 0x0000002e05057211 */ /* 0x000fe200078e08ff */
[----:B------:R-:W-:Y:S01]  /*26c0*/  BSSY B0, `(.L_x_40) ;  /* 0x0000011000007945 */ /* 0x000fe20003800000 */
[----:B------:R-:W-:-:S03]  /*26d0*/  ISETP.GE.U32.AND P0, PT, R36, 0x2, PT ;  /* 0x000000022400780c */ /* 0x000fc60003f06070 */
        /* <DEDUP_REMOVED lines=15> */
.L_x_41:
[----:B------:R-:W-:Y:S05]  /*27d0*/  BSYNC B0 ;  /* 0x0000000000007941 */ /* 0x000fea0003800000 */
.L_x_40:
[----:B------:R-:W-:Y:S02]  /*27e0*/  PRMT R5, R42, 0x7632, R5 ;  /* 0x000076322a057816 */ /* 0x000fe40000000005 */
[----:B--2---:R-:W-:Y:S01]  /*27f0*/  PRMT R12, R39, 0x7632, R12 ;  /* 0x00007632270c7816 */ /* 0x004fe2000000000c */
[----:B------:R-:W-:Y:S06]  /*2800*/  @!P0 BRA `(.L_x_42) ;  /* 0x0000001000808947 */ /* 0x000fec0003800000 */
[----:B------:R-:W1:Y:S01]  /*2810*/  LDC.64 R14, c[0x0][0x258] ;  /* 0x00009600ff0e7b82 */ /* 0x000e620000000a00 */
[----:B------:R-:W-:-:S05]  /*2820*/  LOP3.LUT R16, R43, 0x1, RZ, 0xc0, !PT ;  /* 0x000000012b107812 */ /* 0x000fca00078ec0ff */
[----:B------:R-:W-:Y:S02]  /*2830*/  IMAD R13, R16, R37, RZ ;  /* 0x00000025100d7224 */ /* 0x000fe400078e02ff */
[----:B------:R-:W2:Y:S02]  /*2840*/  LDC.64 R24, c[0x0][0x260] ;  /* 0x00009800ff187b82 */ /* 0x000ea40000000a00 */
[C---:B------:R-:W-:Y:S01]  /*2850*/  IMAD R16, R13.reuse, R36, RZ ;  /* 0x000000240d107224 */ /* 0x040fe200078e02ff */
[----:B------:R-:W-:-:S04]  /*2860*/  IADD3 R13, R13, R38, RZ ;  /* 0x000000260d0d7210 */ /* 0x000fc80007ffe0ff */
[----:B------:R-:W-:Y:S01]  /*2870*/  SHF.L.U32 R17, R16, 0x1, RZ ;  /* 0x0000000110117819 */ /* 0x000fe200000006ff */
[----:B-1----:R-:W-:-:S04]  /*2880*/  IMAD.WIDE.U32 R14, R13, 0x4, R14 ;  /* 0x000000040d0e7825 */ /* 0x002fc800078e000e */
[----:B--2---:R-:W-:Y:S01]  /*2890*/  IMAD.WIDE R24, R17, 0x4, R24 ;  /* 0x0000000411187825 */ /* 0x004fe200078e0218 */
[----:B------:R-:W-:Y:S06]  /*28a0*/  @P3 BRA `(.L_x_43) ;  /* 0x0000000000643947 */ /* 0x000fec0003800000 */
[----:B------:R-:W1:Y:S01]  /*28b0*/  S2R R4, SR_LANEID ;  /* 0x0000000000047919 */ /* 0x000e620000000000 */
        /* <DEDUP_REMOVED lines=13> */
[----:B-1----:R-:W-:-:S13]  /*2990*/  ISETP.EQ.U32.AND P4, PT, R4, UR6, PT ;  /* 0x0000000604007c0c */ /* 0x002fda000bf82070 */
[----:B------:R-:W-:Y:S06]  /*29a0*/  @P4 MEMBAR.ALL.GPU ;  /* 0x0000000000004992 */ /* 0x000fec000000a000 */
[----:B------:R-:W-:-:S00]  /*29b0*/  @P4 ERRBAR ;  /* 0x00000000000049ab */ /* 0x000fc00000000000 */
[----:B------:R-:W-:Y:S06]  /*29c0*/  @P4 CGAERRBAR ;  /* 0x00000000000045ab */ /* 0x000fec0000000000 */
[----:B------:R2:W-:Y:S01]  /*29d0*/  @P4 REDG.E.ADD.S32.STRONG.GPU desc[UR12][R14.64], R13 ;  /* 0x0000000d0e00498e */ /* 0x0005e2000c10e38c */
[----:B------:R-:W-:Y:S05]  /*29e0*/  @!P0 BRA `(.L_x_43) ;  /* 0x0000000000148947 */ /* 0x000fea0003800000 */
.L_x_44:
[----:B--2---:R-:W2:Y:S04]  /*29f0*/  LDG.E.STRONG.GPU R13, desc[UR12][R14.64] ;  /* 0x0000000c0e0d7981 */ /* 0x004ea8000c1ef900 */
[----:B--2---:R-:W-:Y:S01]  /*2a00*/  CCTL.IVALL ;  /* 0x00000000ff00798f */ /* 0x004fe20002000000 */
[----:B------:R-:W-:Y:S05]  /*2a10*/  YIELD ;  /* 0x0000000000007946 */ /* 0x000fea0003800000 */
[----:B------:R-:W-:-:S13]  /*2a20*/  ISETP.NE.AND P0, PT, R13, R18, PT ;  /* 0x000000120d00720c */ /* 0x000fda0003f05270 */
[----:B------:R-:W-:Y:S05]  /*2a30*/  @P0 BRA `(.L_x_44) ;  /* 0xfffffffc00ec0947 */ /* 0x000fea000383ffff */
.L_x_43:
[----:B------:R-:W-:Y:S01]  /*2a40*/  ISETP.NE.AND P0, PT, R36, RZ, PT ;  /* 0x000000ff2400720c */ /* 0x000fe20003f05270 */
[----:B------:R-:W-:Y:S05]  /*2a50*/  WARPSYNC.ALL ;  /* 0x0000000000007948 */ /* 0x000fea0003800000 */
[----:B------:R-:W-:Y:S07]  /*2a60*/  BAR.SYNC.DEFER_BLOCKING 0x0 ;  /* 0x0000000000007b1d */ /* 0x000fee0000010000 */
[----:B------:R-:W-:Y:S05]  /*2a70*/  @!P0 BRA `(.L_x_42) ;  /* 0x0000000c00e48947 */ /* 0x000fea0003800000 */
[----:B--2---:R-:W-:Y:S02]  /*2a80*/  IADD3 R13, R36, -0x1, RZ ;  /* 0xffffffff240d7810 */ /* 0x004fe40007ffe0ff */
[----:B------:R-:W-:Y:S02]  /*2a90*/  MOV R22, RZ ;  /* 0x000000ff00167202 */ /* 0x000fe40000000f00 */
[----:B------:R-:W-:-:S13]  /*2aa0*/  ISETP.GE.U32.AND P0, PT, R13, 0x3, PT ;  /* 0x000000030d00780c */ /* 0x000fda0003f06070 */
[----:B------:R-:W-:Y:S05]  /*2ab0*/  @!P0 BRA `(.L_x_45) ;  /* 0x0000000c00648947 */ /* 0x000fea0003800000 */
[----:B------:R-:W-:Y:S01]  /*2ac0*/  IADD3 R13, -R45, R36, RZ ;  /* 0x000000242d0d7210 */ /* 0x000fe20007ffe1ff */
[----:B------:R-:W-:-:S03]  /*2ad0*/  HFMA2.MMA R22, -RZ, RZ, 0, 0 ;  /* 0x00000000ff167435 */ /* 0x000fc600000001ff */
[----:B------:R-:W-:-:S13]  /*2ae0*/  ISETP.GT.AND P0, PT, R13, RZ, PT ;  /* 0x000000ff0d00720c */ /* 0x000fda0003f04270 */
[----:B------:R-:W-:Y:S05]  /*2af0*/  @!P0 BRA `(.L_x_46) ;  /* 0x0000000800d88947 */ /* 0x000fea0003800000 */
[----:B------:R-:W-:Y:S02]  /*2b00*/  ISETP.GT.AND P4, PT, R13, 0xc, PT ;  /* 0x0000000c0d00780c */ /* 0x000fe40003f84270 */
[----:B------:R-:W-:-:S11]  /*2b10*/  PLOP3.LUT P0, PT, PT, PT, PT, 0x80, 0x0 ;  /* 0x000000000000781c */ /* 0x000fd60003f0f070 */
[----:B------:R-:W-:Y:S05]  /*2b20*/  @!P4 BRA `(.L_x_47) ;  /* 0x0000000400d0c947 */ /* 0x000fea0003800000 */
[----:B------:R-:W-:-:S13]  /*2b30*/  PLOP3.LUT P0, PT, PT, PT, PT, 0x8, 0x0 ;  /* 0x000000000000781c */ /* 0x000fda0003f0e170 */
.L_x_48:
[----:B------:R-:W-:-:S13]  /*2b40*/  ISETP.EQ.OR P6, PT, R22, UR14, P3 ;  /* 0x0000000e16007c0c */ /* 0x000fda0009fc2670 */
[----:B------:R-:W-:-:S04]  /*2b50*/  @!P6 IMAD R15, R37, R22, R38 ;  /* 0x00000016250fe224 */ /* 0x000fc800078e0226 */
[----:B------:R-:W-:-:S06]  /*2b60*/  @!P6 IMAD.WIDE.U32 R14, R15, 0x8, R24 ;  /* 0x000000080f0ee825 */ /* 0x000fcc00078e0018 */
[----:B------:R-:W0:Y:S01]  /*2b70*/  @!P6 LDG.E.64 R14, desc[UR12][R14.64] ;  /* 0x0000000c0e0ee981 */ /* 0x000e22000c1e1b00 */
[C---:B------:R-:W-:Y:S02]  /*2b80*/  IADD3 R17, R22.reuse, 0x1, RZ ;  /* 0x0000000116117810 */ /* 0x040fe40007ffe0ff */
[C---:B------:R-:W-:Y:S02]  /*2b90*/  IADD3 R19, R22.reuse, 0x2, RZ ;  /* 0x0000000216137810 */ /* 0x040fe40007ffe0ff */
[----:B------:R-:W-:Y:S02]  /*2ba0*/  ISETP.EQ.OR P4, PT, R17, UR14, P3 ;  /* 0x0000000e11007c0c */ /* 0x000fe40009f82670 */
[----:B------:R-:W-:Y:S02]  /*2bb0*/  ISETP.EQ.OR P5, PT, R19, UR14, P3 ;  /* 0x0000000e13007c0c */ /* 0x000fe40009fa2670 */
[----:B------:R-:W-:-:S09]  /*2bc0*/  IADD3 R18, R22, 0x3, RZ ;  /* 0x0000000316127810 */ /* 0x000fd20007ffe0ff */
[C-C-:B------:R-:W-:Y:S02]  /*2bd0*/  @!P4 IMAD R17, R37.reuse, R17, R38.reuse ;  /* 0x000000112511c224 */ /* 0x140fe400078e0226 */
[----:B------:R-:W-:Y:S02]  /*2be0*/  @!P5 IMAD R19, R37, R19, R38 ;  /* 0x000000132513d224 */ /* 0x000fe400078e0226 */
[----:B0-----:R-:W-:Y:S01]  /*2bf0*/  @!P6 FADD.FTZ R10, R10, R14 ;  /* 0x0000000e0a0ae221 */ /* 0x001fe20000010000 */
[----:B------:R-:W-:Y:S01]  /*2c00*/  @!P6 FADD.FTZ R11, R11, R15 ;  /* 0x0000000f0b0be221 */ /* 0x000fe20000010000 */
[----:B------:R-:W-:Y:S01]  /*2c10*/  ISETP.EQ.OR P6, PT, R18, UR14, P3 ;  /* 0x0000000e12007c0c */ /* 0x000fe20009fc2670 */
[----:B------:R-:W-:-:S04]  /*2c20*/  @!P4 IMAD.WIDE.U32 R14, R17, 0x8, R24 ;  /* 0x00000008110ec825 */ /* 0x000fc800078e0018 */
[----:B------:R-:W-:Y:S02]  /*2c30*/  @!P5 IMAD.WIDE.U32 R16, R19, 0x8, R24 ;  /* 0x000000081310d825 */ /* 0x000fe400078e0018 */
[----:B------:R-:W2:Y:S04]  /*2c40*/  @!P4 LDG.E.64 R14, desc[UR12][R14.64] ;  /* 0x0000000c0e0ec981 */ /* 0x000ea8000c1e1b00 */
[----:B------:R-:W3:Y:S02]  /*2c50*/  @!P5 LDG.E.64 R16, desc[UR12][R16.64] ;  /* 0x0000000c1010d981 */ /* 0x000ee4000c1e1b00 */
[----:B------:R-:W-:-:S04]  /*2c60*/  @!P6 IMAD R19, R37, R18, R38 ;  /* 0x000000122513e224 */ /* 0x000fc800078e0226 */
[----:B------:R-:W-:-:S06]  /*2c70*/  @!P6 IMAD.WIDE.U32 R18, R19, 0x8, R24 ;  /* 0x000000081312e825 */ /* 0x000fcc00078e0018 */
[----:B------:R-:W4:Y:S01]  /*2c80*/  @!P6 LDG.E.64 R18, desc[UR12][R18.64] ;  /* 0x0000000c1212e981 */ /* 0x000f22000c1e1b00 */
[C---:B------:R-:W-:Y:S02]  /*2c90*/  IADD3 R20, R22.reuse, 0x4, RZ ;  /* 0x0000000416147810 */ /* 0x040fe40007ffe0ff */
[C---:B------:R-:W-:Y:S02]  /*2ca0*/  IADD3 R21, R22.reuse, 0x5, RZ ;  /* 0x0000000516157810 */ /* 0x040fe40007ffe0ff */
[----:B------:R-:W-:Y:S01]  /*2cb0*/  IADD3 R23, R22, 0x6, RZ ;  /* 0x0000000616177810 */ /* 0x000fe20007ffe0ff */
[----:B--2---:R-:W-:Y:S01]  /*2cc0*/  @!P4 FADD.FTZ R10, R10, R14 ;  /* 0x0000000e0a0ac221 */ /* 0x004fe20000010000 */
[----:B------:R-:W-:Y:S01]  /*2cd0*/  @!P4 FADD.FTZ R11, R11, R15 ;  /* 0x0000000f0b0bc221 */ /* 0x000fe20000010000 */
[----:B------:R-:W-:Y:S02]  /*2ce0*/  ISETP.EQ.OR P4, PT, R20, UR14, P3 ;  /* 0x0000000e14007c0c */ /* 0x000fe40009f82670 */
[----:B---3--:R-:W-:Y:S01]  /*2cf0*/  @!P5 FADD.FTZ R10, R10, R16 ;  /* 0x000000100a0ad221 */ /* 0x008fe20000010000 */
[----:B------:R-:W-:Y:S01]  /*2d00*/  @!P5 FADD.FTZ R11, R11, R17 ;  /* 0x000000110b0bd221 */ /* 0x000fe20000010000 */
[----:B------:R-:W-:-:S09]  /*2d10*/  ISETP.EQ.OR P5, PT, R21, UR14, P3 ;  /* 0x0000000e15007c0c */ /* 0x000fd20009fa2670 */
[----:B------:R-:W-:Y:S02]  /*2d20*/  @!P4 IMAD R15, R37, R20, R38 ;  /* 0x00000014250fc224 */ /* 0x000fe400078e0226 */
[----:B----4-:R-:W-:Y:S01]  /*2d30*/  @!P6 FADD.FTZ R10, R10, R18 ;  /* 0x000000120a0ae221 */ /* 0x010fe20000010000 */
[----:B------:R-:W-:Y:S01]  /*2d40*/  @!P6 FADD.FTZ R11, R11, R19 ;  /* 0x000000130b0be221 */ /* 0x000fe20000010000 */
[----:B------:R-:W-:Y:S01]  /*2d50*/  ISETP.EQ.OR P6, PT, R23, UR14, P3 ;  /* 0x0000000e17007c0c */ /* 0x000fe20009fc2670 */
[----:B------:R-:W-:-:S04]  /*2d60*/  @!P4 IMAD.WIDE.U32 R14, R15, 0x8, R24 ;  /* 0x000000080f0ec825 */ /* 0x000fc800078e0018 */
[----:B------:R-:W-:Y:S02]  /*2d70*/  @!P5 IMAD R17, R37, R21, R38 ;  /* 0x000000152511d224 */ /* 0x000fe400078e0226 */
[----:B------:R-:W2:Y:S02]  /*2d80*/  @!P4 LDG.E.64 R14, desc[UR12][R14.64] ;  /* 0x0000000c0e0ec981 */ /* 0x000ea4000c1e1b00 */
[----:B------:R-:W-:-:S04]  /*2d90*/  @!P5 IMAD.WIDE.U32 R16, R17, 0x8, R24 ;  /* 0x000000081110d825 */ /* 0x000fc800078e0018 */
[----:B------:R-:W-:Y:S02]  /*2da0*/  @!P6 IMAD R19, R37, R23, R38 ;  /* 0x000000172513e224 */ /* 0x000fe400078e0226 */
[----:B------:R-:W3:Y:S02]  /*2db0*/  @!P5 LDG.E.64 R16, desc[UR12][R16.64] ;  /* 0x0000000c1010d981 */ /* 0x000ee4000c1e1b00 */
        /* <DEDUP_REMOVED lines=65> */
[----:B------:R-:W-:Y:S02]  /*31d0*/  IADD3 R13, R13, -0x10, RZ ;  /* 0xfffffff00d0d7810 */ /* 0x000fe40007ffe0ff */
[----:B------:R-:W-:Y:S01]  /*31e0*/  IADD3 R22, R22, 0x10, RZ ;  /* 0x0000001016167810 */ /* 0x000fe20007ffe0ff */
[----:B--2---:R-:W-:Y:S01]  /*31f0*/  @!P4 FADD.FTZ R10, R10, R14 ;  /* 0x0000000e0a0ac221 */ /* 0x004fe20000010000 */
[----:B------:R-:W-:Y:S01]  /*3200*/  @!P4 FADD.FTZ R11, R11, R15 ;  /* 0x0000000f0b0bc221 */ /* 0x000fe20000010000 */
[----:B------:R-:W-:Y:S02]  /*3210*/  ISETP.GT.AND P4, PT, R13, 0xc, PT ;  /* 0x0000000c0d00780c */ /* 0x000fe40003f84270 */
[----:B---3--:R-:W-:Y:S01]  /*3220*/  @!P5 FADD.FTZ R10, R10, R16 ;  /* 0x000000100a0ad221 */ /* 0x008fe20000010000 */
[----:B------:R-:W-:-:S03]  /*3230*/  @!P5 FADD.FTZ R11, R11, R17 ;  /* 0x000000110b0bd221 */ /* 0x000fc60000010000 */
[----:B----4-:R-:W-:Y:S01]  /*3240*/  @!P6 FADD.FTZ R10, R10, R18 ;  /* 0x000000120a0ae221 */ /* 0x010fe20000010000 */
[----:B------:R-:W-:-:S06]  /*3250*/  @!P6 FADD.FTZ R11, R11, R19 ;  /* 0x000000130b0be221 */ /* 0x000fcc0000010000 */
[----:B------:R-:W-:Y:S05]  /*3260*/  @P4 BRA `(.L_x_48) ;  /* 0xfffffff800344947 */ /* 0x000fea000383ffff */
.L_x_47:
[----:B------:R-:W-:-:S13]  /*3270*/  ISETP.GT.AND P4, PT, R13, 0x4, PT ;  /* 0x000000040d00780c */ /* 0x000fda0003f84270 */
[----:B------:R-:W-:Y:S05]  /*3280*/  @!P4 BRA `(.L_x_49) ;  /* 0x0000000000ecc947 */ /* 0x000fea0003800000 */
[C---:B------:R-:W-:Y:S02]  /*3290*/  IADD3 R17, R22.reuse, 0x1, RZ ;  /* 0x0000000116117810 */ /* 0x040fe40007ffe0ff */
[C---:B------:R-:W-:Y:S02]  /*32a0*/  ISETP.EQ.OR P0, PT, R22.reuse, UR14, P3 ;  /* 0x0000000e16007c0c */ /* 0x040fe40009f02670 */
[----:B------:R-:W-:Y:S02]  /*32b0*/  ISETP.EQ.OR P5, PT, R17, UR14, P3 ;  /* 0x0000000e11007c0c */ /* 0x000fe40009fa2670 */
[C---:B------:R-:W-:Y:S02]  /*32c0*/  IADD3 R19, R22.reuse, 0x2, RZ ;  /* 0x0000000216137810 */ /* 0x040fe40007ffe0ff */
[----:B------:R-:W-:Y:S02]  /*32d0*/  IADD3 R21, R22, 0x3, RZ ;  /* 0x0000000316157810 */ /* 0x000fe40007ffe0ff */
[----:B------:R-:W-:-:S02]  /*32e0*/  ISETP.EQ.OR P6, PT, R19, UR14, P3 ;  /* 0x0000000e13007c0c */ /* 0x000fc40009fc2670 */
[----:B------:R-:W-:-:S03]  /*32f0*/  ISETP.EQ.OR P4, PT, R21, UR14, P3 ;  /* 0x0000000e15007c0c */ /* 0x000fc60009f82670 */
[--C-:B------:R-:W-:Y:S02]  /*3300*/  @!P0 IMAD R15, R22, R37, R38.reuse ;  /* 0x00000025160f8224 */ /* 0x100fe400078e0226 */
[----:B------:R-:W-:Y:S02]  /*3310*/  @!P5 IMAD R17, R37, R17, R38 ;  /* 0x000000112511d224 */ /* 0x000fe400078e0226 */
[----:B------:R-:W-:-:S04]  /*3320*/  @!P0 IMAD.WIDE.U32 R14, R15, 0x8, R24 ;  /* 0x000000080f0e8825 */ /* 0x000fc800078e0018 */
[----:B------:R-:W-:Y:S02]  /*3330*/  @!P5 IMAD.WIDE.U32 R16, R17, 0x8, R24 ;  /* 0x000000081110d825 */ /* 0x000fe400078e0018 */
[----:B------:R-:W0:Y:S02]  /*3340*/  @!P0 LDG.E.64 R14, desc[UR12][R14.64] ;  /* 0x0000000c0e0e8981 */ /* 0x000e24000c1e1b00 */
[C-C-:B------:R-:W-:Y:S02]  /*3350*/  @!P6 IMAD R19, R37.reuse, R19, R38.reuse ;  /* 0x000000132513e224 */ /* 0x140fe400078e0226 */
[----:B------:R-:W-:Y:S01]  /*3360*/  @!P4 IMAD R21, R37, R21, R38 ;  /* 0x000000152515c224 */ /* 0x000fe200078e0226 */
[----:B------:R-:W2:Y:S01]  /*3370*/  @!P5 LDG.E.64 R16, desc[UR12][R16.64] ;  /* 0x0000000c1010d981 */ /* 0x000ea2000c1e1b00 */
[----:B------:R-:W-:-:S04]  /*3380*/  @!P6 IMAD.WIDE.U32 R18, R19, 0x8, R24 ;  /* 0x000000081312e825 */ /* 0x000fc800078e0018 */
[----:B------:R-:W-:Y:S02]  /*3390*/  @!P4 IMAD.WIDE.U32 R20, R21, 0x8, R24 ;  /* 0x000000081514c825 */ /* 0x000fe400078e0018 */
[----:B------:R-:W3:Y:S04]  /*33a0*/  @!P6 LDG.E.64 R18, desc[UR12][R18.64] ;  /* 0x0000000c1212e981 */ /* 0x000ee8000c1e1b00 */
[----:B------:R-:W4:Y:S01]  /*33b0*/  @!P4 LDG.E.64 R20, desc[UR12][R20.64] ;  /* 0x0000000c1414c981 */ /* 0x000f22000c1e1b00 */
[----:B------:R-:W-:Y:S01]  /*33c0*/  IADD3 R22, R22, 0x4, RZ ;  /* 0x0000000416167810 */ /* 0x000fe20007ffe0ff */
[----:B0-----:R-:W-:Y:S01]  /*33d0*/  @!P0 FADD.FTZ R10, R10, R14 ;  /* 0x0000000e0a0a8221 */ /* 0x001fe20000010000 */
[----:B------:R-:W-:Y:S02]  /*33e0*/  @!P0 FADD.FTZ R11, R11, R15 ;  /* 0x0000000f0b0b8221 */ /* 0x000fe40000010000 */
[----:B------:R-:W-:-:S02]  /*33f0*/  IADD3 R14, R22, 0x1, RZ ;  /* 0x00000001160e7810 */ /* 0x000fc40007ffe0ff */
[----:B------:R-:W-:Y:S01]  /*3400*/  ISETP.EQ.OR P0, PT, R22, UR14, P3 ;  /* 0x0000000e16007c0c */ /* 0x000fe20009f02670 */
[----:B--2---:R-:W-:Y:S01]  /*3410*/  @!P5 FADD.FTZ R10, R10, R16 ;  /* 0x000000100a0ad221 */ /* 0x004fe20000010000 */
[----:B------:R-:W-:Y:S01]  /*3420*/  @!P5 FADD.FTZ R11, R11, R17 ;  /* 0x000000110b0bd221 */ /* 0x000fe20000010000 */
[----:B------:R-:W-:Y:S02]  /*3430*/  IADD3 R16, R22, 0x2, RZ ;  /* 0x0000000216107810 */ /* 0x000fe40007ffe0ff */
[----:B------:R-:W-:Y:S01]  /*3440*/  ISETP.EQ.OR P5, PT, R14, UR14, P3 ;  /* 0x0000000e0e007c0c */ /* 0x000fe20009fa2670 */
[----:B---3--:R-:W-:Y:S01]  /*3450*/  @!P6 FADD.FTZ R10, R10, R18 ;  /* 0x000000120a0ae221 */ /* 0x008fe20000010000 */
[----:B------:R-:W-:Y:S01]  /*3460*/  @!P6 FADD.FTZ R11, R11, R19 ;  /* 0x000000130b0be221 */ /* 0x000fe20000010000 */
[----:B------:R-:W-:Y:S02]  /*3470*/  IADD3 R18, R22, 0x3, RZ ;  /* 0x0000000316127810 */ /* 0x000fe40007ffe0ff */
[----:B------:R-:W-:Y:S01]  /*3480*/  ISETP.EQ.OR P6, PT, R16, UR14, P3 ;  /* 0x0000000e10007c0c */ /* 0x000fe20009fc2670 */
[----:B----4-:R-:W-:Y:S01]  /*3490*/  @!P4 FADD.FTZ R10, R10, R20 ;  /* 0x000000140a0ac221 */ /* 0x010fe20000010000 */
        /* <DEDUP_REMOVED lines=15> */
[----:B------:R-:W-:Y:S02]  /*3590*/  IADD3 R22, R22, 0x4, RZ ;  /* 0x0000000416167810 */ /* 0x000fe40007ffe0ff */
[----:B------:R-:W-:Y:S01]  /*35a0*/  IADD3 R13, R13, -0x4, RZ ;  /* 0xfffffffc0d0d7810 */ /* 0x000fe20007ffe0ff */
[----:B--2---:R-:W-:Y:S01]  /*35b0*/  @!P0 FADD.FTZ R10, R10, R14 ;  /* 0x0000000e0a0a8221 */ /* 0x004fe20000010000 */
[----:B------:R-:W-:-:S03]  /*35c0*/  @!P0 FADD.FTZ R11, R11, R15 ;  /* 0x0000000f0b0b8221 */ /* 0x000fc60000010000 */
[----:B---3--:R-:W-:Y:S01]  /*35d0*/  @!P5 FADD.FTZ R10, R10, R16 ;  /* 0x000000100a0ad221 */ /* 0x008fe20000010000 */
[----:B------:R-:W-:-:S03]  /*35e0*/  @!P5 FADD.FTZ R11, R11, R17 ;  /* 0x000000110b0bd221 */ /* 0x000fc60000010000 */
[----:B----4-:R-:W-:Y:S01]  /*35f0*/  @!P6 FADD.FTZ R10, R10, R18 ;  /* 0x000000120a0ae221 */ /* 0x010fe20000010000 */
[----:B------:R-:W-:Y:S01]  /*3600*/  @!P6 FADD.FTZ R11, R11, R19 ;  /* 0x000000130b0be221 */ /* 0x000fe20000010000 */
[----:B------:R-:W-:Y:S02]  /*3610*/  PLOP3.LUT P0, PT, PT, PT, PT, 0x8, 0x0 ;  /* 0x000000000000781c */ /* 0x000fe40003f0e170 */
[----:B-----5:R-:W-:Y:S01]  /*3620*/  @!P4 FADD.FTZ R10, R10, R20 ;  /* 0x000000140a0ac221 */ /* 0x020fe20000010000 */
[----:B------:R-:W-:-:S10]  /*3630*/  @!P4 FADD.FTZ R11, R11, R21 ;  /* 0x000000150b0bc221 */ /* 0x000fd40000010000 */
.L_x_49:
[----:B------:R-:W-:-:S13]  /*3640*/  ISETP.NE.OR P0, PT, R13, RZ, P0 ;  /* 0x000000ff0d00720c */ /* 0x000fda0000705670 */
[----:B------:R-:W-:Y:S05]  /*3650*/  @!P0 BRA `(.L_x_45) ;  /* 0x00000000007c8947 */ /* 0x000fea0003800000 */
.L_x_46:
        /* <DEDUP_REMOVED lines=10> */
[----:B------:R-:W0:Y:S01]  /*3700*/  @!P5 LDG.E.64 R14, desc[UR12][R14.64] ;  /* 0x0000000c0e0ed981 */ /* 0x000e22000c1e1b00 */
        /* <DEDUP_REMOVED lines=8> */
[----:B------:R-:W-:-:S02]  /*3790*/  IADD3 R13, R13, -0x4, RZ ;  /* 0xfffffffc0d0d7810 */ /* 0x000fc40007ffe0ff */
[----:B------:R-:W-:Y:S01]  /*37a0*/  IADD3 R22, R22, 0x4, RZ ;  /* 0x0000000416167810 */ /* 0x000fe20007ffe0ff */
[----:B0-----:R-:W-:Y:S01]  /*37b0*/  @!P5 FADD.FTZ R10, R10, R14 ;  /* 0x0000000e0a0ad221 */ /* 0x001fe20000010000 */
[----:B------:R-:W-:Y:S01]  /*37c0*/  @!P5 FADD.FTZ R11, R11, R15 ;  /* 0x0000000f0b0bd221 */ /* 0x000fe20000010000 */
[----:B------:R-:W-:Y:S02]  /*37d0*/  ISETP.NE.AND P5, PT, R13, RZ, PT ;  /* 0x000000ff0d00720c */ /* 0x000fe40003fa5270 */
[----:B--2---:R-:W-:Y:S01]  /*37e0*/  @!P6 FADD.FTZ R10, R10, R16 ;  /* 0x000000100a0ae221 */ /* 0x004fe20000010000 */
[----:B------:R-:W-:-:S03]  /*37f0*/  @!P6 FADD.FTZ R11, R11, R17 ;  /* 0x000000110b0be221 */ /* 0x000fc60000010000 */
[----:B---3--:R-:W-:Y:S01]  /*3800*/  @!P4 FADD.FTZ R10, R10, R18 ;  /* 0x000000120a0ac221 */ /* 0x008fe20000010000 */
[----:B------:R-:W-:-:S03]  /*3810*/  @!P4 FADD.FTZ R11, R11, R19 ;  /* 0x000000130b0bc221 */ /* 0x000fc60000010000 */
[----:B----4-:R-:W-:Y:S01]  /*3820*/  @!P0 FADD.FTZ R10, R10, R20 ;  /* 0x000000140a0a8221 */ /* 0x010fe20000010000 */
[----:B------:R-:W-:Y:S02]  /*3830*/  @!P0 FADD.FTZ R11, R11, R21 ;  /* 0x000000150b0b8221 */ /* 0x000fe40000010000 */
[----:B------:R-:W-:Y:S05]  /*3840*/  @P5 BRA `(.L_x_46) ;  /* 0xfffffffc00845947 */ /* 0x000fea000383ffff */
.L_x_45:
        /* <DEDUP_REMOVED lines=8> */
[----:B------:R-:W0:Y:S02]  /*38d0*/  LDG.E.64 R14, desc[UR12][R14.64] ;  /* 0x0000000c0e0e7981 */ /* 0x000e24000c1e1b00 */
[----:B0-----:R-:W-:Y:S01]  /*38e0*/  FADD.FTZ R10, R10, R14 ;  /* 0x0000000e0a0a7221 */ /* 0x001fe20000010000 */
[----:B------:R-:W-:-:S07]  /*38f0*/  FADD.FTZ R11, R11, R15 ;  /* 0x0000000f0b0b7221 */ /* 0x000fce0000010000 */
.L_x_51:
[----:B------:R-:W-:Y:S05]  /*3900*/  BSYNC B0 ;  /* 0x0000000000007941 */ /* 0x000fea0003800000 */
.L_x_50:
        /* <DEDUP_REMOVED lines=10> */
[----:B------:R-:W0:Y:S04]  /*39b0*/  @!P4 LDG.E.64 R14, desc[UR12][R14.64] ;  /* 0x0000000c0e0ec981 */ /* 0x000e28000c1e1b00 */
[----:B------:R-:W2:Y:S01]  /*39c0*/  @!P0 LDG.E.64 R24, desc[UR12][R24.64] ;  /* 0x0000000c18188981 */ /* 0x000ea2000c1e1b00 */
[----:B0-----:R-:W-:Y:S01]  /*39d0*/  @!P4 FADD.FTZ R10, R10, R14 ;  /* 0x0000000e0a0ac221 */ /* 0x001fe20000010000 */
[----:B------:R-:W-:-:S03]  /*39e0*/  @!P4 FADD.FTZ R11, R11, R15 ;  /* 0x0000000f0b0bc221 */ /* 0x000fc60000010000 */
[----:B--2---:R-:W-:Y:S01]  /*39f0*/  @!P0 FADD.FTZ R10, R10, R24 ;  /* 0x000000180a0a8221 */ /* 0x004fe20000010000 */
[----:B------:R-:W-:-:S07]  /*3a00*/  @!P0 FADD.FTZ R11, R11, R25 ;  /* 0x000000190b0b8221 */ /* 0x000fce0000010000 */
.L_x_42:
[----:B------:R-:W1:Y:S01]  /*3a10*/  S2UR UR6, SR_CgaCtaId ;  /* 0x00000000000679c3 */ /* 0x000e620000008800 */
[----:B------:R-:W-:Y:S01]  /*3a20*/  UMOV UR4, 0x400 ;  /* 0x0000040000047882 */ /* 0x000fe20000000000 */
[C---:B--2---:R-:W-:Y:S02]  /*3a30*/  PRMT R16, R41.reuse, 0x7632, R16 ;  /* 0x0000763229107816 */ /* 0x044fe40000000010 */
[----:B------:R-:W-:Y:S02]  /*3a40*/  SHF.L.U32 R41, R41, 0x10, RZ ;  /* 0x0000001029297819 */ /* 0x000fe400000006ff */
[----:B------:R-:W-:Y:S02]  /*3a50*/  SHF.L.U32 R16, R16, 0x10, RZ ;  /* 0x0000001010107819 */ /* 0x000fe400000006ff */
[----:B------:R-:W2:Y:S01]  /*3a60*/  LDC R13, c[0x0][0x2ac] ;  /* 0x0000ab00ff0d7b82 */ /* 0x000ea20000000800 */
[----:B------:R-:W-:Y:S01]  /*3a70*/  PRMT R18, R40, 0x7632, R18 ;  /* 0x0000763228127816 */ /* 0x000fe20000000012 */
[----:B------:R-:W-:Y:S01]  /*3a80*/  FADD.FTZ R41, R41, -UR11 ;  /* 0x8000000b29297e21 */ /* 0x000fe20008010000 */
[----:B------:R-:W-:Y:S01]  /*3a90*/  FADD.FTZ R16, R16, -UR11 ;  /* 0x8000000b10107e21 */ /* 0x000fe20008010000 */
[----:B------:R-:W-:-:S02]  /*3aa0*/  SHF.L.U32 R42, R42, 0x10, RZ ;  /* 0x000000102a2a7819 */ /* 0x000fc400000006ff */
[----:B------:R-:W-:Y:S01]  /*3ab0*/  SHF.L.U32 R5, R5, 0x10, RZ ;  /* 0x0000001005057819 */ /* 0x000fe200000006ff */
[----:B------:R-:W-:Y:S01]  /*3ac0*/  FMUL.FTZ R41, R41, UR10 ;  /* 0x0000000a29297c20 */ /* 0x000fe20008410000 */
[----:B------:R-:W-:Y:S01]  /*3ad0*/  SHF.L.U32 R18, R18, 0x10, RZ ;  /* 0x0000001012127819 */ /* 0x000fe200000006ff */
[----:B------:R-:W-:Y:S01]  /*3ae0*/  FMUL.FTZ R26, R16, UR10 ;  /* 0x0000000a101a7c20 */ /* 0x000fe20008410000 */
[----:B-1----:R-:W-:-:S09]  /*3af0*/  ULEA UR4, UR6, UR4, 0x18 ;  /* 0x0000000406047291 */ /* 0x002fd2000f8ec03f */
[----:B------:R0:W-:Y:S01]  /*3b00*/  @!P3 STS.64 [UR4+0x30], R10 ;  /* 0x0000300aff00b988 */ /* 0x0001e20008000a04 */
[----:B------:R-:W-:Y:S01]  /*3b10*/  BAR.SYNC.DEFER_BLOCKING 0x0 ;  /* 0x0000000000007b1d */ /* 0x000fe20000010000 */
[----:B0-----:R-:W-:Y:S02]  /*3b20*/  SHF.L.U32 R11, R40, 0x10, RZ ;  /* 0x00000010280b7819 */ /* 0x001fe400000006ff */
[----:B------:R-:W-:-:S03]  /*3b30*/  SHF.R.U32.HI R10, RZ, 0x1, R46 ;  /* 0x00000001ff0a7819 */ /* 0x000fc6000001162e */
[----:B------:R-:W0:Y:S01]  /*3b40*/  LDS.64 R14, [UR4+0x30] ;  /* 0x00003004ff0e7984 */ /* 0x000e220008000a00 */
[----:B------:R-:W-:Y:S02]  /*3b50*/  ULDC UR4, c[0x0][0x2bc] ;  /* 0x0000af0000047ab9 */ /* 0x000fe40000000800 */
[----:B0-----:R-:W-:Y:S01]  /*3b60*/  FMUL.FTZ R14, R14, UR4 ;  /* 0x000000040e0e7c20 */ /* 0x001fe20008410000 */
[----:B------:R-:W-:Y:S01]  /*3b70*/  FMUL.FTZ R15, R15, UR4 ;  /* 0x000000040f0f7c20 */ /* 0x000fe20008410000 */
[----:B--2---:R-:W-:Y:S06]  /*3b80*/  @!P2 BRA `(.L_x_52) ;  /* 0x000000000048a947 */ /* 0x004fec0003800000 */
        /* <DEDUP_REMOVED lines=18> */
.L_x_52:
[----:B------:R-:W-:Y:S04]  /*3cb0*/  BSSY B0, `(.L_x_53) ;  /* 0x0000015000007945 */ /* 0x000fe80003800000 */
[----:B------:R-:W-:Y:S05]  /*3cc0*/  @!P1 BRA `(.L_x_54) ;  /* 0x00000000004c9947 */ /* 0x000fea0003800000 */
[C-C-:B------:R-:W-:Y:S01]  /*3cd0*/  FFMA.FTZ R16, R14.reuse, R41, R15.reuse ;  /* 0x000000290e107223 */ /* 0x140fe2000001000f */
[----:B------:R-:W-:Y:S01]  /*3ce0*/  FFMA.FTZ R17, R14, R26, R15 ;  /* 0x0000001a0e117223 */ /* 0x000fe2000001000f */
[----:B------:R-:W-:Y:S01]  /*3cf0*/  SHF.R.S32.HI R19, RZ, 0x1f, R0 ;  /* 0x0000001fff137819 */ /* 0x000fe20000011400 */
[----:B------:R-:W-:Y:S01]  /*3d00*/  ULDC.64 UR16, c[0x0][0x288] ;  /* 0x0000a20000107ab9 */ /* 0x000fe20000000a00 */
[----:B------:R-:W-:Y:S01]  /*3d10*/  FFMA.FTZ R11, R11, R6, -R16 ;  /* 0x000000060b0b7223 */ /* 0x000fe20000010810 */
[----:B------:R-:W-:Y:S01]  /*3d20*/  FFMA.FTZ R18, R18, R7, -R17 ;  /* 0x0000000712127223 */ /* 0x000fe20000010811 */
[----:B------:R-:W-:Y:S01]  /*3d30*/  MOV R16, R48 ;  /* 0x0000003000107202 */ /* 0x000fe20000000f00 */
[----:B------:R-:W-:Y:S01]  /*3d40*/  IMAD R19, R19, UR16, RZ ;  /* 0x0000001013137c24 */ /* 0x000fe2000f8e02ff */
[----:B------:R-:W-:Y:S01]  /*3d50*/  MOV R17, R51 ;  /* 0x0000003300117202 */ /* 0x000fe20000000f00 */
[----:B------:R-:W-:Y:S01]  /*3d60*/  FMUL.FTZ R20, R11, UR10 ;  /* 0x0000000a0b147c20 */ /* 0x000fe20008410000 */
[----:B------:R-:W-:Y:S01]  /*3d70*/  FMUL.FTZ R11, R18, UR10 ;  /* 0x0000000a120b7c20 */ /* 0x000fe20008410000 */
[----:B------:R-:W-:-:S02]  /*3d80*/  IMAD R19, R0, UR17, R19 ;  /* 0x0000001100137c24 */ /* 0x000fc4000f8e0213 */
[----:B------:R-:W-:Y:S01]  /*3d90*/  IMAD.WIDE.U32 R16, R0, UR16, R16 ;  /* 0x0000001000107c25 */ /* 0x000fe2000f8e0010 */
[----:B------:R-:W-:Y:S01]  /*3da0*/  ULDC.64 UR16, c[0x0][0x210] ;  /* 0x0000840000107ab9 */ /* 0x000fe20000000a00 */
[----:B------:R-:W-:Y:S02]  /*3db0*/  F2FP.BF16.F32.PACK_AB R11, R11, R20 ;  /* 0x000000140b0b723e */ /* 0x000fe400000010ff */
[----:B------:R-:W-:Y:S02]  /*3dc0*/  LEA R18, P0, R16, UR16, 0x1 ;  /* 0x0000001010127c11 */ /* 0x000fe4000f8008ff */
[----:B------:R-:W-:-:S04]  /*3dd0*/  IADD3 R19, R17, R19, RZ ;  /* 0x0000001311137210 */ /* 0x000fc80007ffe0ff */
[----:B------:R-:W-:-:S05]  /*3de0*/  LEA.HI.X R19, R16, UR17, R19, 0x1, P0 ;  /* 0x0000001110137c11 */ /* 0x000fca00080f0c13 */
[----:B------:R0:W-:Y:S02]  /*3df0*/  STG.E desc[UR12][R18.64], R11 ;  /* 0x0000000b12007986 */ /* 0x0001e4000c10190c */
.L_x_54:
[----:B------:R-:W-:Y:S05]  /*3e00*/  BSYNC B0 ;  /* 0x0000000000007941 */ /* 0x000fea0003800000 */
.L_x_53:
[----:B------:R-:W-:Y:S02]  /*3e10*/  IMAD R10, R13, UR14, R10 ;  /* 0x0000000e0d0a7c24 */ /* 0x000fe4000f8e020a */
[----:B------:R-:W-:Y:S01]  /*3e20*/  FADD.FTZ R42, R42, -UR11 ;  /* 0x8000000b2a2a7e21 */ /* 0x000fe20008010000 */
[----:B------:R-:W-:Y:S01]  /*3e30*/  FADD.FTZ R5, R5, -UR11 ;  /* 0x8000000b05057e21 */ /* 0x000fe20008010000 */
[----:B------:R-:W-:Y:S02]  /*3e40*/  SHF.L.U32 R39, R39, 0x10, RZ ;  /* 0x0000001027277819 */ /* 0x000fe400000006ff */
[----:B------:R-:W-:Y:S01]  /*3e50*/  SHF.L.U32 R12, R12, 0x10, RZ ;  /* 0x000000100c0c7819 */ /* 0x000fe200000006ff */
[----:B0-----:R-:W-:Y:S01]  /*3e60*/  FMUL.FTZ R19, R42, UR10 ;  /* 0x0000000a2a137c20 */ /* 0x001fe20008410000 */
[----:B------:R-:W-:Y:S01]  /*3e70*/  IADD3 R20, R10, 0x40, RZ ;  /* 0x000000400a147810 */ /* 0x000fe20007ffe0ff */
        /* <DEDUP_REMOVED lines=20> */
.L_x_55:
[----:B------:R-:W-:Y:S01]  /*3fc0*/  ULDC.64 UR16, c[0x0][0x290] ;  /* 0x0000a40000107ab9 */ /* 0x000fe20000000a00 */
[----:B------:R-:W-:Y:S01]  /*3fd0*/  SHF.R.S32.HI R5, RZ, 0x1f, R20 ;  /* 0x0000001fff057819 */ /* 0x000fe20000011414 */
[----:B------:R-:W-:Y:S01]  /*3fe0*/  BSSY B0, `(.L_x_56) ;  /* 0x0000018000007945 */ /* 0x000fe20003800000 */
[----:B------:R-:W-:-:S04]  /*3ff0*/  ISETP.GE.U32.AND P0, PT, R20, UR16, PT ;  /* 0x0000001014007c0c */ /* 0x000fc8000bf06070 */
[----:B------:R-:W-:-:S04]  /*4000*/  ISETP.GE.AND.EX P0, PT, R5, UR17, PT, P0 ;  /* 0x0000001105007c0c */ /* 0x000fc8000bf06300 */
[----:B------:R-:W-:-:S13]  /*4010*/  ISETP.LT.U32.AND P0, PT, R46, 0x80, !P0 ;  /* 0x000000802e00780c */ /* 0x000fda0004701070 */
[----:B------:R-:W-:Y:S05]  /*4020*/  @!P0 BRA `(.L_x_57) ;  /* 0x00000000004c8947 */ /* 0x000fea0003800000 */
[----:B------:R-:W-:Y:S01]  /*4030*/  IADD3 R9, R0, 0x40, RZ ;  /* 0x0000004000097810 */ /* 0x000fe20007ffe0ff */
[C-C-:B------:R-:W-:Y:S01]  /*4040*/  FFMA.FTZ R8, R14.reuse, R19, R15.reuse ;  /* 0x000000130e087223 */ /* 0x140fe2000001000f */
[----:B------:R-:W-:Y:S01]  /*4050*/  ULDC.64 UR16, c[0x0][0x288] ;  /* 0x0000a20000107ab9 */ /* 0x000fe20000000a00 */
[----:B------:R-:W-:Y:S01]  /*4060*/  FFMA.FTZ R15, R14, R18, R15 ;  /* 0x000000120e0f7223 */ /* 0x000fe2000001000f */
[----:B------:R-:W-:Y:S01]  /*4070*/  SHF.R.S32.HI R5, RZ, 0x1f, R9 ;  /* 0x0000001fff057819 */ /* 0x000fe20000011409 */
[----:B------:R-:W-:Y:S01]  /*4080*/  FFMA.FTZ R8, R39, R6, -R8 ;  /* 0x0000000627087223 */ /* 0x000fe20000010808 */
[----:B------:R-:W-:Y:S01]  /*4090*/  MOV R49, R51 ;  /* 0x0000003300317202 */ /* 0x000fe20000000f00 */
[----:B------:R-:W-:Y:S02]  /*40a0*/  FFMA.FTZ R15, R12, R7, -R15 ;  /* 0x000000070c0f7223 */ /* 0x000fe4000001080f */
[----:B------:R-:W-:Y:S02]  /*40b0*/  IMAD R5, R5, UR16, RZ ;  /* 0x0000001005057c24 */ /* 0x000fe4000f8e02ff */
[----:B------:R-:W-:-:S04]  /*40c0*/  IMAD.WIDE.U32 R48, R9, UR16, R48 ;  /* 0x0000001009307c25 */ /* 0x000fc8000f8e0030 */
[----:B------:R-:W-:Y:S01]  /*40d0*/  IMAD R7, R9, UR17, R5 ;  /* 0x0000001109077c24 */ /* 0x000fe2000f8e0205 */
[----:B------:R-:W-:Y:S01]  /*40e0*/  ULDC.64 UR16, c[0x0][0x210] ;  /* 0x0000840000107ab9 */ /* 0x000fe20000000a00 */
[----:B------:R-:W-:Y:S01]  /*40f0*/  FMUL.FTZ R5, R8, UR10 ;  /* 0x0000000a08057c20 */ /* 0x000fe20008410000 */
[----:B------:R-:W-:Y:S01]  /*4100*/  FMUL.FTZ R8, R15, UR10 ;  /* 0x0000000a0f087c20 */ /* 0x000fe20008410000 */
[----:B------:R-:W-:Y:S02]  /*4110*/  LEA R6, P0, R48, UR16, 0x1 ;  /* 0x0000001030067c11 */ /* 0x000fe4000f8008ff */
[----:B------:R-:W-:Y:S02]  /*4120*/  IADD3 R7, R49, R7, RZ ;  /* 0x0000000731077210 */ /* 0x000fe40007ffe0ff */
[----:B------:R-:W-:Y:S02]  /*4130*/  F2FP.BF16.F32.PACK_AB R5, R8, R5 ;  /* 0x000000050805723e */ /* 0x000fe400000010ff */
[----:B------:R-:W-:-:S05]  /*4140*/  LEA.HI.X R7, R48, UR17, R7, 0x1, P0 ;  /* 0x0000001130077c11 */ /* 0x000fca00080f0c07 */
[----:B------:R0:W-:Y:S02]  /*4150*/  STG.E desc[UR12][R6.64], R5 ;  /* 0x0000000506007986 */ /* 0x0001e4000c10190c */
.L_x_57:
[----:B------:R-:W-:Y:S05]  /*4160*/  BSYNC B0 ;  /* 0x0000000000007941 */ /* 0x000fea0003800000 */
.L_x_56:
[----:B------:R-:W-:Y:S01]  /*4170*/  ULDC UR4, c[0x0][0x2a0] ;  /* 0x0000a80000047ab9 */ /* 0x000fe20000000800 */
[----:B------:R-:W-:Y:S01]  /*4180*/  ULDC UR6, c[0x0][0x270] ;  /* 0x00009c0000067ab9 */ /* 0x000fe20000000800 */
[----:B------:R-:W-:Y:S01]  /*4190*/  IADD3 R44, R37, R44, RZ ;  /* 0x0000002c252c7210 */ /* 0x000fe20007ffe0ff */
[----:B------:R-:W-:Y:S01]  /*41a0*/  UIMAD UR4, UR4, UR6, URZ ;  /* 0x00000006040472a4 */ /* 0x000fe2000f8e023f */
[----:B------:R-:W-:-:S05]  /*41b0*/  IADD3 R43, R43, 0x1, RZ ;  /* 0x000000012b2b7810 */ /* 0x000fca0007ffe0ff */
[----:B------:R-:W-:-:S13]  /*41c0*/  ISETP.GE.AND P0, PT, R44, UR4, PT ;  /* 0x000000042c007c0c */ /* 0x000fda000bf06270 */
[----:B------:R-:W-:Y:S05]  /*41d0*/  @!P0 BRA `(.L_x_58) ;  /* 0xffffffc000448947 */ /* 0x000fea000383ffff */
.L_x_31:
[----:B------:R-:W1:Y:S01]  /*41e0*/  LDC R4, c[0x0][0xc] ;  /* 0x00000300ff047b82 */ /* 0x000e620000000800 */
[----:B------:R-:W-:Y:S01]  /*41f0*/  ISETP.NE.AND P2, PT, R46, RZ, PT ;  /* 0x000000ff2e00720c */ /* 0x000fe20003f45270 */
[----:B------:R-:W-:Y:S06]  /*4200*/  BSSY B0, `(.L_x_59) ;  /* 0x0000015000007945 */ /* 0x000fec0003800000 */
[----:B0-----:R-:W0:Y:S08]  /*4210*/  LDC R7, c[0x0][0x10] ;  /* 0x00000400ff077b82 */ /* 0x001e300000000800 */
[----:B------:R-:W2:Y:S01]  /*4220*/  LDC.64 R2, c[0x0][0x258] ;  /* 0x00009600ff027b82 */ /* 0x000ea20000000a00 */
[----:B-1----:R-:W-:-:S02]  /*4230*/  IADD3 R0, R4, -0x1, RZ ;  /* 0xffffffff04007810 */ /* 0x002fc40007ffe0ff */
[----:B------:R-:W-:Y:S02]  /*4240*/  ISETP.NE.AND P1, PT, R4, 0x1, PT ;  /* 0x000000010400780c */ /* 0x000fe40003f25270 */
[----:B------:R-:W-:Y:S02]  /*4250*/  ISETP.NE.AND P0, PT, R0, UR14, PT ;  /* 0x0000000e00007c0c */ /* 0x000fe4000bf05270 */
[C---:B0-----:R-:W-:Y:S02]  /*4260*/  IADD3 R5, R7.reuse, -0x1, RZ ;  /* 0xffffffff07057810 */ /* 0x041fe40007ffe0ff */
[----:B------:R-:W-:Y:S02]  /*4270*/  SHF.L.U32 R0, R7, 0x1, RZ ;  /* 0x0000000107007819 */ /* 0x000fe400000006ff */
[----:B------:R-:W-:Y:S02]  /*4280*/  ISETP.NE.OR P0, PT, R38, R5, P0 ;  /* 0x000000052600720c */ /* 0x000fe40000705670 */
[----:B------:R-:W-:-:S05]  /*4290*/  SEL R5, R0, RZ, P1 ;  /* 0x000000ff00057207 */ /* 0x000fca0000800000 */
[----:B--2---:R-:W-:Y:S01]  /*42a0*/  IMAD.WIDE.U32 R2, R5, 0x4, R2 ;  /* 0x0000000405027825 */ /* 0x004fe200078e0002 */
[----:B------:R-:W-:Y:S06]  /*42b0*/  @P2 BRA `(.L_x_60) ;  /* 0x0000000000242947 */ /* 0x000fec0003800000 */
[----:B------:R-:W0:Y:S01]  /*42c0*/  S2R R0, SR_LANEID ;  /* 0x0000000000007919 */ /* 0x000e220000000000 */
[----:B------:R-:W-:Y:S02]  /*42d0*/  VOTEU.ANY UR4, UPT, PT ;  /* 0x0000000000047886 */ /* 0x000fe400038e0100 */
[----:B------:R-:W-:Y:S02]  /*42e0*/  UFLO.U32 UR5, UR4 ;  /* 0x00000004000572bd */ /* 0x000fe400080e0000 */
[----:B------:R-:W1:Y:S04]  /*42f0*/  POPC R5, UR4 ;  /* 0x0000000400057d09 */ /* 0x000e680008000000 */
[----:B0-----:R-:W-:-:S13]  /*4300*/  ISETP.EQ.U32.AND P1, PT, R0, UR5, PT ;  /* 0x0000000500007c0c */ /* 0x001fda000bf22070 */
[----:B------:R-:W-:Y:S06]  /*4310*/  @P1 MEMBAR.ALL.GPU ;  /* 0x0000000000001992 */ /* 0x000fec000000a000 */
[----:B------:R-:W-:-:S00]  /*4320*/  @P1 ERRBAR ;  /* 0x00000000000019ab */ /* 0x000fc00000000000 */
[----:B------:R-:W-:Y:S06]  /*4330*/  @P1 CGAERRBAR ;  /* 0x00000000000015ab */ /* 0x000fec0000000000 */
[----:B-1----:R0:W-:Y:S02]  /*4340*/  @P1 REDG.E.ADD.S32.STRONG.GPU desc[UR12][R2.64], R5 ;  /* 0x000000050200198e */ /* 0x0021e4000c10e38c */
.L_x_60:
[----:B------:R-:W-:Y:S05]  /*4350*/  BSYNC B0 ;  /* 0x0000000000007941 */ /* 0x000fea0003800000 */
.L_x_59:
[----:B------:R-:W-:Y:S05]  /*4360*/  @P0 EXIT ;  /* 0x000000000000094d */ /* 0x000fea0003800000 */
[----:B------:R-:W-:Y:S05]  /*4370*/  @P2 BRA `(.L_x_61) ;  /* 0x0000000000202947 */ /* 0x000fea0003800000 */
[----:B------:R-:W-:-:S05]  /*4380*/  IMAD R0, R4, R7, RZ ;  /* 0x0000000704007224 */ /* 0x000fca00078e02ff */
[----:B------:R-:W-:-:S13]  /*4390*/  ISETP.NE.AND P0, PT, R0, -0x1, PT ;  /* 0xffffffff0000780c */ /* 0x000fda0003f05270 */
[----:B------:R-:W-:Y:S05]  /*43a0*/  @!P0 BRA `(.L_x_61) ;  /* 0x0000000000148947 */ /* 0x000fea0003800000 */
.L_x_62:
[----:B0-----:R-:W2:Y:S04]  /*43b0*/  LDG.E.STRONG.GPU R5, desc[UR12][R2.64] ;  /* 0x0000000c02057981 */ /* 0x001ea8000c1ef900 */
[----:B--2---:R-:W-:Y:S01]  /*43c0*/  CCTL.IVALL ;  /* 0x00000000ff00798f */ /* 0x004fe20002000000 */
[----:B------:R-:W-:Y:S05]  /*43d0*/  YIELD ;  /* 0x0000000000007946 */ /* 0x000fea0003800000 */
[----:B------:R-:W-:-:S13]  /*43e0*/  ISETP.NE.AND P0, PT, R5, R0, PT ;  /* 0x000000000500720c */ /* 0x000fda0003f05270 */
[----:B------:R-:W-:Y:S05]  /*43f0*/  @P0 BRA `(.L_x_62) ;  /* 0xfffffffc00ec0947 */ /* 0x000fea000383ffff */
.L_x_61:
[----:B------:R-:W-:Y:S05]  /*4400*/  WARPSYNC.ALL ;  /* 0x0000000000007948 */ /* 0x000fea0003800000 */
[----:B0-----:R-:W0:Y:S08]  /*4410*/  LDC.64 R2, c[0x0][0x288] ;  /* 0x0000a200ff027b82 */ /* 0x001e300000000a00 */
[----:B------:R-:W-:Y:S01]  /*4420*/  BAR.SYNC.DEFER_BLOCKING 0x0 ;  /* 0x0000000000007b1d */ /* 0x000fe20000010000 */
[----:B0-----:R-:W-:-:S04]  /*4430*/  LEA.HI R0, P0, R3, R2, RZ, 0x1 ;  /* 0x0000000203007211 */ /* 0x001fc800078108ff */
[----:B------:R-:W-:-:S04]  /*4440*/  IADD3.X R5, RZ, R3, RZ, P0, !PT ;  /* 0x00000003ff057210 */ /* 0x000fc800007fe4ff */
[--C-:B------:R-:W-:Y:S02]  /*4450*/  SHF.R.S64 R25, R0, 0x1, R5.reuse ;  /* 0x0000000100197819 */ /* 0x100fe40000001005 */
[----:B------:R-:W-:Y:S02]  /*4460*/  SHF.R.S32.HI R0, RZ, 0x1f, R46 ;  /* 0x0000001fff007819 */ /* 0x000fe4000001142e */
[----:B------:R-:W-:Y:S02]  /*4470*/  SHF.R.S32.HI R27, RZ, 0x1, R5 ;  /* 0x00000001ff1b7819 */ /* 0x000fe40000011405 */
[----:B------:R-:W-:-:S04]  /*4480*/  ISETP.GT.U32.AND P0, PT, R25, R46, PT ;  /* 0x0000002e1900720c */ /* 0x000fc80003f04070 */
[----:B------:R-:W-:-:S13]  /*4490*/  ISETP.GT.AND.EX P0, PT, R27, R0, PT, P0 ;  /* 0x000000001b00720c */ /* 0x000fda0003f04300 */
[----:B------:R-:W-:Y:S05]  /*44a0*/  @!P0 EXIT ;  /* 0x000000000000894d */ /* 0x000fea0003800000 */
[C---:B------:R-:W-:Y:S01]  /*44b0*/  IMAD.WIDE.U32 R8, R2.reuse, 0x3, RZ ;  /* 0x0000000302087825 */ /* 0x040fe200078e00ff */
[----:B------:R-:W-:Y:S01]  /*44c0*/  LEA R11, R3, R3, 0x1 ;  /* 0x00000003030b7211 */ /* 0x000fe200078e08ff */
[----:B------:R-:W0:Y:S01]  /*44d0*/  LDC.64 R6, c[0x0][0x218] ;  /* 0x00008600ff067b82 */ /* 0x000e220000000a00 */
[----:B------:R-:W-:Y:S01]  /*44e0*/  SHF.L.U64.HI R3, R2, 0x2, R3 ;  /* 0x0000000202037819 */ /* 0x000fe20000010203 */
[----:B------:R-:W-:Y:S01]  /*44f0*/  ULDC.64 UR4, c[0x0][0x268] ;  /* 0x00009a0000047ab9 */ /* 0x000fe20000000a00 */
[----:B------:R-:W-:Y:S02]  /*4500*/  IADD3 R11, R9, R11, RZ ;  /* 0x0000000b090b7210 */ /* 0x000fe40007ffe0ff */
[----:B------:R-:W-:Y:S02]  /*4510*/  SHF.L.U64.HI R33, R25, 0x2, R27 ;  /* 0x0000000219217819 */ /* 0x000fe4000001021b */
[----:B------:R-:W-:Y:S01]  /*4520*/  LEA.HI R8, P0, R11, R8, RZ, 0x1 ;  /* 0x000000080b087211 */ /* 0x000fe200078108ff */
[----:B------:R-:W1:Y:S03]  /*4530*/  LDC.64 R4, c[0x0][0x220] ;  /* 0x00008800ff047b82 */ /* 0x000e660000000a00 */
[----:B------:R-:W-:-:S04]  /*4540*/  IADD3.X R11, RZ, R11, RZ, P0, !PT ;  /* 0x0000000bff0b7210 */ /* 0x000fc800007fe4ff */
[--C-:B------:R-:W-:Y:S02]  /*4550*/  SHF.R.S64 R29, R8, 0x1, R11.reuse ;  /* 0x00000001081d7819 */ /* 0x100fe4000000100b */
[----:B------:R-:W-:-:S04]  /*4560*/  SHF.R.S32.HI R8, RZ, 0x1, R11 ;  /* 0x00000001ff087819 */ /* 0x000fc8000001140b */
[----:B------:R-:W-:-:S07]  /*4570*/  SHF.L.U64.HI R31, R29, 0x2, R8 ;  /* 0x000000021d1f7819 */ /* 0x000fce0000010208 */
.L_x_63:
[----:B------:R-:W-:-:S04]  /*4580*/  LEA R12, P0, R46, UR4, 0x2 ;  /* 0x000000042e0c7c11 */ /* 0x000fc8000f8010ff */
[----:B------:R-:W-:Y:S02]  /*4590*/  LEA.HI.X R13, R46, UR5, R0, 0x2, P0 ;  /* 0x000000052e0d7c11 */ /* 0x000fe400080f1400 */
[-C--:B------:R-:W-:Y:S02]  /*45a0*/  LEA R14, P0, R25, R12.reuse, 0x2 ;  /* 0x0000000c190e7211 */ /* 0x080fe400078010ff */
[-C--:B------:R-:W-:Y:S01]  /*45b0*/  LEA R18, P1, R2, R12.reuse, 0x2 ;  /* 0x0000000c02127211 */ /* 0x080fe200078210ff */
[----:B--2---:R-:W2:Y:S01]  /*45c0*/  LDG.E R20, desc[UR12][R12.64] ;  /* 0x0000000c0c147981 */ /* 0x004ea2000c1e1900 */
[----:B------:R-:W-:Y:S02]  /*45d0*/  LEA R16, P2, R29, R12, 0x2 ;  /* 0x0000000c1d107211 */ /* 0x000fe400078410ff */
[----:B------:R-:W-:Y:S02]  /*45e0*/  IADD3.X R15, R13, R33, RZ, P0, !PT ;  /* 0x000000210d0f7210 */ /* 0x000fe400007fe4ff */
[----:B------:R-:W-:-:S02]  /*45f0*/  IADD3.X R19, R3, R13, RZ, P1, !PT ;  /* 0x0000000d03137210 */ /* 0x000fc40000ffe4ff */
[----:B------:R-:W-:Y:S01]  /*4600*/  IADD3.X R17, R13, R31, RZ, P2, !PT ;  /* 0x0000001f0d117210 */ /* 0x000fe200017fe4ff */
[----:B------:R-:W2:Y:S04]  /*4610*/  LDG.E R21, desc[UR12][R14.64] ;  /* 0x0000000c0e157981 */ /* 0x000ea8000c1e1900 */
[----:B------:R-:W3:Y:S04]  /*4620*/  LDG.E R22, desc[UR12][R18.64] ;  /* 0x0000000c12167981 */ /* 0x000ee8000c1e1900 */
[----:B------:R-:W3:Y:S01]  /*4630*/  LDG.E R23, desc[UR12][R16.64] ;  /* 0x0000000c10177981 */ /* 0x000ee2000c1e1900 */
[----:B------:R-:W-:-:S02]  /*4640*/  SHF.L.U32 R11, R46, 0x1, RZ ;  /* 0x000000012e0b7819 */ /* 0x000fc400000006ff */
[----:B------:R-:W-:-:S03]  /*4650*/  IADD3 R46, R46, 0x80, RZ ;  /* 0x000000802e2e7810 */ /* 0x000fc60007ffe0ff */
[----:B0-----:R-:W-:-:S04]  /*4660*/  IMAD.WIDE R8, R11, 0x4, R6 ;  /* 0x000000040b087825 */ /* 0x001fc800078e0206 */
[----:B-1----:R-:W-:Y:S01]  /*4670*/  IMAD.WIDE R10, R11, 0x4, R4 ;  /* 0x000000040b0a7825 */ /* 0x002fe200078e0204 */
[----:B------:R-:W-:Y:S02]  /*4680*/  ISETP.GT.U32.AND P0, PT, R25, R46, PT ;  /* 0x0000002e1900720c */ /* 0x000fe40003f04070 */
[----:B------:R-:W-:-:S04]  /*4690*/  SHF.R.S32.HI R0, RZ, 0x1f, R46 ;  /* 0x0000001fff007819 */ /* 0x000fc8000001142e */
[----:B------:R-:W-:Y:S01]  /*46a0*/  ISETP.GT.AND.EX P0, PT, R27, R0, PT, P0 ;  /* 0x000000001b00720c */ /* 0x000fe20003f04300 */
[----:B--2---:R2:W-:Y:S04]  /*46b0*/  STG.E.64 desc[UR12][R8.64], R20 ;  /* 0x0000001408007986 */ /* 0x0045e8000c101b0c */
[----:B---3--:R2:W-:Y:S08]  /*46c0*/  STG.E.64 desc[UR12][R10.64], R22 ;  /* 0x000000160a007986 */ /* 0x0085f0000c101b0c */
[----:B------:R-:W-:Y:S05]  /*46d0*/  @P0 BRA `(.L_x_63) ;  /* 0xfffffffc00a80947 */ /* 0x000fea000383ffff */
[----:B------:R-:W-:Y:S05]  /*46e0*/  EXIT ;  /* 0x000000000000794d */ /* 0x000fea0003800000 */
.L_x_64:
        /* <DEDUP_REMOVED lines=9> */
.L_x_2388:


//--------------------- .text._Z35group_norm_nhwc_bwd_one_pass_kernelI11Bf16IOFp32WLi256ELi4ELi128EEv26Group_norm_nhwc_bwd_params --------------------------
	.section	.text._Z35group_norm_nhwc_bwd_one_pass_kernelI11Bf16IOFp32WLi256ELi4ELi128EEv26Group_norm_nhwc_bwd_params,"ax",@progbits
	.align	128
        .global         _Z35group_norm_nhwc_bwd_one_pass_kernelI11Bf16IOFp32WLi256ELi4ELi128EEv26Group_norm_nhwc_bwd_params
        .type           _Z35group_norm_nhwc_bwd_one_pass_kernelI11Bf16IOFp32WLi256ELi4ELi128EEv26Group_norm_nhwc_bwd_params,@function
        .size           _Z35group_norm_nhwc_bwd_one_pass_kernelI11Bf16IOFp32WLi256ELi4ELi128EEv26Group_norm_nhwc_bwd_params,(.L_x_2389 - _Z35group_norm_nhwc_bwd_one_pass_kernelI11Bf16IOFp32WLi256ELi4ELi128EEv26Group_norm_nhwc_bwd_params)
        .other          _Z35group_norm_nhwc_bwd_one_pass_kernelI11Bf16IOFp32WLi256ELi4ELi128EEv26Group_norm_nhwc_bwd_params,@"STO_CUDA_ENTRY STV_DEFAULT"
_Z35group_norm_nhwc_bwd_one_pass_kernelI11Bf16IOFp32WLi256ELi4ELi128EEv26Group_norm_nhwc_bwd_params:
.text._Z35group_norm_nhwc_bwd_one_pass_kernelI11Bf16IOFp32WLi256ELi4ELi128EEv26Group_norm_nhwc_bwd_params:
[----:B------:R-:W-:Y:S08]  /*0000*/  LDC R1, c[0x0][0x28] ;  /* 0x00000a00ff017b82 */ /* 0x000ff00000000800 */
[----:B------:R-:W0:Y:S01]  /*0010*/  S2UR UR6, SR_CTAID.Y ;  /* 0x00000000000679c3 */ /* 0x000e220000002600 */
[----:B------:R-:W-:Y:S01]  /*0020*/  ULDC UR4, c[0x0][0x2a0] ;  /* 0x0000a80000047ab9 */ /* 0x000fe20000000800 */
[----:B------:R-:W-:Y:S01]  /*0030*/  ULDC UR5, c[0x0][0x270] ;  /* 0x00009c0000057ab9 */ /* 0x000fe20000000800 */
[----:B------:R-:W1:Y:S01]  /*0040*/  S2R R45, SR_TID.X ;  /* 0x00000000002d7919 */ /* 0x000e620000002100 */
[----:B------:R-:W-:Y:S01]  /*0050*/  UIMAD UR4, UR4, UR5, URZ ;  /* 0x00000005040472a4 */ /* 0x000fe2000f8e023f */
[----:B------:R-:W-:-:S03]  /*0060*/  ULDC.64 UR12, c[0x0][0x208] ;  /* 0x00008200000c7ab9 */ /* 0x000fc60000000a00 */
[----:B------:R-:W2:Y:S01]  /*0070*/  S2UR UR14, SR_CTAID.X ;  /* 0x00000000000e79c3 */ /* 0x000ea20000002500 */
[----:B0-----:R-:W-:-:S04]  /*0080*/  MOV R36, UR6 ;  /* 0x0000000600247c02 */ /* 0x001fc80008000f00 */
[----:B------:R-:W-:-:S13]  /*0090*/  ISETP.GE.AND P0, PT, R36, UR4, PT ;  /* 0x0000000424007c0c */ /* 0x000fda000bf06270 */
[----:B-12---:R-:W-:Y:S05]  /*00a0*/  @P0 BRA `(.L_x_65) ;  /* 0x0000005000140947 */ /* 0x006fea0003800000 */
[----:B------:R-:W0:Y:S01]  /*00b0*/  LDC R3, c[0x0][0x2ac] ;  /* 0x0000ab00ff037b82 */ /* 0x000e220000000800 */
[--C-:B------:R-:W-:Y:S01]  /*00c0*/  SHF.R.U32.HI R0, RZ, 0x1, R45.reuse ;  /* 0x00000001ff007819 */ /* 0x100fe2000001162d */
[----:B------:R-:W-:Y:S01]  /*00d0*/  ULDC UR15, c[0x0][0x10] ;  /* 0x00000400000f7ab9 */ /* 0x000fe20000000800 */
[----:B------:R-:W-:Y:S01]  /*00e0*/  ULDC.64 UR18, c[0x0][0x290] ;  /* 0x0000a40000127ab9 */ /* 0x000fe20000000a00 */
[----:B------:R-:W-:Y:S01]  /*00f0*/  ULDC.64 UR10, c[0x0][0x288] ;  /* 0x0000a200000a7ab9 */ /* 0x000fe20000000a00 */
[----:B------:R-:W1:Y:S01]  /*0100*/  S2R R2, SR_LANEID ;  /* 0x0000000000027919 */ /* 0x000e620000000000 */
[----:B------:R-:W-:Y:S01]  /*0110*/  ISETP.GE.U32.AND P2, PT, R45, 0x80, PT ;  /* 0x000000802d00780c */ /* 0x000fe20003f46070 */
[----:B------:R-:W-:Y:S01]  /*0120*/  UIMAD.WIDE.U32 UR4, UR10, 0x3, URZ ;  /* 0x000000030a0478a5 */ /* 0x000fe2000f8e003f */
[----:B------:R-:W2:Y:S01]  /*0130*/  S2UR UR9, SR_CgaCtaId ;  /* 0x00000000000979c3 */ /* 0x000ea20000008800 */
[----:B------:R-:W-:Y:S01]  /*0140*/  UIMAD UR8, UR11, 0x3, URZ ;  /* 0x000000030b0878a4 */ /* 0x000fe2000f8e023f */
[----:B------:R-:W-:Y:S01]  /*0150*/  SHF.R.S32.HI R4, RZ, 0x1f, R45 ;  /* 0x0000001fff047819 */ /* 0x000fe2000001142d */
[----:B------:R-:W-:Y:S01]  /*0160*/  ULEA.HI UR7, UP0, UR11, UR10, URZ, 0x1 ;  /* 0x0000000a0b077291 */ /* 0x000fe2000f81083f */
[----:B------:R-:W-:Y:S01]  /*0170*/  R2UR UR16, R36 ;  /* 0x00000000241072ca */ /* 0x000fe200000e0000 */
[----:B------:R-:W-:Y:S01]  /*0180*/  UIADD3 UR8, UR5, UR8, URZ ;  /* 0x0000000805087290 */ /* 0x000fe2000fffe03f */
[----:B------:R-:W-:Y:S01]  /*0190*/  LEA.HI R4, R4, R45, RZ, 0x5 ;  /* 0x0000002d04047211 */ /* 0x000fe200078f28ff */
[----:B------:R-:W-:Y:S01]  /*01a0*/  UMOV UR6, 0x400 ;  /* 0x0000040000067882 */ /* 0x000fe20000000000 */
[----:B------:R-:W3:Y:S01]  /*01b0*/  LDC R5, c[0x0][0xc] ;  /* 0x00000300ff057b82 */ /* 0x000ee20000000800 */
[----:B------:R-:W-:-:S04]  /*01c0*/  UIADD3.X UR10, URZ, UR11, URZ, UP0, !UPT ;  /* 0x0000000b3f0a7290 */ /* 0x000fc800087fe43f */
[----:B------:R-:W-:Y:S02]  /*01d0*/  USHF.R.S64 UR5, UR7, 0x1, UR10 ;  /* 0x0000000107057899 */ /* 0x000fe4000800100a */
[----:B------:R-:W-:Y:S01]  /*01e0*/  USHF.R.S32.HI UR7, URZ, 0x1, UR10 ;  /* 0x000000013f077899 */ /* 0x000fe2000801140a */
[----:B0-----:R-:W-:-:S03]  /*01f0*/  IMAD R0, R3, UR14, R0 ;  /* 0x0000000e03007c24 */ /* 0x001fc6000f8e0200 */
[----:B------:R-:W-:Y:S02]  /*0200*/  USHF.L.U64.HI UR7, UR5, 0x2, UR7 ;  /* 0x0000000205077899 */ /* 0x000fe40008010207 */
[C---:B------:R-:W-:Y:S02]  /*0210*/  ISETP.LT.U32.AND P1, PT, R0.reuse, UR18, PT ;  /* 0x0000001200007c0c */ /* 0x040fe4000bf21070 */
[----:B------:R-:W-:Y:S01]  /*0220*/  SHF.R.S32.HI R3, RZ, 0x1f, R0 ;  /* 0x0000001fff037819 */ /* 0x000fe20000011400 */
[----:B--2---:R-:W-:Y:S02]  /*0230*/  ULEA UR9, UR9, UR6, 0x18 ;  /* 0x0000000609097291 */ /* 0x004fe4000f8ec03f */
[----:B------:R-:W-:Y:S01]  /*0240*/  ULEA.HI UR6, UP0, UR8, UR4, URZ, 0x1 ;  /* 0x0000000408067291 */ /* 0x000fe2000f81083f */
[----:B------:R-:W-:Y:S02]  /*0250*/  ISETP.LT.AND.EX P1, PT, R3, UR19, !P2, P1 ;  /* 0x0000001303007c0c */ /* 0x000fe4000d721310 */
[----:B------:R-:W-:Y:S01]  /*0260*/  IADD3 R3, R0, 0x40, RZ ;  /* 0x0000004000037810 */ /* 0x000fe20007ffe0ff */
[----:B------:R-:W-:Y:S01]  /*0270*/  UIADD3.X UR8, URZ, UR8, URZ, UP0, !UPT ;  /* 0x000000083f087290 */ /* 0x000fe200087fe43f */
[----:B---3--:R-:W-:Y:S01]  /*0280*/  LOP3.LUT R46, R5, 0x3, RZ, 0xc0, !PT ;  /* 0x00000003052e7812 */ /* 0x008fe200078ec0ff */
[----:B------:R-:W-:Y:S01]  /*0290*/  UMOV UR4, URZ ;  /* 0x0000003f00047c82 */ /* 0x000fe20008000000 */
[----:B------:R-:W-:Y:S01]  /*02a0*/  ISETP.LT.U32.AND P0, PT, R3, UR18, PT ;  /* 0x0000001203007c0c */ /* 0x000fe2000bf01070 */
[----:B------:R-:W-:Y:S01]  /*02b0*/  USHF.R.S64 UR6, UR6, 0x1, UR8 ;  /* 0x0000000106067899 */ /* 0x000fe20008001008 */
[----:B------:R-:W-:Y:S01]  /*02c0*/  SHF.R.S32.HI R3, RZ, 0x1f, R3 ;  /* 0x0000001fff037819 */ /* 0x000fe20000011403 */
[----:B------:R-:W-:-:S03]  /*02d0*/  USHF.R.S32.HI UR8, URZ, 0x1, UR8 ;  /* 0x000000013f087899 */ /* 0x000fc60008011408 */
[----:B------:R-:W-:Y:S01]  /*02e0*/  ISETP.LT.AND.EX P2, PT, R3, UR19, !P2, P0 ;  /* 0x0000001303007c0c */ /* 0x000fe2000d741300 */
[----:B------:R-:W-:Y:S01]  /*02f0*/  USHF.L.U64.HI UR8, UR6, 0x2, UR8 ;  /* 0x0000000206087899 */ /* 0x000fe20008010208 */
[----:B------:R-:W-:-:S04]  /*0300*/  SHF.R.S32.HI R3, RZ, 0x5, R4 ;  /* 0x00000005ff037819 */ /* 0x000fc80000011404 */
[----:B-1----:R-:W-:-:S07]  /*0310*/  LEA R3, R3, UR9, 0x3 ;  /* 0x0000000903037c11 */ /* 0x002fce000f8e18ff */
.L_x_100:
[----:B0-----:R-:W0:Y:S01]  /*0320*/  LDC R12, c[0x0][0x2a0] ;  /* 0x0000a800ff0c7b82 */ /* 0x001e220000000800 */
[----:B------:R-:W-:Y:S01]  /*0330*/  ISETP.LE.AND P0, PT, RZ, UR16, PT ;  /* 0x00000010ff007c0c */ /* 0x000fe2000bf03270 */
[----:B------:R-:W-:Y:S01]  /*0340*/  ULDC.64 UR10, c[0x0][0x248] ;  /* 0x00009200000a7ab9 */ /* 0x000fe20000000a00 */
[----:B------:R-:W-:Y:S01]  /*0350*/  SHF.L.U32 R10, R45, 0x1, RZ ;  /* 0x000000012d0a7819 */ /* 0x000fe200000006ff */
[----:B------:R-:W-:Y:S01]  /*0360*/  ULDC.64 UR18, c[0x0][0x298] ;  /* 0x0000a60000127ab9 */ /* 0x000fe20000000a00 */
[----:B------:R-:W-:-:S03]  /*0370*/  UIMAD.WIDE UR10, UR16, 0x8, UR10 ;  /* 0x00000008100a78a5 */ /* 0x000fc6000f8e020a */
[----:B-1----:R-:W1:Y:S08]  /*0380*/  LDC R13, c[0x0][0x2ac] ;  /* 0x0000ab00ff0d7b82 */ /* 0x002e700000000800 */
[----:B------:R-:W2:Y:S01]  /*0390*/  @P1 LDC.64 R18, c[0x0][0x228] ;  /* 0x00008a00ff121b82 */ /* 0x000ea20000000a00 */
[----:B0-----:R-:W-:-:S07]  /*03a0*/  IABS R11, R12 ;  /* 0x0000000c000b7213 */ /* 0x001fce0000000000 */
[----:B------:R-:W0:Y:S01]  /*03b0*/  @P1 LDC.64 R14, c[0x0][0x230] ;  /* 0x00008c00ff0e1b82 */ /* 0x000e220000000a00 */
[----:B------:R-:W3:Y:S01]  /*03c0*/  I2F.RP R4, R11 ;  /* 0x0000000b00047306 */ /* 0x000ee20000209400 */
[----:B------:R-:W-:-:S06]  /*03d0*/  IADD3 R23, R0, 0x40, RZ ;  /* 0x0000004000177810 */ /* 0x000fcc0007ffe0ff */
[----:B------:R-:W4:Y:S01]  /*03e0*/  @P2 LDC.64 R20, c[0x0][0x228] ;  /* 0x00008a00ff142b82 */ /* 0x000f220000000a00 */
[----:B---3--:R-:W3:Y:S02]  /*03f0*/  MUFU.RCP R4, R4 ;  /* 0x0000000400047308 */ /* 0x008ee40000001000 */
[----:B---3--:R-:W-:-:S06]  /*0400*/  IADD3 R6, R4, 0xffffffe, RZ ;  /* 0x0ffffffe04067810 */ /* 0x008fcc0007ffe0ff */
[----:B------:R3:W1:Y:S02]  /*0410*/  F2I.FTZ.U32.TRUNC.NTZ R7, R6 ;  /* 0x0000000600077305 */ /* 0x000664000021f000 */
[----:B---3--:R-:W-:Y:S01]  /*0420*/  HFMA2.MMA R6, -RZ, RZ, 0, 0 ;  /* 0x00000000ff067435 */ /* 0x008fe200000001ff */
[----:B-1----:R-:W-:-:S05]  /*0430*/  IADD3 R8, RZ, -R7, RZ ;  /* 0x80000007ff087210 */ /* 0x002fca0007ffe0ff */
[----:B------:R-:W-:Y:S01]  /*0440*/  IMAD R9, R8, R11, RZ ;  /* 0x0000000b08097224 */ /* 0x000fe200078e02ff */
[----:B------:R-:W-:-:S03]  /*0450*/  IABS R8, UR16 ;  /* 0x0000001000087c13 */ /* 0x000fc60008000000 */
[----:B------:R-:W-:Y:S01]  /*0460*/  IMAD.HI.U32 R7, R7, R9, R6 ;  /* 0x0000000907077227 */ /* 0x000fe200078e0006 */
[----:B------:R-:W-:-:S04]  /*0470*/  LOP3.LUT R6, R12, UR16, RZ, 0x3c, !PT ;  /* 0x000000100c067c12 */ /* 0x000fc8000f8e3cff */
[----:B------:R-:W-:Y:S01]  /*0480*/  ISETP.GE.AND P3, PT, R6, RZ, PT ;  /* 0x000000ff0600720c */ /* 0x000fe20003f66270 */
[----:B------:R-:W-:-:S05]  /*0490*/  IMAD.HI.U32 R7, R7, R8, RZ ;  /* 0x0000000807077227 */ /* 0x000fca00078e00ff */
[----:B------:R-:W-:-:S05]  /*04a0*/  IADD3 R4, -R7, RZ, RZ ;  /* 0x000000ff07047210 */ /* 0x000fca0007ffe1ff */
[C---:B------:R-:W-:Y:S02]  /*04b0*/  IMAD R4, R11.reuse, R4, R8 ;  /* 0x000000040b047224 */ /* 0x040fe400078e0208 */
[----:B------:R-:W1:Y:S03]  /*04c0*/  @P1 LDC.64 R8, c[0x0][0x288] ;  /* 0x0000a200ff081b82 */ /* 0x000e660000000a00 */
[----:B------:R-:W-:-:S13]  /*04d0*/  ISETP.GT.U32.AND P5, PT, R11, R4, PT ;  /* 0x000000040b00720c */ /* 0x000fda0003fa4070 */
[-C--:B------:R-:W-:Y:S02]  /*04e0*/  @!P5 IADD3 R4, R4, -R11.reuse, RZ ;  /* 0x8000000b0404d210 */ /* 0x080fe40007ffe0ff */
[----:B------:R-:W-:Y:S02]  /*04f0*/  @!P5 IADD3 R7, R7, 0x1, RZ ;  /* 0x000000010707d810 */ /* 0x000fe40007ffe0ff */
[CC--:B------:R-:W-:Y:S02]  /*0500*/  ISETP.GE.U32.AND P4, PT, R4.reuse, R11.reuse, PT ;  /* 0x0000000b0400720c */ /* 0x0c0fe40003f86070 */
[----:B------:R-:W-:Y:S02]  /*0510*/  ISETP.GT.U32.AND P5, PT, R11, R4, PT ;  /* 0x000000040b00720c */ /* 0x000fe40003fa4070 */
[----:B------:R-:W-:-:S04]  /*0520*/  IADD3 R11, R4, -R11, RZ ;  /* 0x8000000b040b7210 */ /* 0x000fc80007ffe0ff */
[----:B------:R-:W-:Y:S02]  /*0530*/  SEL R4, R11, R4, !P5 ;  /* 0x000000040b047207 */ /* 0x000fe40006800000 */
[----:B------:R-:W-:Y:S02]  /*0540*/  LOP3.LUT R11, R10, 0x2, RZ, 0xc0, !PT ;  /* 0x000000020a0b7812 */ /* 0x000fe400078ec0ff */
[----:B------:R-:W-:Y:S02]  /*0550*/  @!P0 IADD3 R4, -R4, RZ, RZ ;  /* 0x000000ff04048210 */ /* 0x000fe40007ffe1ff */
[----:B------:R-:W-:Y:S02]  /*0560*/  @P4 IADD3 R7, R7, 0x1, RZ ;  /* 0x0000000107074810 */ /* 0x000fe40007ffe0ff */
[----:B------:R-:W-:Y:S02]  /*0570*/  ISETP.NE.AND P4, PT, R12, RZ, PT ;  /* 0x000000ff0c00720c */ /* 0x000fe40003f85270 */
[----:B------:R-:W-:-:S02]  /*0580*/  MOV R6, R7 ;  /* 0x0000000700067202 */ /* 0x000fc40000000f00 */
[----:B------:R-:W-:Y:S02]  /*0590*/  LOP3.LUT R7, RZ, R12, RZ, 0x33, !PT ;  /* 0x0000000cff077212 */ /* 0x000fe400078e33ff */
[----:B------:R-:W-:Y:S02]  /*05a0*/  @!P3 IADD3 R6, -R6, RZ, RZ ;  /* 0x000000ff0606b210 */ /* 0x000fe40007ffe1ff */
[C---:B------:R-:W-:Y:S02]  /*05b0*/  SEL R4, R7.reuse, R4, !P4 ;  /* 0x0000000407047207 */ /* 0x040fe40006000000 */
[----:B------:R-:W-:Y:S02]  /*05c0*/  SEL R7, R7, R6, !P4 ;  /* 0x0000000607077207 */ /* 0x000fe40006000000 */
[----:B------:R-:W-:Y:S02]  /*05d0*/  LEA R10, R4, R11, 0x2 ;  /* 0x0000000b040a7211 */ /* 0x000fe400078e10ff */
[----:B------:R-:W-:-:S02]  /*05e0*/  SHF.R.S32.HI R6, RZ, 0x1f, R7 ;  /* 0x0000001fff067819 */ /* 0x000fc40000011407 */
[--C-:B------:R-:W-:Y:S02]  /*05f0*/  SHF.R.S32.HI R11, RZ, 0x1f, R10.reuse ;  /* 0x0000001fff0b7819 */ /* 0x100fe4000001140a */
[----:B------:R-:W-:Y:S01]  /*0600*/  SHF.R.U32.HI R12, RZ, 0x1, R45 ;  /* 0x00000001ff0c7819 */ /* 0x000fe2000001162d */
[----:B------:R-:W-:Y:S02]  /*0610*/  IMAD R6, R6, UR18, RZ ;  /* 0x0000001206067c24 */ /* 0x000fe4000f8e02ff */
[----:B------:R-:W-:-:S04]  /*0620*/  IMAD.WIDE.U32 R48, R7, UR18, R10 ;  /* 0x0000001207307c25 */ /* 0x000fc8000f8e000a */
[----:B------:R-:W-:Y:S01]  /*0630*/  IMAD R51, R7, UR19, R6 ;  /* 0x0000001307337c24 */ /* 0x000fe2000f8e0206 */
[----:B------:R-:W-:Y:S01]  /*0640*/  MOV R6, UR10 ;  /* 0x0000000a00067c02 */ /* 0x000fe20008000f00 */
[----:B------:R-:W-:Y:S01]  /*0650*/  IMAD R16, R13, UR14, R12 ;  /* 0x0000000e0d107c24 */ /* 0x000fe2000f8e020c */
[----:B------:R-:W-:Y:S01]  /*0660*/  MOV R7, UR11 ;  /* 0x0000000b00077c02 */ /* 0x000fe20008000f00 */
[----:B------:R-:W-:Y:S01]  /*0670*/  ULDC.64 UR18, c[0x0][0x290] ;  /* 0x0000a40000127ab9 */ /* 0x000fe20000000a00 */
[----:B------:R-:W-:Y:S02]  /*0680*/  SHF.R.S32.HI R13, RZ, 0x1f, R0 ;  /* 0x0000001fff0d7819 */ /* 0x000fe40000011400 */
[----:B------:R-:W-:Y:S02]  /*0690*/  CS2R R42, SRZ ;  /* 0x00000000002a7805 */ /* 0x000fe4000001ff00 */
[----:B------:R-:W-:Y:S02]  /*06a0*/  IADD3 R51, R49, R51, RZ ;  /* 0x0000003331337210 */ /* 0x000fe40007ffe0ff */
[----:B------:R-:W-:Y:S01]  /*06b0*/  IADD3 R29, R0, 0x80, RZ ;  /* 0x00000080001d7810 */ /* 0x000fe20007ffe0ff */
[----:B------:R-:W3:Y:S01]  /*06c0*/  LDG.E.64 R6, desc[UR12][R6.64] ;  /* 0x0000000c06067981 */ /* 0x000ee2000c1e1b00 */
[----:B-1----:R-:W-:Y:S01]  /*06d0*/  @P1 IMAD R12, R13, R8, RZ ;  /* 0x000000080d0c1224 */ /* 0x002fe200078e02ff */
[----:B------:R-:W-:-:S02]  /*06e0*/  @P1 MOV R50, R48 ;  /* 0x0000003000321202 */ /* 0x000fc40000000f00 */
[----:B------:R-:W-:Y:S02]  /*06f0*/  CS2R R40, SRZ ;  /* 0x0000000000287805 */ /* 0x000fe4000001ff00 */
[----:B------:R-:W-:Y:S01]  /*0700*/  SHF.R.S32.HI R27, RZ, 0x1f, R23 ;  /* 0x0000001fff1b7819 */ /* 0x000fe20000011417 */
[----:B------:R-:W-:Y:S01]  /*0710*/  @P1 IMAD R17, R0, R9, R12 ;  /* 0x0000000900111224 */ /* 0x000fe200078e020c */
[C---:B------:R-:W-:Y:S01]  /*0720*/  IADD3 R9, R16.reuse, 0x80, RZ ;  /* 0x0000008010097810 */ /* 0x040fe20007ffe0ff */
[----:B------:R-:W1:Y:S01]  /*0730*/  @P2 LDC.64 R12, c[0x0][0x288] ;  /* 0x0000a200ff0c2b82 */ /* 0x000e620000000a00 */
[----:B------:R-:W-:Y:S01]  /*0740*/  CS2R R38, SRZ ;  /* 0x0000000000267805 */ /* 0x000fe2000001ff00 */
[----:B------:R-:W-:Y:S01]  /*0750*/  HFMA2.MMA R44, -RZ, RZ, 0, 0 ;  /* 0x00000000ff2c7435 */ /* 0x000fe200000001ff */
[----:B------:R-:W-:Y:S01]  /*0760*/  ISETP.GE.U32.AND P0, PT, R9, UR18, PT ;  /* 0x0000001209007c0c */ /* 0x000fe2000bf06070 */
[----:B------:R-:W-:Y:S01]  /*0770*/  HFMA2.MMA R37, -RZ, RZ, 0, 0 ;  /* 0x00000000ff257435 */ /* 0x000fe200000001ff */
[----:B------:R-:W-:Y:S01]  /*0780*/  SHF.R.S32.HI R9, RZ, 0x1f, R9 ;  /* 0x0000001fff097819 */ /* 0x000fe20000011409 */
[----:B------:R-:W-:Y:S01]  /*0790*/  ULDC.U8 UR10, c[0x0][0x2a4] ;  /* 0x0000a900000a7ab9 */ /* 0x000fe20000000000 */
[----:B------:R-:W-:-:S02]  /*07a0*/  IADD3 R16, R16, 0xc0, RZ ;  /* 0x000000c010107810 */ /* 0x000fc40007ffe0ff */
[----:B------:R-:W-:Y:S01]  /*07b0*/  ISETP.GE.AND.EX P0, PT, R9, UR19, PT, P0 ;  /* 0x0000001309007c0c */ /* 0x000fe2000bf06300 */
[----:B------:R-:W-:Y:S01]  /*07c0*/  @P1 IMAD.WIDE.U32 R8, R0, R8, R50 ;  /* 0x0000000800081225 */ /* 0x000fe200078e0032 */
[----:B------:R-:W-:Y:S02]  /*07d0*/  ISETP.GE.U32.AND P3, PT, R16, UR18, PT ;  /* 0x0000001210007c0c */ /* 0x000fe4000bf66070 */
[----:B------:R-:W-:Y:S02]  /*07e0*/  ISETP.LT.U32.AND P0, PT, R45, 0x80, !P0 ;  /* 0x000000802d00780c */ /* 0x000fe40004701070 */
[----:B------:R-:W-:Y:S02]  /*07f0*/  SHF.R.S32.HI R16, RZ, 0x1f, R16 ;  /* 0x0000001fff107819 */ /* 0x000fe40000011410 */
[----:B------:R-:W-:Y:S02]  /*0800*/  @P1 IADD3 R9, R9, R17, RZ ;  /* 0x0000001109091210 */ /* 0x000fe40007ffe0ff */
[----:B------:R-:W-:-:S02]  /*0810*/  ISETP.GE.AND.EX P3, PT, R16, UR19, PT, P3 ;  /* 0x0000001310007c0c */ /* 0x000fc4000bf66330 */
[C---:B------:R-:W-:Y:S01]  /*0820*/  @P1 SHF.L.U32 R25, R8.reuse, 0x1, RZ ;  /* 0x0000000108191819 */ /* 0x040fe200000006ff */
[----:B------:R-:W4:Y:S01]  /*0830*/  @P2 LDC.64 R16, c[0x0][0x230] ;  /* 0x00008c00ff102b82 */ /* 0x000f220000000a00 */
[----:B------:R-:W-:Y:S02]  /*0840*/  ISETP.LT.U32.AND P3, PT, R45, 0x80, !P3 ;  /* 0x000000802d00780c */ /* 0x000fe40005f61070 */
[----:B--2---:R-:W-:Y:S01]  /*0850*/  @P1 IADD3 R24, P5, R25, R18, RZ ;  /* 0x0000001219181210 */ /* 0x004fe20007fbe0ff */
[----:B-1----:R-:W-:Y:S01]  /*0860*/  @P2 IMAD R18, R27, R12, RZ ;  /* 0x0000000c1b122224 */ /* 0x002fe200078e02ff */
[----:B------:R-:W-:-:S03]  /*0870*/  @P1 SHF.L.U64.HI R22, R8, 0x1, R9 ;  /* 0x0000000108161819 */ /* 0x000fc60000010209 */
[----:B------:R-:W1:Y:S01]  /*0880*/  @P0 LDC.64 R8, c[0x0][0x288] ;  /* 0x0000a200ff080b82 */ /* 0x000e620000000a00 */
[----:B0-----:R-:W-:Y:S01]  /*0890*/  @P1 IADD3 R14, P4, R25, R14, RZ ;  /* 0x0000000e190e1210 */ /* 0x001fe20007f9e0ff */
[C---:B------:R-:W-:Y:S01]  /*08a0*/  @P2 IMAD R27, R23.reuse, R13, R18 ;  /* 0x0000000d171b2224 */ /* 0x040fe200078e0212 */
[C---:B------:R-:W-:Y:S02]  /*08b0*/  @P1 IADD3.X R25, R22.reuse, R19, RZ, P5, !PT ;  /* 0x0000001316191210 */ /* 0x040fe40002ffe4ff */
[----:B------:R-:W-:Y:S02]  /*08c0*/  @P2 MOV R18, R48 ;  /* 0x0000003000122202 */ /* 0x000fe40000000f00 */
[----:B------:R-:W-:Y:S01]  /*08d0*/  @P2 MOV R19, R51 ;  /* 0x0000003300132202 */ /* 0x000fe20000000f00 */
[----:B------:R0:W5:Y:S01]  /*08e0*/  @P1 LDG.E R42, desc[UR12][R24.64] ;  /* 0x0000000c182a1981 */ /* 0x000162000c1e1900 */
[----:B------:R-:W-:Y:S01]  /*08f0*/  @P1 IADD3.X R15, R22, R15, RZ, P4, !PT ;  /* 0x0000000f160f1210 */ /* 0x000fe200027fe4ff */
[----:B------:R-:W-:-:S02]  /*0900*/  @P2 IMAD.WIDE.U32 R12, R23, R12, R18 ;  /* 0x0000000c170c2225 */ /* 0x000fc400078e0012 */
[----:B------:R-:W2:Y:S01]  /*0910*/  @P3 LDC.64 R22, c[0x0][0x288] ;  /* 0x0000a200ff163b82 */ /* 0x000ea20000000a00 */
[----:B------:R-:W-:Y:S01]  /*0920*/  SHF.R.S32.HI R31, RZ, 0x1f, R29 ;  /* 0x0000001fff1f7819 */ /* 0x000fe2000001141d */
[----:B------:R4:W5:Y:S01]  /*0930*/  @P1 LDG.E R43, desc[UR12][R14.64] ;  /* 0x0000000c0e2b1981 */ /* 0x000962000c1e1900 */
[----:B------:R-:W-:Y:S02]  /*0940*/  @P2 IADD3 R27, R13, R27, RZ ;  /* 0x0000001b0d1b2210 */ /* 0x000fe40007ffe0ff */
[----:B0-----:R-:W-:Y:S02]  /*0950*/  @P0 MOV R24, R48 ;  /* 0x0000003000180202 */ /* 0x001fe40000000f00 */
[----:B------:R-:W-:Y:S01]  /*0960*/  @P0 MOV R25, R51 ;  /* 0x0000003300190202 */ /* 0x000fe20000000f00 */
[----:B------:R-:W0:Y:S01]  /*0970*/  @P0 LDC.64 R18, c[0x0][0x230] ;  /* 0x00008c00ff120b82 */ /* 0x000e220000000a00 */
[----:B------:R-:W-:Y:S01]  /*0980*/  @P2 SHF.L.U32 R13, R12, 0x1, RZ ;  /* 0x000000010c0d2819 */ /* 0x000fe200000006ff */
[-C--:B-1----:R-:W-:Y:S01]  /*0990*/  @P0 IMAD R28, R31, R8.reuse, RZ ;  /* 0x000000081f1c0224 */ /* 0x082fe200078e02ff */
[----:B------:R-:W-:Y:S01]  /*09a0*/  IADD3 R31, R0, 0xc0, RZ ;  /* 0x000000c0001f7810 */ /* 0x000fe20007ffe0ff */
[----:B------:R-:W-:Y:S01]  /*09b0*/  @P0 IMAD.WIDE.U32 R24, R29, R8, R24 ;  /* 0x000000081d180225 */ /* 0x000fe200078e0018 */
[----:B------:R-:W-:-:S03]  /*09c0*/  @P2 SHF.L.U64.HI R26, R12, 0x1, R27 ;  /* 0x000000010c1a2819 */ /* 0x000fc6000001021b */
[----:B----4-:R-:W1:Y:S01]  /*09d0*/  @P3 LDC.64 R14, c[0x0][0x230] ;  /* 0x00008c00ff0e3b82 */ /* 0x010e620000000a00 */
[----:B------:R-:W-:Y:S01]  /*09e0*/  @P0 IMAD R27, R29, R9, R28 ;  /* 0x000000091d1b0224 */ /* 0x000fe200078e021c */
[C---:B------:R-:W-:Y:S02]  /*09f0*/  @P2 IADD3 R16, P4, R13.reuse, R16, RZ ;  /* 0x000000100d102210 */ /* 0x040fe40007f9e0ff */
[----:B------:R-:W-:Y:S02]  /*0a00*/  @P2 IADD3 R20, P5, R13, R20, RZ ;  /* 0x000000140d142210 */ /* 0x000fe40007fbe0ff */
[----:B------:R-:W-:Y:S02]  /*0a10*/  SHF.R.S32.HI R29, RZ, 0x1f, R31 ;  /* 0x0000001fff1d7819 */ /* 0x000fe4000001141f */
[C---:B------:R-:W-:Y:S01]  /*0a20*/  @P2 IADD3.X R17, R26.reuse, R17, RZ, P4, !PT ;  /* 0x000000111a112210 */ /* 0x040fe200027fe4ff */
[----:B------:R-:W4:Y:S01]  /*0a30*/  @P0 LDC.64 R12, c[0x0][0x228] ;  /* 0x00008a00ff0c0b82 */ /* 0x000f220000000a00 */
[----:B------:R-:W-:Y:S01]  /*0a40*/  @P0 IADD3 R25, R25, R27, RZ ;  /* 0x0000001b19190210 */ /* 0x000fe20007ffe0ff */
[----:B--2---:R-:W-:Y:S01]  /*0a50*/  @P3 IMAD R28, R29, R22, RZ ;  /* 0x000000161d1c3224 */ /* 0x004fe200078e02ff */
[----:B------:R-:W-:Y:S01]  /*0a60*/  @P2 IADD3.X R21, R26, R21, RZ, P5, !PT ;  /* 0x000000151a152210 */ /* 0x000fe20002ffe4ff */
[----:B------:R-:W5:Y:S01]  /*0a70*/  @P2 LDG.E R44, desc[UR12][R16.64] ;  /* 0x0000000c102c2981 */ /* 0x000f62000c1e1900 */
[----:B------:R-:W-:-:S02]  /*0a80*/  @P3 MOV R26, R48 ;  /* 0x00000030001a3202 */ /* 0x000fc40000000f00 */
[----:B------:R-:W-:Y:S01]  /*0a90*/  @P3 MOV R27, R51 ;  /* 0x00000033001b3202 */ /* 0x000fe20000000f00 */
[----:B------:R-:W5:Y:S01]  /*0aa0*/  @P2 LDG.E R41, desc[UR12][R20.64] ;  /* 0x0000000c14292981 */ /* 0x000f62000c1e1900 */
[C---:B------:R-:W-:Y:S01]  /*0ab0*/  @P0 SHF.L.U32 R29, R24.reuse, 0x1, RZ ;  /* 0x00000001181d0819 */ /* 0x040fe200000006ff */
[----:B------:R-:W2:Y:S01]  /*0ac0*/  @P3 LDC.64 R8, c[0x0][0x228] ;  /* 0x00008a00ff083b82 */ /* 0x000ea20000000a00 */
[----:B------:R-:W-:Y:S01]  /*0ad0*/  @P0 SHF.L.U64.HI R24, R24, 0x1, R25 ;  /* 0x0000000118180819 */ /* 0x000fe20000010219 */
[C---:B------:R-:W-:Y:S02]  /*0ae0*/  @P3 IMAD R25, R31.reuse, R23, R28 ;  /* 0x000000171f193224 */ /* 0x040fe400078e021c */
[----:B------:R-:W-:-:S05]  /*0af0*/  @P3 IMAD.WIDE.U32 R22, R31, R22, R26 ;  /* 0x000000161f163225 */ /* 0x000fca00078e001a */
[----:B------:R-:W-:Y:S02]  /*0b00*/  @P3 IADD3 R25, R23, R25, RZ ;  /* 0x0000001917193210 */ /* 0x000fe40007ffe0ff */
[C---:B------:R-:W-:Y:S02]  /*0b10*/  @P3 SHF.L.U32 R23, R22.reuse, 0x1, RZ ;  /* 0x0000000116173819 */ /* 0x040fe400000006ff */
[----:B------:R-:W-:Y:S02]  /*0b20*/  @P3 SHF.L.U64.HI R22, R22, 0x1, R25 ;  /* 0x0000000116163819 */ /* 0x000fe40000010219 */
[----:B-1----:R-:W-:-:S04]  /*0b30*/  @P3 IADD3 R14, P5, R23, R14, RZ ;  /* 0x0000000e170e3210 */ /* 0x002fc80007fbe0ff */
[----:B------:R-:W-:-:S05]  /*0b40*/  @P3 IADD3.X R15, R22, R15, RZ, P5, !PT ;  /* 0x0000000f160f3210 */ /* 0x000fca0002ffe4ff */
[----:B------:R-:W5:Y:S01]  /*0b50*/  @P3 LDG.E R40, desc[UR12][R14.64] ;  /* 0x0000000c0e283981 */ /* 0x000f62000c1e1900 */
[----:B0-----:R-:W-:-:S04]  /*0b60*/  @P0 IADD3 R18, P4, R29, R18, RZ ;  /* 0x000000121d120210 */ /* 0x001fc80007f9e0ff */
[----:B------:R-:W-:Y:S02]  /*0b70*/  @P0 IADD3.X R19, R24, R19, RZ, P4, !PT ;  /* 0x0000001318130210 */ /* 0x000fe400027fe4ff */
[----:B----4-:R-:W-:-:S03]  /*0b80*/  @P0 IADD3 R12, P4, R29, R12, RZ ;  /* 0x0000000c1d0c0210 */ /* 0x010fc60007f9e0ff */
[----:B------:R-:W5:Y:S01]  /*0b90*/  @P0 LDG.E R39, desc[UR12][R18.64] ;  /* 0x0000000c12270981 */ /* 0x000f62000c1e1900 */
[----:B------:R-:W-:-:S05]  /*0ba0*/  @P0 IADD3.X R13, R24, R13, RZ, P4, !PT ;  /* 0x0000000d180d0210 */ /* 0x000fca00027fe4ff */
[----:B------:R-:W5:Y:S01]  /*0bb0*/  @P0 LDG.E R38, desc[UR12][R12.64] ;  /* 0x0000000c0c260981 */ /* 0x000f62000c1e1900 */
[----:B--2---:R-:W-:Y:S01]  /*0bc0*/  @P3 IADD3 R8, P6, R23, R8, RZ ;  /* 0x0000000817083210 */ /* 0x004fe20007fde0ff */
[----:B------:R-:W-:-:S03]  /*0bd0*/  UMOV UR11, 0x3f800000 ;  /* 0x3f800000000b7882 */ /* 0x000fc60000000000 */
[----:B------:R-:W-:Y:S01]  /*0be0*/  @P3 IADD3.X R9, R22, R9, RZ, P6, !PT ;  /* 0x0000000916093210 */ /* 0x000fe200037fe4ff */
[----:B------:R-:W-:Y:S04]  /*0bf0*/  BSSY B0, `(.L_x_66) ;  /* 0x000001c000007945 */ /* 0x000fe80003800000 */
[----:B------:R0:W5:Y:S02]  /*0c00*/  @P3 LDG.E R37, desc[UR12][R8.64] ;  /* 0x0000000c08253981 */ /* 0x000164000c1e1900 */
        /* <DEDUP_REMOVED lines=12> */
[----:B------:R-:W-:-:S11]  /*0cd0*/  ISETP.GT.U32.AND P0, PT, R45, 0x7f, PT ;  /* 0x0000007f2d00780c */ /* 0x000fd60003f04070 */
[----:B------:R-:W-:Y:S02]  /*0ce0*/  @UP0 UMOV UR11, UR9 ;  /* 0x00000009000b0c82 */ /* 0x000fe40008000000 */
        /* <DEDUP_REMOVED lines=9> */
[----:B------:R-:W-:-:S04]  /*0d80*/  @P0 IADD3.X R11, R14, R13, RZ, P4, !PT ;  /* 0x0000000d0e0b0210 */ /* 0x000fc800027fe4ff */
[----:B------:R-:W5:Y:S04]  /*0d90*/  LDG.E.64 R6, desc[UR12][R6.64] ;  /* 0x0000000c06067981 */ /* 0x000f68000c1e1b00 */
[----:B------:R0:W5:Y:S02]  /*0da0*/  @P0 LDG.E.64 R8, desc[UR12][R10.64] ;  /* 0x0000000c0a080981 */ /* 0x000164000c1e1b00 */
.L_x_67:
[----:B------:R-:W-:Y:S05]  /*0db0*/  BSYNC B0 ;  /* 0x0000000000007941 */ /* 0x000fea0003800000 */
.L_x_66:
[----:B------:R-:W-:Y:S02]  /*0dc0*/  ISETP.NE.AND P4, PT, RZ, UR10, PT ;  /* 0x0000000aff007c0c */ /* 0x000fe4000bf85270 */
[C---:B0----5:R-:W-:Y:S02]  /*0dd0*/  PRMT R10, R43.reuse, 0x7632, R10 ;  /* 0x000076322b0a7816 */ /* 0x061fe4000000000a */
[----:B------:R-:W-:Y:S02]  /*0de0*/  SHF.L.U32 R11, R43, 0x10, RZ ;  /* 0x000000102b0b7819 */ /* 0x000fe400000006ff */
[----:B------:R-:W-:Y:S02]  /*0df0*/  SHF.L.U32 R10, R10, 0x10, RZ ;  /* 0x000000100a0a7819 */ /* 0x000fe400000006ff */
[----:B------:R-:W-:Y:S01]  /*0e00*/  SHF.L.U32 R13, R44, 0x10, RZ ;  /* 0x000000102c0d7819 */ /* 0x000fe200000006ff */
[----:B------:R-:W-:Y:S01]  /*0e10*/  FADD.FTZ R11, R11, -UR20 ;  /* 0x800000140b0b7e21 */ /* 0x000fe20008010000 */
[----:B------:R-:W-:Y:S01]  /*0e20*/  PRMT R14, R42, 0x7632, R14 ;  /* 0x000076322a0e7816 */ /* 0x000fe2000000000e */
[----:B------:R-:W-:Y:S01]  /*0e30*/  FADD.FTZ R10, R10, -UR20 ;  /* 0x800000140a0a7e21 */ /* 0x000fe20008010000 */
[----:B------:R-:W-:Y:S01]  /*0e40*/  PRMT R17, R44, 0x7632, R17 ;  /* 0x000076322c117816 */ /* 0x000fe20000000011 */
[----:B------:R-:W-:Y:S01]  /*0e50*/  FADD.FTZ R26, R13, -UR20 ;  /* 0x800000140d1a7e21 */ /* 0x000fe20008010000 */
[----:B------:R-:W-:Y:S01]  /*0e60*/  PRMT R12, R41, 0x7632, R12 ;  /* 0x00007632290c7816 */ /* 0x000fe2000000000c */
[----:B------:R-:W-:Y:S01]  /*0e70*/  FMUL.FTZ R11, R11, UR11 ;  /* 0x0000000b0b0b7c20 */ /* 0x000fe20008410000 */
[----:B------:R-:W-:Y:S01]  /*0e80*/  SHF.L.U32 R16, R42, 0x10, RZ ;  /* 0x000000102a107819 */ /* 0x000fe200000006ff */
[----:B------:R-:W-:Y:S01]  /*0e90*/  FMUL.FTZ R10, R10, UR11 ;  /* 0x0000000b0a0a7c20 */ /* 0x000fe20008410000 */
[----:B------:R-:W-:-:S02]  /*0ea0*/  SHF.L.U32 R15, R41, 0x10, RZ ;  /* 0x00000010290f7819 */ /* 0x000fc400000006ff */
[----:B------:R-:W-:Y:S02]  /*0eb0*/  SHF.L.U32 R14, R14, 0x10, RZ ;  /* 0x000000100e0e7819 */ /* 0x000fe400000006ff */
[----:B------:R-:W-:Y:S02]  /*0ec0*/  SHF.L.U32 R17, R17, 0x10, RZ ;  /* 0x0000001011117819 */ /* 0x000fe400000006ff */
[----:B------:R-:W-:Y:S01]  /*0ed0*/  SHF.L.U32 R12, R12, 0x10, RZ ;  /* 0x000000100c0c7819 */ /* 0x000fe200000006ff */
        /* <DEDUP_REMOVED lines=19> */
.L_x_68:
[----:B------:R-:W-:Y:S01]  /*1010*/  FMUL.FTZ R20, R16, R6 ;  /* 0x0000000610147220 */ /* 0x000fe20000410000 */
[----:B------:R-:W-:Y:S01]  /*1020*/  FADD.FTZ R18, R17, -UR20 ;  /* 0x8000001411127e21 */ /* 0x000fe20008010000 */
[----:B------:R-:W-:Y:S01]  /*1030*/  FMUL.FTZ R13, R26, UR11 ;  /* 0x0000000b1a0d7c20 */ /* 0x000fe20008410000 */
[----:B------:R-:W-:Y:S01]  /*1040*/  FMUL.FTZ R17, R14, R7 ;  /* 0x000000070e117220 */ /* 0x000fe20000410000 */
[----:B------:R-:W-:Y:S01]  /*1050*/  FFMA.FTZ R19, R11, R20, RZ ;  /* 0x000000140b137223 */ /* 0x000fe200000100ff */
        /* <DEDUP_REMOVED lines=21> */
.L_x_69:
[----:B------:R-:W-:Y:S01]  /*11b0*/  FFMA.FTZ R24, R10, R17, R19 ;  /* 0x000000110a187223 */ /* 0x000fe20000010013 */
[----:B------:R-:W-:Y:S01]  /*11c0*/  FADD.FTZ R23, R17, R20 ;  /* 0x0000001411177221 */ /* 0x000fe20000010000 */
[----:B------:R-:W-:Y:S01]  /*11d0*/  PRMT R17, R39, 0x7632, R17 ;  /* 0x0000763227117816 */ /* 0x000fe20000000011 */
[----:B------:R-:W-:Y:S01]  /*11e0*/  FMUL.FTZ R22, R15, R6 ;  /* 0x000000060f167220 */ /* 0x000fe20000410000 */
[----:B------:R-:W-:Y:S01]  /*11f0*/  SHF.L.U32 R19, R39, 0x10, RZ ;  /* 0x0000001027137819 */ /* 0x000fe200000006ff */
[----:B------:R-:W-:Y:S01]  /*1200*/  FMUL.FTZ R26, R12, R7 ;  /* 0x000000070c1a7220 */ /* 0x000fe20000410000 */
[----:B------:R-:W-:Y:S01]  /*1210*/  SHF.L.U32 R20, R17, 0x10, RZ ;  /* 0x0000001011147819 */ /* 0x000fe200000006ff */
[----:B------:R-:W-:Y:S01]  /*1220*/  FFMA.FTZ R21, R13, R22, R24 ;  /* 0x000000160d157223 */ /* 0x000fe20000010018 */
[--C-:B------:R-:W-:Y:S01]  /*1230*/  FADD.FTZ R23, R23, R22.reuse ;  /* 0x0000001617177221 */ /* 0x100fe20000010000 */
[----:B------:R-:W-:Y:S01]  /*1240*/  PRMT R22, R38, 0x7632, R22 ;  /* 0x0000763226167816 */ /* 0x000fe20000000016 */
[----:B------:R-:W-:Y:S01]  /*1250*/  FADD.FTZ R19, R19, -UR20 ;  /* 0x8000001413137e21 */ /* 0x000fe20008010000 */
[----:B------:R-:W-:Y:S01]  /*1260*/  FADD.FTZ R25, R20, -UR20 ;  /* 0x8000001414197e21 */ /* 0x000fe20008010000 */
[----:B------:R-:W-:-:S02]  /*1270*/  SHF.L.U32 R17, R38, 0x10, RZ ;  /* 0x0000001026117819 */ /* 0x000fc400000006ff */
[----:B------:R-:W-:Y:S01]  /*1280*/  SHF.L.U32 R20, R22, 0x10, RZ ;  /* 0x0000001016147819 */ /* 0x000fe200000006ff */
[----:B------:R-:W-:Y:S01]  /*1290*/  FMUL.FTZ R19, R19, UR11 ;  /* 0x0000000b13137c20 */ /* 0x000fe20008410000 */
[----:B------:R-:W-:Y:S01]  /*12a0*/  PRMT R24, R40, 0x7632, R24 ;  /* 0x0000763228187816 */ /* 0x000fe20000000018 */
        /* <DEDUP_REMOVED lines=20> */
.L_x_70:
[----:B------:R-:W-:Y:S01]  /*13f0*/  FFMA.FTZ R30, R18, R26, R21 ;  /* 0x0000001a121e7223 */ /* 0x000fe20000010015 */
[----:B------:R-:W-:Y:S01]  /*1400*/  FMUL.FTZ R28, R17, R6 ;  /* 0x00000006111c7220 */ /* 0x000fe20000410000 */
[----:B------:R-:W-:Y:S01]  /*1410*/  FADD.FTZ R23, R26, R23 ;  /* 0x000000171a177221 */ /* 0x000fe20000010000 */
[----:B------:R-:W-:Y:S02]  /*1420*/  SHF.L.U32 R21, R40, 0x10, RZ ;  /* 0x0000001028157819 */ /* 0x000fe400000006ff */
[----:B------:R-:W-:Y:S01]  /*1430*/  SHF.L.U32 R24, R24, 0x10, RZ ;  /* 0x0000001018187819 */ /* 0x000fe200000006ff */
[----:B------:R-:W-:Y:S01]  /*1440*/  FADD.FTZ R27, R23, R28 ;  /* 0x0000001c171b7221 */ /* 0x000fe20000010000 */
[----:B------:R-:W-:Y:S01]  /*1450*/  PRMT R23, R37, 0x7632, R23 ;  /* 0x0000763225177816 */ /* 0x000fe20000000017 */
[----:B------:R-:W-:Y:S01]  /*1460*/  FADD.FTZ R26, R21, -UR20 ;  /* 0x80000014151a7e21 */ /* 0x000fe20008010000 */
[----:B------:R-:W-:Y:S01]  /*1470*/  FFMA.FTZ R25, R19, R28, R30 ;  /* 0x0000001c13197223 */ /* 0x000fe2000001001e */
[----:B------:R-:W-:Y:S01]  /*1480*/  FADD.FTZ R29, R24, -UR20 ;  /* 0x80000014181d7e21 */ /* 0x000fe20008010000 */
[----:B------:R-:W-:Y:S01]  /*1490*/  SHF.L.U32 R24, R23, 0x10, RZ ;  /* 0x0000001017187819 */ /* 0x000fe200000006ff */
[----:B------:R-:W-:Y:S01]  /*14a0*/  FMUL.FTZ R23, R26, UR11 ;  /* 0x0000000b1a177c20 */ /* 0x000fe20008410000 */
[----:B------:R-:W-:Y:S01]  /*14b0*/  SHF.L.U32 R21, R37, 0x10, RZ ;  /* 0x0000001025157819 */ /* 0x000fe200000006ff */
[----:B------:R-:W-:Y:S01]  /*14c0*/  FMUL.FTZ R28, R20, R7 ;  /* 0x00000007141c7220 */ /* 0x000fe20000410000 */
        /* <DEDUP_REMOVED lines=20> */
.L_x_71:
        /* <DEDUP_REMOVED lines=8> */
[----:B------:R-:W-:Y:S01]  /*1690*/  FFMA.FTZ R32, R11, R16, RZ ;  /* 0x000000100b207223 */ /* 0x000fe200000100ff */
[----:B------:R-:W-:Y:S01]  /*16a0*/  FFMA.FTZ R25, R26, R27, R25 ;  /* 0x0000001b1a197223 */ /* 0x000fe20000010019 */
[----:B------:R-:W-:Y:S01]  /*16b0*/  FADD.FTZ R27, R27, R30 ;  /* 0x0000001e1b1b7221 */ /* 0x000fe20000010000 */
[----:B------:R-:W-:Y:S01]  /*16c0*/  FADD.FTZ R16, RZ, R16 ;  /* 0x00000010ff107221 */ /* 0x000fe20000010000 */
[----:B------:R-:W-:Y:S01]  /*16d0*/  FFMA.FTZ R29, R10, R14, RZ ;  /* 0x0000000e0a1d7223 */ /* 0x000fe200000100ff */
[----:B------:R-:W-:Y:S01]  /*16e0*/  FADD.FTZ R11, RZ, R14 ;  /* 0x0000000eff0b7221 */ /* 0x000fe20000010000 */
[----:B------:R-:W1:Y:S01]  /*16f0*/  SHFL.DOWN PT, R28, R25, 0x1, 0x1f ;  /* 0x08201f00191c7f89 */ /* 0x000e6200000e0000 */
[----:B------:R-:W-:Y:S01]  /*1700*/  UMOV UR10, 0x400 ;  /* 0x00000400000a7882 */ /* 0x000fe20000000000 */
[----:B------:R-:W-:Y:S01]  /*1710*/  FFMA.FTZ R32, R13, R15, R32 ;  /* 0x0000000f0d207223 */ /* 0x000fe20000010020 */
[----:B------:R-:W-:Y:S01]  /*1720*/  UIADD3 UR9, UR10, 0x40, URZ ;  /* 0x000000400a097890 */ /* 0x000fe2000fffe03f */
[----:B------:R-:W2:Y:S01]  /*1730*/  SHFL.DOWN PT, R30, R27, 0x1, 0x1f ;  /* 0x08201f001b1e7f89 */ /* 0x000ea200000e0000 */
[----:B------:R-:W-:Y:S01]  /*1740*/  FADD.FTZ R16, R16, R15 ;  /* 0x0000000f10107221 */ /* 0x000fe20000010000 */
[----:B------:R-:W-:Y:S01]  /*1750*/  FFMA.FTZ R29, R18, R12, R29 ;  /* 0x0000000c121d7223 */ /* 0x000fe2000001001d */
[----:B------:R-:W-:Y:S01]  /*1760*/  FADD.FTZ R11, R11, R12 ;  /* 0x0000000c0b0b7221 */ /* 0x000fe20000010000 */
[----:B------:R-:W-:Y:S01]  /*1770*/  ISETP.NE.AND P3, PT, R45, RZ, PT ;  /* 0x000000ff2d00720c */ /* 0x000fe20003f65270 */
[----:B------:R-:W-:Y:S01]  /*1780*/  FFMA.FTZ R32, R19, R17, R32 ;  /* 0x0000001113207223 */ /* 0x000fe20000010020 */
[----:B------:R-:W-:Y:S01]  /*1790*/  FADD.FTZ R16, R16, R17 ;  /* 0x0000001110107221 */ /* 0x000fe20000010000 */
[----:B------:R-:W-:Y:S01]  /*17a0*/  FFMA.FTZ R29, R22, R20, R29 ;  /* 0x00000014161d7223 */ /* 0x000fe2000001001d */
[----:B------:R-:W-:Y:S01]  /*17b0*/  FADD.FTZ R11, R11, R20 ;  /* 0x000000140b0b7221 */ /* 0x000fe20000010000 */
[----:B------:R-:W-:Y:S01]  /*17c0*/  FFMA.FTZ R32, R23, R21, R32 ;  /* 0x0000001517207223 */ /* 0x000fe20000010020 */
[----:B------:R-:W-:Y:S01]  /*17d0*/  FADD.FTZ R34, R16, R21 ;  /* 0x0000001510227221 */ /* 0x000fe20000010000 */
[----:B------:R-:W-:Y:S01]  /*17e0*/  FFMA.FTZ R33, R26, R24, R29 ;  /* 0x000000181a217223 */ /* 0x000fe2000001001d */
[----:B------:R-:W-:Y:S01]  /*17f0*/  FADD.FTZ R35, R11, R24 ;  /* 0x000000180b237221 */ /* 0x000fe20000010000 */
[----:B0-----:R-:W-:Y:S01]  /*1800*/  ULEA UR9, UR17, UR9, 0x18 ;  /* 0x0000000911097291 */ /* 0x001fe2000f8ec03f */
[----:B------:R-:W-:Y:S01]  /*1810*/  BSSY B0, `(.L_x_72) ;  /* 0x0000029000007945 */ /* 0x000fe20003800000 */
[----:B------:R-:W-:-:S04]  /*1820*/  ISETP.GT.U32.AND P5, PT, R45, 0x1, PT ;  /* 0x000000012d00780c */ /* 0x000fc80003fa4070 */
        /* <DEDUP_REMOVED lines=19> */
[----:B------:R-:W-:-:S03]  /*1960*/  ISETP.GT.AND P0, PT, R2, 0xf, PT ;  /* 0x0000000f0200780c */ /* 0x000fc60003f04270 */
[----:B------:R-:W0:Y:S04]  /*1970*/  SHFL.DOWN PT, R30, R25, 0x10, 0x1f ;  /* 0x0a001f00191e7f89 */ /* 0x000e2800000e0000 */
[----:B------:R-:W1:Y:S06]  /*1980*/  SHFL.DOWN PT, R28, R27, 0x10, 0x1f ;  /* 0x0a001f001b1c7f89 */ /* 0x000e6c00000e0000 */
        /* <DEDUP_REMOVED lines=17> */
.L_x_73:
[----:B------:R-:W-:Y:S05]  /*1aa0*/  BSYNC B0 ;  /* 0x0000000000007941 */ /* 0x000fea0003800000 */
.L_x_72:
        /* <DEDUP_REMOVED lines=318> */
.L_x_75:
[----:B------:R-:W-:Y:S05]  /*2e90*/  BSYNC B0 ;  /* 0x0000000000007941 */ /* 0x000fea0003800000 */
.L_x_74:
[----:B------:R-:W1:Y:S01]  /*2ea0*/  LDC.64 R14, c[0x0][0x268] ;  /* 0x00009a00ff0e7b82 */ /* 0x000e620000000a00 */
[----:B------:R-:W-:Y:S01]  /*2eb0*/  LEA R13, R4, R45, 0x1 ;  /* 0x0000002d040d7211 */ /* 0x000fe200078e08ff */
[----:B------:R-:W-:Y:S01]  /*2ec0*/  BSSY B0, `(.L_x_76) ;  /* 0x0000012000007945 */ /* 0x000fe20003800000 */
[----:B------:R-:W-:Y:S02]  /*2ed0*/  ISETP.GE.U32.AND P0, PT, R5, 0x2, PT ;  /* 0x000000020500780c */ /* 0x000fe40003f06070 */
[----:B------:R-:W-:Y:S01]  /*2ee0*/  PRMT R4, R44, 0x7632, R4 ;  /* 0x000076322c047816 */ /* 0x000fe20000000004 */
        /* <DEDUP_REMOVED lines=15> */
.L_x_77:
[----:B------:R-:W-:Y:S05]  /*2fe0*/  BSYNC B0 ;  /* 0x0000000000007941 */ /* 0x000fea0003800000 */
.L_x_76:
[----:B------:R-:W-:Y:S02]  /*2ff0*/  PRMT R22, R41, 0x7632, R22 ;  /* 0x0000763229167816 */ /* 0x000fe40000000016 */
[----:B--2---:R-:W-:Y:S02]  /*3000*/  PRMT R21, R39, 0x7632, R21 ;  /* 0x0000763227157816 */ /* 0x004fe40000000015 */
[----:B------:R-:W-:Y:S02]  /*3010*/  PRMT R12, R38, 0x7632, R12 ;  /* 0x00007632260c7816 */ /* 0x000fe4000000000c */
[----:B------:R-:W-:Y:S02]  /*3020*/  PRMT R13, R40, 0x7632, R13 ;  /* 0x00007632280d7816 */ /* 0x000fe4000000000d */
[----:B------:R-:W-:Y:S01]  /*3030*/  PRMT R20, R37, 0x7632, R20 ;  /* 0x0000763225147816 */ /* 0x000fe20000000014 */
[----:B------:R-:W-:Y:S06]  /*3040*/  @!P0 BRA `(.L_x_78) ;  /* 0x0000001000908947 */ /* 0x000fec0003800000 */
[----:B------:R-:W1:Y:S01]  /*3050*/  LDC.64 R14, c[0x0][0x258] ;  /* 0x00009600ff0e7b82 */ /* 0x000e620000000a00 */
[----:B------:R-:W-:-:S04]  /*3060*/  ULOP3.LUT UR9, UR4, 0x1, URZ, 0xc0, !UPT ;  /* 0x0000000104097892 */ /* 0x000fc8000f8ec03f */
[----:B------:R-:W-:-:S03]  /*3070*/  UIMAD UR9, UR9, UR15, URZ ;  /* 0x0000000f090972a4 */ /* 0x000fc6000f8e023f */
[----:B------:R-:W2:Y:S03]  /*3080*/  LDC.64 R26, c[0x0][0x260] ;  /* 0x00009800ff1a7b82 */ /* 0x000ea60000000a00 */
[----:B------:R-:W-:Y:S01]  /*3090*/  IMAD R16, R5, UR9, RZ ;  /* 0x0000000905107c24 */ /* 0x000fe2000f8e02ff */
[----:B------:R-:W-:-:S04]  /*30a0*/  IADD3 R17, R36, UR9, RZ ;  /* 0x0000000924117c10 */ /* 0x000fc8000fffe0ff */
[----:B------:R-:W-:Y:S01]  /*30b0*/  SHF.L.U32 R19, R16, 0x1, RZ ;  /* 0x0000000110137819 */ /* 0x000fe200000006ff */
[----:B-1----:R-:W-:-:S04]  /*30c0*/  IMAD.WIDE.U32 R14, R17, 0x4, R14 ;  /* 0x00000004110e7825 */ /* 0x002fc800078e000e */
[----:B--2---:R-:W-:Y:S01]  /*30d0*/  IMAD.WIDE R26, R19, 0x4, R26 ;  /* 0x00000004131a7825 */ /* 0x004fe200078e021a */
[----:B------:R-:W-:Y:S06]  /*30e0*/  @P3 BRA `(.L_x_79) ;  /* 0x0000000000743947 */ /* 0x000fec0003800000 */
[----:B------:R-:W1:Y:S01]  /*30f0*/  S2R R2, SR_LANEID ;  /* 0x0000000000027919 */ /* 0x000e620000000000 */
[----:B------:R-:W2:Y:S01]  /*3100*/  S2UR UR18, SR_CTAID.Y ;  /* 0x00000000001279c3 */ /* 0x000ea20000002600 */
[----:B------:R-:W-:Y:S01]  /*3110*/  VOTEU.ANY UR10, UPT, PT ;  /* 0x00000000000a7886 */ /* 0x000fe200038e0100 */
[----:B------:R-:W-:Y:S01]  /*3120*/  ULOP3.LUT UP0, URZ, UR4, 0x2, URZ, 0xc0, !UPT ;  /* 0x00000002043f7892 */ /* 0x000fe2000f80c03f */
[----:B------:R-:W3:Y:S01]  /*3130*/  S2R R17, SR_CTAID.X ;  /* 0x0000000000117919 */ /* 0x000ee20000002500 */
[----:B------:R-:W-:Y:S01]  /*3140*/  UFLO.U32 UR17, UR10 ;  /* 0x0000000a001172bd */ /* 0x000fe200080e0000 */
[----:B------:R-:W-:Y:S01]  /*3150*/  UMOV UR9, 0x1 ;  /* 0x0000000100097882 */ /* 0x000fe20000000000 */
[----:B------:R-:W-:Y:S02]  /*3160*/  UPOPC UR10, UR10 ;  /* 0x0000000a000a72bf */ /* 0x000fe40008000000 */
[----:B------:R-:W-:-:S04]  /*3170*/  USEL UR9, UR9, 0xffffffff, !UP0 ;  /* 0xffffffff09097887 */ /* 0x000fc8000c000000 */
[----:B------:R-:W-:-:S06]  /*3180*/  UIMAD UR9, UR9, UR10, URZ ;  /* 0x0000000a090972a4 */ /* 0x000fcc000f8e023f */
[----:B------:R-:W-:Y:S02]  /*3190*/  MOV R23, UR9 ;  /* 0x0000000900177c02 */ /* 0x000fe40008000f00 */
[----:B--2---:R-:W-:Y:S02]  /*31a0*/  MOV R36, UR18 ;  /* 0x0000001200247c02 */ /* 0x004fe40008000f00 */
[----:B-1----:R-:W-:-:S03]  /*31b0*/  ISETP.EQ.U32.AND P0, PT, R2, UR17, PT ;  /* 0x0000001102007c0c */ /* 0x002fc6000bf02070 */
[----:B---3--:R-:W-:-:S04]  /*31c0*/  IMAD R17, R17, UR15, R36 ;  /* 0x0000000f11117c24 */ /* 0x008fc8000f8e0224 */
[----:B------:R-:W-:-:S05]  /*31d0*/  IMAD.WIDE.U32 R16, R17, 0x8, R26 ;  /* 0x0000000811107825 */ /* 0x000fca00078e001a */
[----:B------:R1:W-:Y:S01]  /*31e0*/  STG.E.64 desc[UR12][R16.64], R10 ;  /* 0x0000000a10007986 */ /* 0x0003e2000c101b0c */
[----:B------:R-:W-:Y:S06]  /*31f0*/  @P0 MEMBAR.ALL.GPU ;  /* 0x0000000000000992 */ /* 0x000fec000000a000 */
[----:B------:R-:W-:-:S00]  /*3200*/  @P0 ERRBAR ;  /* 0x00000000000009ab */ /* 0x000fc00000000000 */
[----:B------:R-:W-:Y:S06]  /*3210*/  @P0 CGAERRBAR ;  /* 0x00000000000005ab */ /* 0x000fec0000000000 */
[----:B------:R1:W-:Y:S01]  /*3220*/  @P0 REDG.E.ADD.S32.STRONG.GPU desc[UR12][R14.64], R23 ;  /* 0x000000170e00098e */ /* 0x0003e2000c10e38c */
[----:B------:R-:W-:-:S04]  /*3230*/  PLOP3.LUT P0, PT, PT, PT, UP0, 0x80, 0x0 ;  /* 0x000000000000781c */ /* 0x000fc80003f0f008 */
[----:B------:R-:W-:-:S04]  /*3240*/  SEL R19, R5, RZ, !P0 ;  /* 0x000000ff05137207 */ /* 0x000fc80004000000 */
[----:B------:R-:W-:-:S13]  /*3250*/  ISETP.NE.AND P0, PT, R19, -0x1, PT ;  /* 0xffffffff1300780c */ /* 0x000fda0003f05270 */
[----:B-1----:R-:W-:Y:S05]  /*3260*/  @!P0 BRA `(.L_x_79) ;  /* 0x0000000000148947 */ /* 0x002fea0003800000 */
.L_x_80:
[----:B------:R-:W2:Y:S04]  /*3270*/  LDG.E.STRONG.GPU R16, desc[UR12][R14.64] ;  /* 0x0000000c0e107981 */ /* 0x000ea8000c1ef900 */
[----:B--2---:R-:W-:Y:S01]  /*3280*/  CCTL.IVALL ;  /* 0x00000000ff00798f */ /* 0x004fe20002000000 */
[----:B------:R-:W-:Y:S05]  /*3290*/  YIELD ;  /* 0x0000000000007946 */ /* 0x000fea0003800000 */
[----:B------:R-:W-:-:S13]  /*32a0*/  ISETP.NE.AND P0, PT, R16, R19, PT ;  /* 0x000000131000720c */ /* 0x000fda0003f05270 */
[----:B------:R-:W-:Y:S05]  /*32b0*/  @P0 BRA `(.L_x_80) ;  /* 0xfffffffc00ec0947 */ /* 0x000fea000383ffff */
.L_x_79:
[----:B------:R-:W-:Y:S01]  /*32c0*/  ISETP.NE.AND P0, PT, R5, RZ, PT ;  /* 0x000000ff0500720c */ /* 0x000fe20003f05270 */
[----:B------:R-:W-:Y:S05]  /*32d0*/  WARPSYNC.ALL ;  /* 0x0000000000007948 */ /* 0x000fea0003800000 */
[----:B------:R-:W-:Y:S07]  /*32e0*/  BAR.SYNC.DEFER_BLOCKING 0x0 ;  /* 0x0000000000007b1d */ /* 0x000fee0000010000 */
[----:B------:R-:W-:Y:S05]  /*32f0*/  @!P0 BRA `(.L_x_78) ;  /* 0x0000000c00e48947 */ /* 0x000fea0003800000 */
[----:B------:R-:W-:Y:S01]  /*3300*/  IADD3 R14, R5, -0x1, RZ ;  /* 0xffffffff050e7810 */ /* 0x000fe20007ffe0ff */
[----:B------:R-:W-:-:S03]  /*3310*/  HFMA2.MMA R25, -RZ, RZ, 0, 0 ;  /* 0x00000000ff197435 */ /* 0x000fc600000001ff */
[----:B------:R-:W-:-:S13]  /*3320*/  ISETP.GE.U32.AND P0, PT, R14, 0x3, PT ;  /* 0x000000030e00780c */ /* 0x000fda0003f06070 */
[----:B------:R-:W-:Y:S05]  /*3330*/  @!P0 BRA `(.L_x_81) ;  /* 0x0000000c00648947 */ /* 0x000fea0003800000 */
[----:B------:R-:W-:Y:S02]  /*3340*/  IADD3 R23, -R46, R5, RZ ;  /* 0x000000052e177210 */ /* 0x000fe40007ffe1ff */
[----:B------:R-:W-:Y:S02]  /*3350*/  MOV R25, RZ ;  /* 0x000000ff00197202 */ /* 0x000fe40000000f00 */
[----:B------:R-:W-:-:S13]  /*3360*/  ISETP.GT.AND P0, PT, R23, RZ, PT ;  /* 0x000000ff1700720c */ /* 0x000fda0003f04270 */
[----:B------:R-:W-:Y:S05]  /*3370*/  @!P0 BRA `(.L_x_82) ;  /* 0x0000000800d88947 */ /* 0x000fea0003800000 */
[----:B------:R-:W-:Y:S02]  /*3380*/  ISETP.GT.AND P5, PT, R23, 0xc, PT ;  /* 0x0000000c1700780c */ /* 0x000fe40003fa4270 */
[----:B------:R-:W-:-:S11]  /*3390*/  PLOP3.LUT P0, PT, PT, PT, PT, 0x80, 0x0 ;  /* 0x000000000000781c */ /* 0x000fd60003f0f070 */
[----:B------:R-:W-:Y:S05]  /*33a0*/  @!P5 BRA `(.L_x_83) ;  /* 0x0000000400d0d947 */ /* 0x000fea0003800000 */
[----:B------:R-:W-:-:S13]  /*33b0*/  PLOP3.LUT P0, PT, PT, PT, PT, 0x8, 0x0 ;  /* 0x000000000000781c */ /* 0x000fda0003f0e170 */
.L_x_84:
[C---:B------:R-:W-:Y:S02]  /*33c0*/  ISETP.EQ.OR P5, PT, R25.reuse, UR14, P3 ;  /* 0x0000000e19007c0c */ /* 0x040fe40009fa2670 */
[----:B------:R-:W-:-:S04]  /*33d0*/  IADD3 R17, R25, 0x1, RZ ;  /* 0x0000000119117810 */ /* 0x000fc80007ffe0ff */
[----:B------:R-:W-:-:S07]  /*33e0*/  ISETP.EQ.OR P6, PT, R17, UR14, P3 ;  /* 0x0000000e11007c0c */ /* 0x000fce0009fc2670 */
[----:B------:R-:W-:-:S04]  /*33f0*/  @!P5 IMAD R15, R25, UR15, R36 ;  /* 0x0000000f190fdc24 */ /* 0x000fc8000f8e0224 */
[----:B------:R-:W-:-:S04]  /*3400*/  @!P5 IMAD.WIDE.U32 R14, R15, 0x8, R26 ;  /* 0x000000080f0ed825 */ /* 0x000fc800078e001a */
[----:B------:R-:W-:Y:S02]  /*3410*/  @!P6 IMAD R17, R17, UR15, R36 ;  /* 0x0000000f1111ec24 */ /* 0x000fe4000f8e0224 */
[----:B------:R-:W0:Y:S02]  /*3420*/  @!P5 LDG.E.64 R14, desc[UR12][R14.64] ;  /* 0x0000000c0e0ed981 */ /* 0x000e24000c1e1b00 */
[----:B------:R-:W-:-:S06]  /*3430*/  @!P6 IMAD.WIDE.U32 R16, R17, 0x8, R26 ;  /* 0x000000081110e825 */ /* 0x000fcc00078e001a */
[----:B------:R-:W2:Y:S01]  /*3440*/  @!P6 LDG.E.64 R16, desc[UR12][R16.64] ;  /* 0x0000000c1010e981 */ /* 0x000ea2000c1e1b00 */
[C---:B------:R-:W-:Y:S02]  /*3450*/  IADD3 R19, R25.reuse, 0x2, RZ ;  /* 0x0000000219137810 */ /* 0x040fe40007ffe0ff */
[----:B------:R-:W-:Y:S01]  /*3460*/  IADD3 R29, R25, 0x3, RZ ;  /* 0x00000003191d7810 */ /* 0x000fe20007ffe0ff */
[----:B0-----:R-:W-:Y:S01]  /*3470*/  @!P5 FADD.FTZ R10, R10, R14 ;  /* 0x0000000e0a0ad221 */ /* 0x001fe20000010000 */
[----:B------:R-:W-:Y:S01]  /*3480*/  @!P5 FADD.FTZ R11, R11, R15 ;  /* 0x0000000f0b0bd221 */ /* 0x000fe20000010000 */
[----:B------:R-:W-:Y:S02]  /*3490*/  ISETP.EQ.OR P5, PT, R19, UR14, P3 ;  /* 0x0000000e13007c0c */ /* 0x000fe40009fa2670 */
[----:B--2---:R-:W-:Y:S01]  /*34a0*/  @!P6 FADD.FTZ R10, R10, R16 ;  /* 0x000000100a0ae221 */ /* 0x004fe20000010000 */
[----:B------:R-:W-:Y:S01]  /*34b0*/  @!P6 FADD.FTZ R11, R11, R17 ;  /* 0x000000110b0be221 */ /* 0x000fe20000010000 */
[----:B------:R-:W-:-:S09]  /*34c0*/  ISETP.EQ.OR P6, PT, R29, UR14, P3 ;  /* 0x0000000e1d007c0c */ /* 0x000fd20009fc2670 */
[----:B------:R-:W-:-:S04]  /*34d0*/  @!P5 IMAD R15, R19, UR15, R36 ;  /* 0x0000000f130fdc24 */ /* 0x000fc8000f8e0224 */
[----:B------:R-:W-:-:S04]  /*34e0*/  @!P5 IMAD.WIDE.U32 R14, R15, 0x8, R26 ;  /* 0x000000080f0ed825 */ /* 0x000fc800078e001a */
[----:B------:R-:W-:Y:S02]  /*34f0*/  @!P6 IMAD R17, R29, UR15, R36 ;  /* 0x0000000f1d11ec24 */ /* 0x000fe4000f8e0224 */
[----:B------:R-:W2:Y:S02]  /*3500*/  @!P5 LDG.E.64 R14, desc[UR12][R14.64] ;  /* 0x0000000c0e0ed981 */ /* 0x000ea4000c1e1b00 */
[----:B------:R-:W-:-:S06]  /*3510*/  @!P6 IMAD.WIDE.U32 R16, R17, 0x8, R26 ;  /* 0x000000081110e825 */ /* 0x000fcc00078e001a */
[----:B------:R-:W3:Y:S01]  /*3520*/  @!P6 LDG.E.64 R16, desc[UR12][R16.64] ;  /* 0x0000000c1010e981 */ /* 0x000ee2000c1e1b00 */
        /* <DEDUP_REMOVED lines=84> */
[----:B------:R-:W-:Y:S02]  /*3a70*/  IADD3 R23, R23, -0x10, RZ ;  /* 0xfffffff017177810 */ /* 0x000fe40007ffe0ff */
[----:B------:R-:W-:Y:S01]  /*3a80*/  IADD3 R25, R25, 0x10, RZ ;  /* 0x0000001019197810 */ /* 0x000fe20007ffe0ff */
[----:B--2---:R-:W-:Y:S01]  /*3a90*/  @!P5 FADD.FTZ R10, R10, R14 ;  /* 0x0000000e0a0ad221 */ /* 0x004fe20000010000 */
[----:B------:R-:W-:Y:S01]  /*3aa0*/  @!P5 FADD.FTZ R11, R11, R15 ;  /* 0x0000000f0b0bd221 */ /* 0x000fe20000010000 */
[----:B------:R-:W-:Y:S02]  /*3ab0*/  ISETP.GT.AND P5, PT, R23, 0xc, PT ;  /* 0x0000000c1700780c */ /* 0x000fe40003fa4270 */
[----:B---3--:R-:W-:Y:S01]  /*3ac0*/  @!P6 FADD.FTZ R10, R10, R16 ;  /* 0x000000100a0ae221 */ /* 0x008fe20000010000 */
[----:B------:R-:W-:-:S10]  /*3ad0*/  @!P6 FADD.FTZ R11, R11, R17 ;  /* 0x000000110b0be221 */ /* 0x000fd40000010000 */
[----:B------:R-:W-:Y:S05]  /*3ae0*/  @P5 BRA `(.L_x_84) ;  /* 0xfffffff800345947 */ /* 0x000fea000383ffff */
.L_x_83:
[----:B------:R-:W-:-:S13]  /*3af0*/  ISETP.GT.AND P5, PT, R23, 0x4, PT ;  /* 0x000000041700780c */ /* 0x000fda0003fa4270 */
[----:B------:R-:W-:Y:S05]  /*3b00*/  @!P5 BRA `(.L_x_85) ;  /* 0x0000000000ecd947 */ /* 0x000fea0003800000 */
        /* <DEDUP_REMOVED lines=10> */
[----:B------:R-:W-:Y:S02]  /*3bb0*/  IADD3 R29, R25, 0x3, RZ ;  /* 0x00000003191d7810 */ /* 0x000fe40007ffe0ff */
[----:B------:R-:W-:Y:S02]  /*3bc0*/  ISETP.EQ.OR P0, PT, R19, UR14, P3 ;  /* 0x0000000e13007c0c */ /* 0x000fe40009f02670 */
[----:B------:R-:W-:Y:S01]  /*3bd0*/  IADD3 R25, R25, 0x4, RZ ;  /* 0x0000000419197810 */ /* 0x000fe20007ffe0ff */
[----:B0-----:R-:W-:Y:S01]  /*3be0*/  @!P6 FADD.FTZ R10, R10, R14 ;  /* 0x0000000e0a0ae221 */ /* 0x001fe20000010000 */
[----:B------:R-:W-:Y:S01]  /*3bf0*/  @!P6 FADD.FTZ R11, R11, R15 ;  /* 0x0000000f0b0be221 */ /* 0x000fe20000010000 */
[----:B------:R-:W-:-:S08]  /*3c00*/  ISETP.EQ.OR P6, PT, R29, UR14, P3 ;  /* 0x0000000e1d007c0c */ /* 0x000fd00009fc2670 */
[----:B------:R-:W-:-:S04]  /*3c10*/  @!P0 IMAD R15, R19, UR15, R36 ;  /* 0x0000000f130f8c24 */ /* 0x000fc8000f8e0224 */
[----:B------:R-:W-:-:S04]  /*3c20*/  @!P0 IMAD.WIDE.U32 R14, R15, 0x8, R26 ;  /* 0x000000080f0e8825 */ /* 0x000fc800078e001a */
[----:B--2---:R-:W-:Y:S01]  /*3c30*/  @!P5 FADD.FTZ R10, R10, R16 ;  /* 0x000000100a0ad221 */ /* 0x004fe20000010000 */
[----:B------:R-:W-:Y:S01]  /*3c40*/  @!P5 FADD.FTZ R11, R11, R17 ;  /* 0x000000110b0bd221 */ /* 0x000fe20000010000 */
[----:B------:R-:W-:Y:S01]  /*3c50*/  ISETP.EQ.OR P5, PT, R25, UR14, P3 ;  /* 0x0000000e19007c0c */ /* 0x000fe20009fa2670 */
[----:B------:R-:W2:Y:S01]  /*3c60*/  @!P0 LDG.E.64 R14, desc[UR12][R14.64] ;  /* 0x0000000c0e0e8981 */ /* 0x000ea2000c1e1b00 */
[----:B------:R-:W-:-:S04]  /*3c70*/  @!P6 IMAD R17, R29, UR15, R36 ;  /* 0x0000000f1d11ec24 */ /* 0x000fc8000f8e0224 */
[----:B------:R-:W-:-:S07]  /*3c80*/  @!P6 IMAD.WIDE.U32 R16, R17, 0x8, R26 ;  /* 0x000000081110e825 */ /* 0x000fce00078e001a */
[----:B------:R-:W-:Y:S01]  /*3c90*/  @!P5 IMAD R19, R25, UR15, R36 ;  /* 0x0000000f1913dc24 */ /* 0x000fe2000f8e0224 */
[----:B------:R-:W3:Y:S03]  /*3ca0*/  @!P6 LDG.E.64 R16, desc[UR12][R16.64] ;  /* 0x0000000c1010e981 */ /* 0x000ee6000c1e1b00 */
        /* <DEDUP_REMOVED lines=10> */
[----:B------:R-:W-:-:S02]  /*3d50*/  ISETP.EQ.OR P6, PT, R31, UR14, P3 ;  /* 0x0000000e1f007c0c */ /* 0x000fc40009fc2670 */
[----:B----4-:R-:W-:Y:S01]  /*3d60*/  @!P5 FADD.FTZ R10, R10, R18 ;  /* 0x000000120a0ad221 */ /* 0x010fe20000010000 */
[----:B------:R-:W-:Y:S01]  /*3d70*/  @!P5 FADD.FTZ R11, R11, R19 ;  /* 0x000000130b0bd221 */ /* 0x000fe20000010000 */
[----:B------:R-:W-:-:S05]  /*3d80*/  ISETP.EQ.OR P5, PT, R33, UR14, P3 ;  /* 0x0000000e21007c0c */ /* 0x000fca0009fa2670 */
[----:B------:R-:W-:-:S04]  /*3d90*/  @!P0 IMAD R15, R29, UR15, R36 ;  /* 0x0000000f1d0f8c24 */ /* 0x000fc8000f8e0224 */
[----:B------:R-:W-:Y:S02]  /*3da0*/  @!P6 IMAD R17, R31, UR15, R36 ;  /* 0x0000000f1f11ec24 */ /* 0x000fe4000f8e0224 */
[----:B------:R-:W-:-:S04]  /*3db0*/  @!P0 IMAD.WIDE.U32 R14, R15, 0x8, R26 ;  /* 0x000000080f0e8825 */ /* 0x000fc800078e001a */
[----:B------:R-:W-:Y:S02]  /*3dc0*/  @!P6 IMAD.WIDE.U32 R16, R17, 0x8, R26 ;  /* 0x000000081110e825 */ /* 0x000fe400078e001a */
[----:B------:R-:W2:Y:S02]  /*3dd0*/  @!P0 LDG.E.64 R14, desc[UR12][R14.64] ;  /* 0x0000000c0e0e8981 */ /* 0x000ea4000c1e1b00 */
[----:B------:R-:W-:Y:S02]  /*3de0*/  @!P5 IMAD R19, R33, UR15, R36 ;  /* 0x0000000f2113dc24 */ /* 0x000fe4000f8e0224 */
[----:B------:R-:W3:Y:S02]  /*3df0*/  @!P6 LDG.E.64 R16, desc[UR12][R16.64] ;  /* 0x0000000c1010e981 */ /* 0x000ee4000c1e1b00 */
[----:B------:R-:W-:-:S06]  /*3e00*/  @!P5 IMAD.WIDE.U32 R18, R19, 0x8, R26 ;  /* 0x000000081312d825 */ /* 0x000fcc00078e001a */
[----:B------:R-:W4:Y:S01]  /*3e10*/  @!P5 LDG.E.64 R18, desc[UR12][R18.64] ;  /* 0x0000000c1212d981 */ /* 0x000f22000c1e1b00 */
[----:B------:R-:W-:Y:S02]  /*3e20*/  IADD3 R23, R23, -0x4, RZ ;  /* 0xfffffffc17177810 */ /* 0x000fe40007ffe0ff */
[----:B------:R-:W-:Y:S02]  /*3e30*/  IADD3 R25, R25, 0x4, RZ ;  /* 0x0000000419197810 */ /* 0x000fe40007ffe0ff */
[----:B------:R-:W-:Y:S01]  /*3e40*/  IADD3 R23, R23, -0x4, RZ ;  /* 0xfffffffc17177810 */ /* 0x000fe20007ffe0ff */
[----:B--2---:R-:W-:Y:S01]  /*3e50*/  @!P0 FADD.FTZ R10, R10, R14 ;  /* 0x0000000e0a0a8221 */ /* 0x004fe20000010000 */
[----:B------:R-:W-:-:S03]  /*3e60*/  @!P0 FADD.FTZ R11, R11, R15 ;  /* 0x0000000f0b0b8221 */ /* 0x000fc60000010000 */
[----:B---3--:R-:W-:Y:S01]  /*3e70*/  @!P6 FADD.FTZ R10, R10, R16 ;  /* 0x000000100a0ae221 */ /* 0x008fe20000010000 */
[----:B------:R-:W-:Y:S01]  /*3e80*/  @!P6 FADD.FTZ R11, R11, R17 ;  /* 0x000000110b0be221 */ /* 0x000fe20000010000 */
[----:B------:R-:W-:Y:S02]  /*3e90*/  PLOP3.LUT P0, PT, PT, PT, PT, 0x8, 0x0 ;  /* 0x000000000000781c */ /* 0x000fe40003f0e170 */
[----:B----4-:R-:W-:Y:S01]  /*3ea0*/  @!P5 FADD.FTZ R10, R10, R18 ;  /* 0x000000120a0ad221 */ /* 0x010fe20000010000 */
[----:B------:R-:W-:-:S10]  /*3eb0*/  @!P5 FADD.FTZ R11, R11, R19 ;  /* 0x000000130b0bd221 */ /* 0x000fd40000010000 */
.L_x_85:
[----:B------:R-:W-:-:S13]  /*3ec0*/  ISETP.NE.OR P0, PT, R23, RZ, P0 ;  /* 0x000000ff1700720c */ /* 0x000fda0000705670 */
[----:B------:R-:W-:Y:S05]  /*3ed0*/  @!P0 BRA `(.L_x_81) ;  /* 0x00000000007c8947 */ /* 0x000fea0003800000 */
.L_x_82:
[----:B------:R-:W-:-:S13]  /*3ee0*/  ISETP.EQ.OR P6, PT, R25, UR14, P3 ;  /* 0x0000000e19007c0c */ /* 0x000fda0009fc2670 */
[----:B------:R-:W-:-:S04]  /*3ef0*/  @!P6 IMAD R15, R25, UR15, R36 ;  /* 0x0000000f190fec24 */ /* 0x000fc8000f8e0224 */
[----:B------:R-:W-:-:S06]  /*3f00*/  @!P6 IMAD.WIDE.U32 R14, R15, 0x8, R26 ;  /* 0x000000080f0ee825 */ /* 0x000fcc00078e001a */
[----:B------:R-:W0:Y:S01]  /*3f10*/  @!P6 LDG.E.64 R14, desc[UR12][R14.64] ;  /* 0x0000000c0e0ee981 */ /* 0x000e22000c1e1b00 */
[C---:B------:R-:W-:Y:S02]  /*3f20*/  IADD3 R17, R25.reuse, 0x1, RZ ;  /* 0x0000000119117810 */ /* 0x040fe40007ffe0ff */
[----:B------:R-:W-:Y:S02]  /*3f30*/  IADD3 R19, R25, 0x2, RZ ;  /* 0x0000000219137810 */ /* 0x000fe40007ffe0ff */
[----:B------:R-:W-:Y:S02]  /*3f40*/  ISETP.EQ.OR P0, PT, R17, UR14, P3 ;  /* 0x0000000e11007c0c */ /* 0x000fe40009f02670 */
[----:B------:R-:W-:Y:S02]  /*3f50*/  IADD3 R29, R25, 0x3, RZ ;  /* 0x00000003191d7810 */ /* 0x000fe40007ffe0ff */
[----:B------:R-:W-:-:S09]  /*3f60*/  ISETP.EQ.OR P5, PT, R19, UR14, P3 ;  /* 0x0000000e13007c0c */ /* 0x000fd20009fa2670 */
[----:B------:R-:W-:-:S04]  /*3f70*/  @!P0 IMAD R17, R17, UR15, R36 ;  /* 0x0000000f11118c24 */ /* 0x000fc8000f8e0224 */
[----:B------:R-:W-:Y:S02]  /*3f80*/  @!P5 IMAD R19, R19, UR15, R36 ;  /* 0x0000000f1313dc24 */ /* 0x000fe4000f8e0224 */
[----:B0-----:R-:W-:Y:S01]  /*3f90*/  @!P6 FADD.FTZ R10, R10, R14 ;  /* 0x0000000e0a0ae221 */ /* 0x001fe20000010000 */
[----:B------:R-:W-:Y:S01]  /*3fa0*/  @!P6 FADD.FTZ R11, R11, R15 ;  /* 0x0000000f0b0be221 */ /* 0x000fe20000010000 */
[----:B------:R-:W-:Y:S01]  /*3fb0*/  ISETP.EQ.OR P6, PT, R29, UR14, P3 ;  /* 0x0000000e1d007c0c */ /* 0x000fe20009fc2670 */
[----:B------:R-:W-:-:S04]  /*3fc0*/  @!P0 IMAD.WIDE.U32 R14, R17, 0x8, R26 ;  /* 0x00000008110e8825 */ /* 0x000fc800078e001a */
[----:B------:R-:W-:Y:S02]  /*3fd0*/  @!P5 IMAD.WIDE.U32 R16, R19, 0x8, R26 ;  /* 0x000000081310d825 */ /* 0x000fe400078e001a */
[----:B------:R-:W2:Y:S04]  /*3fe0*/  @!P0 LDG.E.64 R14, desc[UR12][R14.64] ;  /* 0x0000000c0e0e8981 */ /* 0x000ea8000c1e1b00 */
[----:B------:R-:W3:Y:S02]  /*3ff0*/  @!P5 LDG.E.64 R16, desc[UR12][R16.64] ;  /* 0x0000000c1010d981 */ /* 0x000ee4000c1e1b00 */
[----:B------:R-:W-:-:S04]  /*4000*/  @!P6 IMAD R29, R29, UR15, R36 ;  /* 0x0000000f1d1dec24 */ /* 0x000fc8000f8e0224 */
[----:B------:R-:W-:-:S06]  /*4010*/  @!P6 IMAD.WIDE.U32 R18, R29, 0x8, R26 ;  /* 0x000000081d12e825 */ /* 0x000fcc00078e001a */
[----:B------:R-:W4:Y:S01]  /*4020*/  @!P6 LDG.E.64 R18, desc[UR12][R18.64] ;  /* 0x0000000c1212e981 */ /* 0x000f22000c1e1b00 */
[----:B------:R-:W-:Y:S02]  /*4030*/  IADD3 R23, R23, -0x4, RZ ;  /* 0xfffffffc17177810 */ /* 0x000fe40007ffe0ff */
[----:B------:R-:W-:Y:S01]  /*4040*/  IADD3 R25, R25, 0x4, RZ ;  /* 0x0000000419197810 */ /* 0x000fe20007ffe0ff */
[----:B--2---:R-:W-:Y:S01]  /*4050*/  @!P0 FADD.FTZ R10, R10, R14 ;  /* 0x0000000e0a0a8221 */ /* 0x004fe20000010000 */
[----:B------:R-:W-:Y:S01]  /*4060*/  @!P0 FADD.FTZ R11, R11, R15 ;  /* 0x0000000f0b0b8221 */ /* 0x000fe20000010000 */
[----:B------:R-:W-:Y:S02]  /*4070*/  ISETP.NE.AND P0, PT, R23, RZ, PT ;  /* 0x000000ff1700720c */ /* 0x000fe40003f05270 */
[----:B---3--:R-:W-:Y:S01]  /*4080*/  @!P5 FADD.FTZ R10, R10, R16 ;  /* 0x000000100a0ad221 */ /* 0x008fe20000010000 */
[----:B------:R-:W-:-:S03]  /*4090*/  @!P5 FADD.FTZ R11, R11, R17 ;  /* 0x000000110b0bd221 */ /* 0x000fc60000010000 */
[----:B----4-:R-:W-:Y:S01]  /*40a0*/  @!P6 FADD.FTZ R10, R10, R18 ;  /* 0x000000120a0ae221 */ /* 0x010fe20000010000 */
[----:B------:R-:W-:-:S06]  /*40b0*/  @!P6 FADD.FTZ R11, R11, R19 ;  /* 0x000000130b0be221 */ /* 0x000fcc0000010000 */
[----:B------:R-:W-:Y:S05]  /*40c0*/  @P0 BRA `(.L_x_82) ;  /* 0xfffffffc00840947 */ /* 0x000fea000383ffff */
.L_x_81:
[----:B------:R-:W-:-:S13]  /*40d0*/  ISETP.NE.AND P0, PT, R46, RZ, PT ;  /* 0x000000ff2e00720c */ /* 0x000fda0003f05270 */
[----:B------:R-:W-:Y:S05]  /*40e0*/  @!P0 BRA `(.L_x_78) ;  /* 0x0000000000688947 */ /* 0x000fea0003800000 */
[----:B------:R-:W-:Y:S01]  /*40f0*/  ISETP.EQ.OR P0, PT, R25, UR14, P3 ;  /* 0x0000000e19007c0c */ /* 0x000fe20009f02670 */
[----:B------:R-:W-:Y:S01]  /*4100*/  BSSY B0, `(.L_x_86) ;  /* 0x0000008000007945 */ /* 0x000fe20003800000 */
[----:B------:R-:W-:-:S11]  /*4110*/  ISETP.NE.AND P5, PT, R46, 0x1, PT ;  /* 0x000000012e00780c */ /* 0x000fd60003fa5270 */
[----:B------:R-:W-:Y:S05]  /*4120*/  @P0 BRA `(.L_x_87) ;  /* 0x0000000000140947 */ /* 0x000fea0003800000 */
[----:B------:R-:W-:-:S04]  /*4130*/  IMAD R15, R25, UR15, R36 ;  /* 0x0000000f190f7c24 */ /* 0x000fc8000f8e0224 */
[----:B------:R-:W-:-:S06]  /*4140*/  IMAD.WIDE.U32 R14, R15, 0x8, R26 ;  /* 0x000000080f0e7825 */ /* 0x000fcc00078e001a */
[----:B------:R-:W0:Y:S02]  /*4150*/  LDG.E.64 R14, desc[UR12][R14.64] ;  /* 0x0000000c0e0e7981 */ /* 0x000e24000c1e1b00 */
[----:B0-----:R-:W-:Y:S01]  /*4160*/  FADD.FTZ R10, R10, R14 ;  /* 0x0000000e0a0a7221 */ /* 0x001fe20000010000 */
[----:B------:R-:W-:-:S07]  /*4170*/  FADD.FTZ R11, R11, R15 ;  /* 0x0000000f0b0b7221 */ /* 0x000fce0000010000 */
.L_x_87:
[----:B------:R-:W-:Y:S05]  /*4180*/  BSYNC B0 ;  /* 0x0000000000007941 */ /* 0x000fea0003800000 */
.L_x_86:
[----:B------:R-:W-:Y:S05]  /*4190*/  @!P5 BRA `(.L_x_78) ;  /* 0x00000000003cd947 */ /* 0x000fea0003800000 */
[C---:B------:R-:W-:Y:S02]  /*41a0*/  IADD3 R17, R25.reuse, 0x2, RZ ;  /* 0x0000000219117810 */ /* 0x040fe40007ffe0ff */
[----:B------:R-:W-:Y:S02]  /*41b0*/  IADD3 R15, R25, 0x1, RZ ;  /* 0x00000001190f7810 */ /* 0x000fe40007ffe0ff */
[----:B------:R-:W-:Y:S02]  /*41c0*/  ISETP.EQ.OR P0, PT, R17, UR14, P3 ;  /* 0x0000000e11007c0c */ /* 0x000fe40009f02670 */
[----:B------:R-:W-:Y:S02]  /*41d0*/  ISETP.EQ.OR P5, PT, R15, UR14, P3 ;  /* 0x0000000e0f007c0c */ /* 0x000fe40009fa2670 */
[----:B------:R-:W-:-:S11]  /*41e0*/  ISETP.EQ.OR P0, PT, R46, 0x2, P0 ;  /* 0x000000022e00780c */ /* 0x000fd60000702670 */
[--C-:B------:R-:W-:Y:S02]  /*41f0*/  @!P5 IMAD R15, R15, UR15, R36.reuse ;  /* 0x0000000f0f0fdc24 */ /* 0x100fe4000f8e0224 */
[----:B------:R-:W-:Y:S02]  /*4200*/  @!P0 IMAD R17, R17, UR15, R36 ;  /* 0x0000000f11118c24 */ /* 0x000fe4000f8e0224 */
        /* <DEDUP_REMOVED lines=8> */
.L_x_78:
[----:B------:R-:W1:Y:S01]  /*4290*/  S2UR UR10, SR_CgaCtaId ;  /* 0x00000000000a79c3 */ /* 0x000e620000008800 */
[----:B------:R-:W-:Y:S01]  /*42a0*/  UMOV UR9, 0x400 ;  /* 0x0000040000097882 */ /* 0x000fe20000000000 */
[----:B------:R-:W-:Y:S01]  /*42b0*/  SHF.R.U32.HI R16, RZ, 0x1, R45 ;  /* 0x00000001ff107819 */ /* 0x000fe2000001162d */
[----:B------:R-:W-:Y:S01]  /*42c0*/  ULDC.64 UR18, c[0x0][0x290] ;  /* 0x0000a40000127ab9 */ /* 0x000fe20000000a00 */
[----:B------:R-:W-:Y:S02]  /*42d0*/  SHF.L.U32 R44, R44, 0x10, RZ ;  /* 0x000000102c2c7819 */ /* 0x000fe400000006ff */
[----:B------:R-:W-:Y:S02]  /*42e0*/  SHF.L.U32 R4, R4, 0x10, RZ ;  /* 0x0000001004047819 */ /* 0x000fe400000006ff */
[----:B------:R-:W2:Y:S01]  /*42f0*/  LDC R17, c[0x0][0x2ac] ;  /* 0x0000ab00ff117b82 */ /* 0x000ea20000000800 */
[----:B-1----:R-:W-:Y:S01]  /*4300*/  ULEA UR9, UR10, UR9, 0x18 ;  /* 0x000000090a097291 */ /* 0x002fe2000f8ec03f */
[----:B--2---:R-:W-:-:S08]  /*4310*/  IMAD R16, R17, UR14, R16 ;  /* 0x0000000e11107c24 */ /* 0x004fd0000f8e0210 */
[----:B------:R0:W-:Y:S01]  /*4320*/  @!P3 STS.64 [UR9+0x30], R10 ;  /* 0x0000300aff00b988 */ /* 0x0001e20008000a09 */
[----:B------:R-:W-:Y:S01]  /*4330*/  BAR.SYNC.DEFER_BLOCKING 0x0 ;  /* 0x0000000000007b1d */ /* 0x000fe20000010000 */
[C---:B------:R-:W-:Y:S02]  /*4340*/  IADD3 R17, R16.reuse, 0x80, RZ ;  /* 0x0000008010117810 */ /* 0x040fe40007ffe0ff */
[----:B------:R-:W-:Y:S02]  /*4350*/  IADD3 R16, R16, 0xc0, RZ ;  /* 0x000000c010107810 */ /* 0x000fe40007ffe0ff */
[----:B------:R-:W-:Y:S02]  /*4360*/  ISETP.GE.U32.AND P0, PT, R17, UR18, PT ;  /* 0x0000001211007c0c */ /* 0x000fe4000bf06070 */
[----:B0-----:R-:W-:Y:S02]  /*4370*/  PRMT R10, R43, 0x7632, R10 ;  /* 0x000076322b0a7816 */ /* 0x001fe4000000000a */
[----:B------:R-:W-:-:S02]  /*4380*/  ISETP.GE.U32.AND P3, PT, R16, UR18, PT ;  /* 0x0000001210007c0c */ /* 0x000fc4000bf66070 */
[----:B------:R-:W-:Y:S02]  /*4390*/  SHF.R.S32.HI R16, RZ, 0x1f, R16 ;  /* 0x0000001fff107819 */ /* 0x000fe40000011410 */
[----:B------:R-:W-:Y:S02]  /*43a0*/  SHF.L.U32 R43, R43, 0x10, RZ ;  /* 0x000000102b2b7819 */ /* 0x000fe400000006ff */
[----:B------:R-:W-:Y:S02]  /*43b0*/  SHF.L.U32 R10, R10, 0x10, RZ ;  /* 0x000000100a0a7819 */ /* 0x000fe400000006ff */
[----:B------:R-:W-:Y:S01]  /*43c0*/  SHF.R.S32.HI R17, RZ, 0x1f, R17 ;  /* 0x0000001fff117819 */ /* 0x000fe20000011411 */
[----:B------:R-:W-:Y:S01]  /*43d0*/  FADD.FTZ R43, R43, -UR20 ;  /* 0x800000142b2b7e21 */ /* 0x000fe20008010000 */
[----:B------:R-:W-:Y:S01]  /*43e0*/  ISETP.GE.AND.EX P3, PT, R16, UR19, PT, P3 ;  /* 0x0000001310007c0c */ /* 0x000fe2000bf66330 */
[----:B------:R-:W-:Y:S01]  /*43f0*/  FADD.FTZ R10, R10, -UR20 ;  /* 0x800000140a0a7e21 */ /* 0x000fe20008010000 */
[----:B------:R-:W-:Y:S01]  /*4400*/  ISETP.GE.AND.EX P0, PT, R17, UR19, PT, P0 ;  /* 0x0000001311007c0c */ /* 0x000fe2000bf06300 */
[----:B------:R-:W-:Y:S01]  /*4410*/  FMUL.FTZ R43, R43, UR11 ;  /* 0x0000000b2b2b7c20 */ /* 0x000fe20008410000 */
[----:B------:R-:W-:Y:S01]  /*4420*/  SHF.L.U32 R11, R42, 0x10, RZ ;  /* 0x000000102a0b7819 */ /* 0x000fe200000006ff */
[----:B------:R-:W0:Y:S01]  /*4430*/  LDS.64 R14, [UR9+0x30] ;  /* 0x00003009ff0e7984 */ /* 0x000e220008000a00 */
[----:B------:R-:W-:Y:S01]  /*4440*/  ULDC UR9, c[0x0][0x2bc] ;  /* 0x0000af0000097ab9 */ /* 0x000fe20000000800 */
[----:B------:R-:W-:Y:S01]  /*4450*/  FMUL.FTZ R28, R10, UR11 ;  /* 0x0000000b0a1c7c20 */ /* 0x000fe20008410000 */
[----:B0-----:R-:W-:Y:S01]  /*4460*/  FMUL.FTZ R16, R14, UR9 ;  /* 0x000000090e107c20 */ /* 0x001fe20008410000 */
[----:B------:R-:W-:Y:S01]  /*4470*/  PRMT R14, R42, 0x7632, R14 ;  /* 0x000076322a0e7816 */ /* 0x000fe2000000000e */
[----:B------:R-:W-:-:S03]  /*4480*/  FMUL.FTZ R17, R15, UR9 ;  /* 0x000000090f117c20 */ /* 0x000fc60008410000 */
        /* <DEDUP_REMOVED lines=20> */
.L_x_88:
[----:B------:R-:W-:Y:S04]  /*45d0*/  BSSY B0, `(.L_x_89) ;  /* 0x0000015000007945 */ /* 0x000fe80003800000 */
[----:B------:R-:W-:Y:S05]  /*45e0*/  @!P1 BRA `(.L_x_90) ;  /* 0x00000000004c9947 */ /* 0x000fea0003800000 */
[C-C-:B------:R-:W-:Y:S01]  /*45f0*/  FFMA.FTZ R10, R16.reuse, R43, R17.reuse ;  /* 0x0000002b100a7223 */ /* 0x140fe20000010011 */
[----:B------:R-:W-:Y:S01]  /*4600*/  SHF.R.S32.HI R23, RZ, 0x1f, R0 ;  /* 0x0000001fff177819 */ /* 0x000fe20000011400 */
[----:B------:R-:W-:Y:S01]  /*4610*/  ULDC.64 UR18, c[0x0][0x288] ;  /* 0x0000a20000127ab9 */ /* 0x000fe20000000a00 */
[----:B------:R-:W-:Y:S01]  /*4620*/  FFMA.FTZ R19, R16, R28, R17 ;  /* 0x0000001c10137223 */ /* 0x000fe20000010011 */
[----:B------:R-:W-:Y:S01]  /*4630*/  FFMA.FTZ R15, R11, R6, -R10 ;  /* 0x000000060b0f7223 */ /* 0x000fe2000001080a */
[----:B------:R-:W-:Y:S01]  /*4640*/  MOV R10, R48 ;  /* 0x00000030000a7202 */ /* 0x000fe20000000f00 */
[----:B------:R-:W-:Y:S01]  /*4650*/  IMAD R23, R23, UR18, RZ ;  /* 0x0000001217177c24 */ /* 0x000fe2000f8e02ff */
[----:B------:R-:W-:Y:S01]  /*4660*/  MOV R11, R51 ;  /* 0x00000033000b7202 */ /* 0x000fe20000000f00 */
[----:B------:R-:W-:Y:S01]  /*4670*/  FFMA.FTZ R18, R14, R7, -R19 ;  /* 0x000000070e127223 */ /* 0x000fe20000010813 */
[----:B------:R-:W-:Y:S01]  /*4680*/  FMUL.FTZ R19, R15, UR11 ;  /* 0x0000000b0f137c20 */ /* 0x000fe20008410000 */
[----:B------:R-:W-:-:S02]  /*4690*/  IMAD R23, R0, UR19, R23 ;  /* 0x0000001300177c24 */ /* 0x000fc4000f8e0217 */
[----:B------:R-:W-:Y:S01]  /*46a0*/  IMAD.WIDE.U32 R10, R0, UR18, R10 ;  /* 0x00000012000a7c25 */ /* 0x000fe2000f8e000a */
[----:B------:R-:W-:-:S03]  /*46b0*/  ULDC.64 UR18, c[0x0][0x210] ;  /* 0x0000840000127ab9 */ /* 0x000fc60000000a00 */
[----:B------:R-:W-:Y:S01]  /*46c0*/  FMUL.FTZ R18, R18, UR11 ;  /* 0x0000000b12127c20 */ /* 0x000fe20008410000 */
[----:B------:R-:W-:Y:S02]  /*46d0*/  LEA R14, P5, R10, UR18, 0x1 ;  /* 0x000000120a0e7c11 */ /* 0x000fe4000f8a08ff */
[----:B------:R-:W-:Y:S02]  /*46e0*/  IADD3 R23, R11, R23, RZ ;  /* 0x000000170b177210 */ /* 0x000fe40007ffe0ff */
[----:B------:R-:W-:Y:S02]  /*46f0*/  F2FP.BF16.F32.PACK_AB R11, R18, R19 ;  /* 0x00000013120b723e */ /* 0x000fe400000010ff */
[----:B------:R-:W-:-:S05]  /*4700*/  LEA.HI.X R15, R10, UR19, R23, 0x1, P5 ;  /* 0x000000130a0f7c11 */ /* 0x000fca000a8f0c17 */
[----:B------:R0:W-:Y:S02]  /*4710*/  STG.E desc[UR12][R14.64], R11 ;  /* 0x0000000b0e007986 */ /* 0x0001e4000c10190c */
.L_x_90:
[----:B------:R-:W-:Y:S05]  /*4720*/  BSYNC B0 ;  /* 0x0000000000007941 */ /* 0x000fea0003800000 */
.L_x_89:
        /* <DEDUP_REMOVED lines=9> */
[----:B0-----:R-:W-:Y:S01]  /*47c0*/  FMUL.FTZ R11, R4, -1.4426950216293334961 ;  /* 0xbfb8aa3b040b7820 */ /* 0x001fe20000410000 */
        /* <DEDUP_REMOVED lines=15> */
.L_x_91:
[----:B------:R-:W-:Y:S04]  /*48c0*/  BSSY B0, `(.L_x_92) ;  /* 0x0000016000007945 */ /* 0x000fe80003800000 */
[----:B------:R-:W-:Y:S05]  /*48d0*/  @!P2 BRA `(.L_x_93) ;  /* 0x000000000050a947 */ /* 0x000fea0003800000 */
[----:B0-----:R-:W-:Y:S01]  /*48e0*/  IADD3 R15, R0, 0x40, RZ ;  /* 0x00000040000f7810 */ /* 0x001fe20007ffe0ff */
[C-C-:B------:R-:W-:Y:S01]  /*48f0*/  FFMA.FTZ R11, R16.reuse, R24, R17.reuse ;  /* 0x00000018100b7223 */ /* 0x140fe20000010011 */
[----:B------:R-:W-:Y:S01]  /*4900*/  ULDC.64 UR18, c[0x0][0x288] ;  /* 0x0000a20000127ab9 */ /* 0x000fe20000000a00 */
[----:B------:R-:W-:Y:S01]  /*4910*/  MOV R10, R48 ;  /* 0x00000030000a7202 */ /* 0x000fe20000000f00 */
[----:B------:R-:W-:Y:S01]  /*4920*/  FFMA.FTZ R4, R16, R27, R17 ;  /* 0x0000001b10047223 */ /* 0x000fe20000010011 */
[----:B------:R-:W-:Y:S01]  /*4930*/  SHF.R.S32.HI R14, RZ, 0x1f, R15 ;  /* 0x0000001fff0e7819 */ /* 0x000fe2000001140f */
[----:B------:R-:W-:Y:S01]  /*4940*/  FFMA.FTZ R22, R22, R7, -R11 ;  /* 0x0000000716167223 */ /* 0x000fe2000001080b */
[----:B------:R-:W-:Y:S01]  /*4950*/  MOV R11, R51 ;  /* 0x00000033000b7202 */ /* 0x000fe20000000f00 */
[----:B------:R-:W-:Y:S02]  /*4960*/  FFMA.FTZ R4, R41, R6, -R4 ;  /* 0x0000000629047223 */ /* 0x000fe40000010804 */
[----:B------:R-:W-:-:S02]  /*4970*/  IMAD R14, R14, UR18, RZ ;  /* 0x000000120e0e7c24 */ /* 0x000fc4000f8e02ff */
[----:B------:R-:W-:-:S04]  /*4980*/  IMAD.WIDE.U32 R10, R15, UR18, R10 ;  /* 0x000000120f0a7c25 */ /* 0x000fc8000f8e000a */
[----:B------:R-:W-:Y:S01]  /*4990*/  FMUL.FTZ R19, R4, UR11 ;  /* 0x0000000b04137c20 */ /* 0x000fe20008410000 */
[----:B------:R-:W-:Y:S01]  /*49a0*/  FMUL.FTZ R4, R22, UR11 ;  /* 0x0000000b16047c20 */ /* 0x000fe20008410000 */
[----:B------:R-:W-:Y:S01]  /*49b0*/  IMAD R15, R15, UR19, R14 ;  /* 0x000000130f0f7c24 */ /* 0x000fe2000f8e020e */
[----:B------:R-:W-:Y:S02]  /*49c0*/  ULDC.64 UR18, c[0x0][0x210] ;  /* 0x0000840000127ab9 */ /* 0x000fe40000000a00 */
[----:B------:R-:W-:Y:S02]  /*49d0*/  LEA R14, P5, R10, UR18, 0x1 ;  /* 0x000000120a0e7c11 */ /* 0x000fe4000f8a08ff */
[----:B------:R-:W-:Y:S02]  /*49e0*/  IADD3 R15, R11, R15, RZ ;  /* 0x0000000f0b0f7210 */ /* 0x000fe40007ffe0ff */
[----:B------:R-:W-:Y:S02]  /*49f0*/  F2FP.BF16.F32.PACK_AB R11, R4, R19 ;  /* 0x00000013040b723e */ /* 0x000fe400000010ff */
[----:B------:R-:W-:-:S05]  /*4a00*/  LEA.HI.X R15, R10, UR19, R15, 0x1, P5 ;  /* 0x000000130a0f7c11 */ /* 0x000fca000a8f0c0f */
[----:B------:R1:W-:Y:S02]  /*4a10*/  STG.E desc[UR12][R14.64], R11 ;  /* 0x0000000b0e007986 */ /* 0x0003e4000c10190c */
.L_x_93:
[----:B------:R-:W-:Y:S05]  /*4a20*/  BSYNC B0 ;  /* 0x0000000000007941 */ /* 0x000fea0003800000 */
.L_x_92:
[----:B------:R-:W-:Y:S02]  /*4a30*/  SHF.L.U32 R39, R39, 0x10, RZ ;  /* 0x0000001027277819 */ /* 0x000fe400000006ff */
[----:B------:R-:W-:Y:S02]  /*4a40*/  SHF.L.U32 R21, R21, 0x10, RZ ;  /* 0x0000001015157819 */ /* 0x000fe400000006ff */
[----:B01----:R-:W-:Y:S01]  /*4a50*/  SHF.L.U32 R11, R38, 0x10, RZ ;  /* 0x00000010260b7819 */ /* 0x003fe200000006ff */
[----:B------:R-:W-:Y:S01]  /*4a60*/  FADD.FTZ R39, R39, -UR20 ;  /* 0x8000001427277e21 */ /* 0x000fe20008010000 */
[----:B------:R-:W-:Y:S01]  /*4a70*/  ISETP.LT.U32.AND P0, PT, R45, 0x80, !P0 ;  /* 0x000000802d00780c */ /* 0x000fe20004701070 */
[----:B------:R-:W-:Y:S01]  /*4a80*/  FADD.FTZ R21, R21, -UR20 ;  /* 0x8000001415157e21 */ /* 0x000fe20008010000 */
[----:B------:R-:W-:Y:S01]  /*4a90*/  ISETP.LT.U32.AND P3, PT, R45, 0x80, !P3 ;  /* 0x000000802d00780c */ /* 0x000fe20005f61070 */
[----:B------:R-:W-:Y:S01]  /*4aa0*/  FMUL.FTZ R39, R39, UR11 ;  /* 0x0000000b27277c20 */ /* 0x000fe20008410000 */
[----:B------:R-:W-:Y:S01]  /*4ab0*/  SHF.L.U32 R12, R12, 0x10, RZ ;  /* 0x000000100c0c7819 */ /* 0x000fe200000006ff */
[----:B------:R-:W-:Y:S01]  /*4ac0*/  FMUL.FTZ R22, R21, UR11 ;  /* 0x0000000b15167c20 */ /* 0x000fe20008410000 */
[----:B------:R-:W-:-:S02]  /*4ad0*/  SHF.L.U32 R40, R40, 0x10, RZ ;  /* 0x0000001028287819 */ /* 0x000fc400000006ff */
        /* <DEDUP_REMOVED lines=20> */
.L_x_94:
[----:B------:R-:W-:Y:S04]  /*4c20*/  BSSY B0, `(.L_x_95) ;  /* 0x0000016000007945 */ /* 0x000fe80003800000 */
[----:B------:R-:W-:Y:S05]  /*4c30*/  @!P0 BRA `(.L_x_96) ;  /* 0x0000000000508947 */ /* 0x000fea0003800000 */
[----:B------:R-:W-:Y:S01]  /*4c40*/  IADD3 R21, R0, 0x80, RZ ;  /* 0x0000008000157810 */ /* 0x000fe20007ffe0ff */
        /* <DEDUP_REMOVED lines=9> */
[----:B------:R-:W-:Y:S01]  /*4ce0*/  FMUL.FTZ R19, R4, UR11 ;  /* 0x0000000b04137c20 */ /* 0x000fe20008410000 */
[----:B------:R-:W-:-:S04]  /*4cf0*/  IMAD.WIDE.U32 R10, R21, UR18, R10 ;  /* 0x00000012150a7c25 */ /* 0x000fc8000f8e000a */
        /* <DEDUP_REMOVED lines=8> */
.L_x_96:
[----:B------:R-:W-:Y:S05]  /*4d80*/  BSYNC B0 ;  /* 0x0000000000007941 */ /* 0x000fea0003800000 */
.L_x_95:
        /* <DEDUP_REMOVED lines=10> */
[----:B0-----:R-:W-:-:S05]  /*4e30*/  FMUL.FTZ R11, R9, -1.4426950216293334961 ;  /* 0xbfb8aa3b090b7820 */ /* 0x001fca0000410000 */
        /* <DEDUP_REMOVED lines=14> */
.L_x_97:
[----:B------:R-:W-:Y:S04]  /*4f20*/  BSSY B0, `(.L_x_98) ;  /* 0x0000015000007945 */ /* 0x000fe80003800000 */
        /* <DEDUP_REMOVED lines=10> */
[----:B------:R-:W-:Y:S01]  /*4fd0*/  FMUL.FTZ R4, R4, UR11 ;  /* 0x0000000b04047c20 */ /* 0x000fe20008410000 */
[----:B------:R-:W-:-:S04]  /*4fe0*/  IMAD.WIDE.U32 R48, R9, UR18, R48 ;  /* 0x0000001209307c25 */ /* 0x000fc8000f8e0030 */
[----:B------:R-:W-:Y:S01]  /*4ff0*/  IMAD R7, R9, UR19, R8 ;  /* 0x0000001309077c24 */ /* 0x000fe2000f8e0208 */
[----:B------:R-:W-:Y:S01]  /*5000*/  ULDC.64 UR18, c[0x0][0x210] ;  /* 0x0000840000127ab9 */ /* 0x000fe20000000a00 */
[----:B------:R-:W-:Y:S01]  /*5010*/  FMUL.FTZ R9, R17, UR11 ;  /* 0x0000000b11097c20 */ /* 0x000fe20008410000 */
[C---:B------:R-:W-:Y:S02]  /*5020*/  LEA R6, P0, R48.reuse, UR18, 0x1 ;  /* 0x0000001230067c11 */ /* 0x040fe4000f8008ff */
[----:B------:R-:W-:Y:S02]  /*5030*/  IADD3 R7, R49, R7, RZ ;  /* 0x0000000731077210 */ /* 0x000fe40007ffe0ff */
[----:B------:R-:W-:Y:S02]  /*5040*/  F2FP.BF16.F32.PACK_AB R9, R9, R4 ;  /* 0x000000040909723e */ /* 0x000fe400000010ff */
[----:B------:R-:W-:-:S05]  /*5050*/  LEA.HI.X R7, R48, UR19, R7, 0x1, P0 ;  /* 0x0000001330077c11 */ /* 0x000fca00080f0c07 */
[----:B------:R1:W-:Y:S02]  /*5060*/  STG.E desc[UR12][R6.64], R9 ;  /* 0x0000000906007986 */ /* 0x0003e4000c10190c */
.L_x_99:
[----:B------:R-:W-:Y:S05]  /*5070*/  BSYNC B0 ;  /* 0x0000000000007941 */ /* 0x000fea0003800000 */
.L_x_98:
[----:B------:R-:W-:Y:S01]  /*5080*/  ULDC UR9, c[0x0][0x2a0] ;  /* 0x0000a80000097ab9 */ /* 0x000fe20000000800 */
[----:B------:R-:W-:Y:S01]  /*5090*/  ULDC UR10, c[0x0][0x270] ;  /* 0x00009c00000a7ab9 */ /* 0x000fe20000000800 */
[----:B------:R-:W-:Y:S02]  /*50a0*/  UIADD3 UR16, UR15, UR16, URZ ;  /* 0x000000100f107290 */ /* 0x000fe4000fffe03f */
[----:B------:R-:W-:Y:S02]  /*50b0*/  UIMAD UR9, UR9, UR10, URZ ;  /* 0x0000000a090972a4 */ /* 0x000fe4000f8e023f */
[----:B------:R-:W-:Y:S02]  /*50c0*/  UIADD3 UR4, UR4, 0x1, URZ ;  /* 0x0000000104047890 */ /* 0x000fe4000fffe03f */
[----:B------:R-:W-:-:S06]  /*50d0*/  UISETP.GE.AND UP0, UPT, UR16, UR9, UPT ;  /* 0x000000091000728c */ /* 0x000fcc000bf06270 */
[----:B------:R-:W-:-:S13]  /*50e0*/  PLOP3.LUT P0, PT, PT, PT, UP0, 0x80, 0x0 ;  /* 0x000000000000781c */ /* 0x000fda0003f0f008 */
[----:B------:R-:W-:Y:S05]  /*50f0*/  @!P0 BRA `(.L_x_100) ;  /* 0xffffffb000888947 */ /* 0x000fea000383ffff */
.L_x_65:
[----:B------:R-:W2:Y:S01]  /*5100*/  LDC R4, c[0x0][0xc] ;  /* 0x00000300ff047b82 */ /* 0x000ea20000000800 */
[----:B------:R-:W-:Y:S01]  /*5110*/  ISETP.NE.AND P2, PT, R45, RZ, PT ;  /* 0x000000ff2d00720c */ /* 0x000fe20003f45270 */
[----:B------:R-:W-:Y:S06]  /*5120*/  BSSY B0, `(.L_x_101) ;  /* 0x0000015000007945 */ /* 0x000fec0003800000 */
[----:B-1----:R-:W1:Y:S08]  /*5130*/  LDC R7, c[0x0][0x10] ;  /* 0x00000400ff077b82 */ /* 0x002e700000000800 */
[----:B------:R-:W3:Y:S01]  /*5140*/  LDC.64 R2, c[0x0][0x258] ;  /* 0x00009600ff027b82 */ /* 0x000ee20000000a00 */
[----:B--2---:R-:W-:-:S02]  /*5150*/  IADD3 R0, R4, -0x1, RZ ;  /* 0xffffffff04007810 */ /* 0x004fc40007ffe0ff */
[----:B------:R-:W-:Y:S02]  /*5160*/  ISETP.NE.AND P1, PT, R4, 0x1, PT ;  /* 0x000000010400780c */ /* 0x000fe40003f25270 */
[----:B------:R-:W-:Y:S02]  /*5170*/  ISETP.NE.AND P0, PT, R0, UR14, PT ;  /* 0x0000000e00007c0c */ /* 0x000fe4000bf05270 */
[C---:B-1----:R-:W-:Y:S02]  /*5180*/  IADD3 R5, R7.reuse, -0x1, RZ ;  /* 0xffffffff07057810 */ /* 0x042fe40007ffe0ff */
        /* <DEDUP_REMOVED lines=14> */
.L_x_102:
[----:B------:R-:W-:Y:S05]  /*5270*/  BSYNC B0 ;  /* 0x0000000000007941 */ /* 0x000fea0003800000 */
.L_x_101:
[----:B------:R-:W-:Y:S05]  /*5280*/  @P0 EXIT ;  /* 0x000000000000094d */ /* 0x000fea0003800000 */
[----:B------:R-:W-:Y:S05]  /*5290*/  @P2 BRA `(.L_x_103) ;  /* 0x0000000000202947 */ /* 0x000fea0003800000 */
[----:B------:R-:W-:-:S05]  /*52a0*/  IMAD R0, R4, R7, RZ ;  /* 0x0000000704007224 */ /* 0x000fca00078e02ff */
[----:B------:R-:W-:-:S13]  /*52b0*/  ISETP.NE.AND P0, PT, R0, -0x1, PT ;  /* 0xffffffff0000780c */ /* 0x000fda0003f05270 */
[----:B------:R-:W-:Y:S05]  /*52c0*/  @!P0 BRA `(.L_x_103) ;  /* 0x0000000000148947 */ /* 0x000fea0003800000 */
.L_x_104:
[----:B-1----:R-:W2:Y:S04]  /*52d0*/  LDG.E.STRONG.GPU R5, desc[UR12][R2.64] ;  /* 0x0000000c02057981 */ /* 0x002ea8000c1ef900 */
[----:B--2---:R-:W-:Y:S01]  /*52e0*/  CCTL.IVALL ;  /* 0x00000000ff00798f */ /* 0x004fe20002000000 */
[----:B------:R-:W-:Y:S05]  /*52f0*/  YIELD ;  /* 0x0000000000007946 */ /* 0x000fea0003800000 */
[----:B------:R-:W-:-:S13]  /*5300*/  ISETP.NE.AND P0, PT, R5, R0, PT ;  /* 0x000000000500720c */ /* 0x000fda0003f05270 */
[----:B------:R-:W-:Y:S05]  /*5310*/  @P0 BRA `(.L_x_104) ;  /* 0xfffffffc00ec0947 */ /* 0x000fea000383ffff */
.L_x_103:
        /* <DEDUP_REMOVED lines=12> */
[----:B0-----:R-:W-:Y:S01]  /*53e0*/  LEA R11, R3, R3, 0x1 ;  /* 0x00000003030b7211 */ /* 0x001fe200078e08ff */
        /* <DEDUP_REMOVED lines=11> */
.L_x_105:
        /* <DEDUP_REMOVED lines=23> */
.L_x_106:
        /* <DEDUP_REMOVED lines=15> */
.L_x_2389:


//--------------------- .text._Z35group_norm_nhwc_bwd_one_pass_kernelI11Bf16IOFp32WLi512ELi4ELi128EEv26Group_norm_nhwc_bwd_params --------------------------
	.section	.text._Z35group_norm_nhwc_bwd_one_pass_kernelI11Bf16IOFp32WLi512ELi4ELi128EEv26Group_norm_nhwc_bwd_params,"ax",@progbits
	.align	128
        .global         _Z35group_norm_nhwc_bwd_one_pass_kernelI11Bf16IOFp32WLi512ELi4ELi128EEv26Group_norm_nhwc_bwd_params
        .type           _Z35group_norm_nhwc_bwd_one_pass_kernelI11Bf16IOFp32WLi512ELi4ELi128EEv26Group_norm_nhwc_bwd_params,@function
        .size           _Z35group_norm_nhwc_bwd_one_pass_kernelI11Bf16IOFp32WLi512ELi4ELi128EEv26Group_norm_nhwc_bwd_params,(.L_x_2390 - _Z35group_norm_nhwc_bwd_one_pass_kernelI11Bf16IOFp32WLi512ELi4ELi128EEv26Group_norm_nhwc_bwd_params)
        .other          _Z35group_norm_nhwc_bwd_one_pass_kernelI11Bf16IOFp32WLi512ELi4ELi128EEv26Group_norm_nhwc_bwd_params,@"STO_CUDA_ENTRY STV_DEFAULT"
_Z35group_norm_nhwc_bwd_one_pass_kernelI11Bf16IOFp32WLi512ELi4ELi128EEv26Group_norm_nhwc_bwd_params:
.text._Z35group_norm_nhwc_bwd_one_pass_kernelI11Bf16IOFp32WLi512ELi4ELi128EEv26Group_norm_nhwc_bwd_params:
        /* <DEDUP_REMOVED lines=11> */
[--C-:B------:R-:W-:Y:S01]  /*00b0*/  SHF.R.U32.HI R0, RZ, 0x1, R58.reuse ;  /* 0x00000001ff007819 */ /* 0x100fe2000001163a */
[----:B------:R-:W-:Y:S01]  /*00c0*/  ULDC.64 UR16, c[0x0][0x290] ;  /* 0x0000a40000107ab9 */ /* 0x000fe20000000a00 */
[----:B------:R-:W-:Y:S01]  /*00d0*/  ISETP.GE.U32.AND P1, PT, R58, 0x80, PT ;  /* 0x000000803a00780c */ /* 0x000fe20003f26070 */
[----:B------:R-:W-:Y:S01]  /*00e0*/  ULDC.64 UR10, c[0x0][0x288] ;  /* 0x0000a200000a7ab9 */ /* 0x000fe20000000a00 */
[----:B------:R-:W-:Y:S01]  /*00f0*/  UMOV UR4, 0x400 ;  /* 0x0000040000047882 */ /* 0x000fe20000000000 */
[----:B------:R-:W-:Y:S01]  /*0100*/  UIMAD.WIDE.U32 UR6, UR10, 0x3, URZ ;  /* 0x000000030a0678a5 */ /* 0x000fe2000f8e003f */
[----:B------:R-:W-:Y:S01]  /*0110*/  SHF.R.S32.HI R11, RZ, 0x1f, R58 ;  /* 0x0000001fff0b7819 */ /* 0x000fe2000001143a */
[----:B------:R-:W1:Y:S01]  /*0120*/  S2UR UR8, SR_CgaCtaId ;  /* 0x00000000000879c3 */ /* 0x000e620000008800 */
[----:B------:R-:W-:Y:S01]  /*0130*/  ULEA.HI UR5, UP0, UR11, UR10, URZ, 0x1 ;  /* 0x0000000a0b057291 */ /* 0x000fe2000f81083f */
[----:B------:R-:W-:Y:S01]  /*0140*/  HFMA2.MMA R54, -RZ, RZ, 0, 0 ;  /* 0x00000000ff367435 */ /* 0x000fe200000001ff */
[----:B------:R-:W-:Y:S01]  /*0150*/  UIMAD UR10, UR11, 0x3, URZ ;  /* 0x000000030b0a78a4 */ /* 0x000fe2000f8e023f */
[----:B------:R-:W-:Y:S01]  /*0160*/  LEA.HI R11, R11, R58, RZ, 0x5 ;  /* 0x0000003a0b0b7211 */ /* 0x000fe200078f28ff */
[----:B------:R-:W-:Y:S01]  /*0170*/  UIADD3.X UR9, URZ, UR11, URZ, UP0, !UPT ;  /* 0x0000000b3f097290 */ /* 0x000fe200087fe43f */
[----:B------:R-:W-:Y:S01]  /*0180*/  MOV R55, R37 ;  /* 0x0000002500377202 */ /* 0x000fe20000000f00 */
[----:B------:R-:W-:Y:S01]  /*0190*/  UIADD3 UR7, UR7, UR10, URZ ;  /* 0x0000000a07077290 */ /* 0x000fe2000fffe03f */
[----:B------:R-:W2:Y:S01]  /*01a0*/  LDC R36, c[0x0][0x10] ;  /* 0x00000400ff247b82 */ /* 0x000ea20000000800 */
[----:B------:R-:W-:Y:S01]  /*01b0*/  SHF.R.S32.HI R6, RZ, 0x5, R11 ;  /* 0x00000005ff067819 */ /* 0x000fe2000001140b */
[----:B0-----:R-:W-:-:S06]  /*01c0*/  IMAD R0, R3, UR14, R0 ;  /* 0x0000000e03007c24 */ /* 0x001fcc000f8e0200 */
[----:B------:R-:W0:Y:S01]  /*01d0*/  LDC R8, c[0x0][0xc] ;  /* 0x00000300ff087b82 */ /* 0x000e220000000800 */
[C---:B------:R-:W-:Y:S02]  /*01e0*/  IADD3 R2, R0.reuse, 0xc0, RZ ;  /* 0x000000c000027810 */ /* 0x040fe40007ffe0ff */
[----:B------:R-:W-:Y:S01]  /*01f0*/  IADD3 R3, R0, 0x100, RZ ;  /* 0x0000010000037810 */ /* 0x000fe20007ffe0ff */
[----:B-1----:R-:W-:Y:S01]  /*0200*/  ULEA UR8, UR8, UR4, 0x18 ;  /* 0x0000000408087291 */ /* 0x002fe2000f8ec03f */
[----:B------:R-:W-:Y:S01]  /*0210*/  ISETP.LT.U32.AND P5, PT, R2, UR16, PT ;  /* 0x0000001002007c0c */ /* 0x000fe2000bfa1070 */
[----:B------:R-:W-:Y:S01]  /*0220*/  USHF.R.S64 UR4, UR5, 0x1, UR9 ;  /* 0x0000000105047899 */ /* 0x000fe20008001009 */
[----:B------:R-:W-:Y:S01]  /*0230*/  SHF.R.S32.HI R2, RZ, 0x1f, R2 ;  /* 0x0000001fff027819 */ /* 0x000fe20000011402 */
[----:B------:R-:W-:Y:S01]  /*0240*/  ULEA.HI UR5, UP0, UR7, UR6, URZ, 0x1 ;  /* 0x0000000607057291 */ /* 0x000fe2000f81083f */
[----:B------:R-:W-:Y:S01]  /*0250*/  ISETP.LT.U32.AND P4, PT, R3, UR16, PT ;  /* 0x0000001003007c0c */ /* 0x000fe2000bf81070 */
[----:B------:R-:W-:Y:S01]  /*0260*/  USHF.R.S32.HI UR9, URZ, 0x1, UR9 ;  /* 0x000000013f097899 */ /* 0x000fe20008011409 */
[----:B------:R-:W-:Y:S01]  /*0270*/  ISETP.LT.AND.EX P5, PT, R2, UR17, !P1, P5 ;  /* 0x0000001102007c0c */ /* 0x000fe2000cfa1350 */
[----:B------:R-:W-:Y:S01]  /*0280*/  UIADD3.X UR7, URZ, UR7, URZ, UP0, !UPT ;  /* 0x000000073f077290 */ /* 0x000fe200087fe43f */
[----:B------:R-:W1:Y:S01]  /*0290*/  S2R R2, SR_LANEID ;  /* 0x0000000000027919 */ /* 0x000e620000000000 */
[----:B------:R-:W-:Y:S01]  /*02a0*/  SHF.R.S32.HI R3, RZ, 0x1f, R3 ;  /* 0x0000001fff037819 */ /* 0x000fe20000011403 */
[----:B--2---:R-:W-:Y:S01]  /*02b0*/  IMAD R56, R36, UR14, R37 ;  /* 0x0000000e24387c24 */ /* 0x004fe2000f8e0225 */
[C---:B------:R-:W-:Y:S01]  /*02c0*/  IADD3 R4, R0.reuse, 0x80, RZ ;  /* 0x0000008000047810 */ /* 0x040fe20007ffe0ff */
[----:B------:R-:W-:Y:S01]  /*02d0*/  USHF.R.S64 UR5, UR5, 0x1, UR7 ;  /* 0x0000000105057899 */ /* 0x000fe20008001007 */
[----:B------:R-:W-:Y:S01]  /*02e0*/  ISETP.LT.AND.EX P4, PT, R3, UR17, !P1, P4 ;  /* 0x0000001103007c0c */ /* 0x000fe2000cf81340 */
[----:B------:R-:W-:Y:S01]  /*02f0*/  USHF.R.S32.HI UR7, URZ, 0x1, UR7 ;  /* 0x000000013f077899 */ /* 0x000fe20008011407 */
[C---:B------:R-:W-:Y:S01]  /*0300*/  IADD3 R3, R0.reuse, 0x40, RZ ;  /* 0x0000004000037810 */ /* 0x040fe20007ffe0ff */
[----:B------:R-:W-:Y:S01]  /*0310*/  USHF.L.U64.HI UR6, UR4, 0x2, UR9 ;  /* 0x0000000204067899 */ /* 0x000fe20008010209 */
[----:B------:R-:W-:Y:S01]  /*0320*/  ISETP.LT.U32.AND P3, PT, R0, UR16, PT ;  /* 0x0000001000007c0c */ /* 0x000fe2000bf61070 */
[----:B------:R-:W-:Y:S01]  /*0330*/  USHF.L.U64.HI UR7, UR5, 0x2, UR7 ;  /* 0x0000000205077899 */ /* 0x000fe20008010207 */
[----:B------:R-:W-:-:S02]  /*0340*/  SHF.R.S32.HI R5, RZ, 0x1f, R0 ;  /* 0x0000001fff057819 */ /* 0x000fc40000011400 */
[----:B------:R-:W-:Y:S02]  /*0350*/  ISETP.LT.U32.AND P2, PT, R3, UR16, PT ;  /* 0x0000001003007c0c */ /* 0x000fe4000bf41070 */
[----:B------:R-:W-:Y:S02]  /*0360*/  SHF.R.S32.HI R7, RZ, 0x1f, R3 ;  /* 0x0000001fff077819 */ /* 0x000fe40000011403 */
[----:B------:R-:W-:Y:S02]  /*0370*/  ISETP.LT.U32.AND P0, PT, R4, UR16, PT ;  /* 0x0000001004007c0c */ /* 0x000fe4000bf01070 */
[----:B------:R-:W-:Y:S02]  /*0380*/  SHF.R.S32.HI R9, RZ, 0x1f, R4 ;  /* 0x0000001fff097819 */ /* 0x000fe40000011404 */
[----:B------:R-:W-:Y:S02]  /*0390*/  ISETP.LT.AND.EX P3, PT, R5, UR17, !P1, P3 ;  /* 0x0000001105007c0c */ /* 0x000fe4000cf61330 */
[----:B------:R-:W-:-:S02]  /*03a0*/  ISETP.LT.AND.EX P2, PT, R7, UR17, !P1, P2 ;  /* 0x0000001107007c0c */ /* 0x000fc4000cf41320 */
[----:B------:R-:W-:Y:S02]  /*03b0*/  ISETP.LT.AND.EX P1, PT, R9, UR17, !P1, P0 ;  /* 0x0000001109007c0c */ /* 0x000fe4000cf21300 */
[----:B0-----:R-:W-:Y:S02]  /*03c0*/  LOP3.LUT R57, R8, 0x3, RZ, 0xc0, !PT ;  /* 0x0000000308397812 */ /* 0x001fe400078ec0ff */
[----:B-1----:R-:W-:-:S09]  /*03d0*/  LEA R6, R6, UR8, 0x3 ;  /* 0x0000000806067c11 */ /* 0x002fd2000f8e18ff */
.L_x_158:
[----:B0-----:R-:W0:Y:S01]  /*03e0*/  LDC R16, c[0x0][0x2a0] ;  /* 0x0000a800ff107b82 */ /* 0x001e220000000800 */
[----:B------:R-:W-:Y:S01]  /*03f0*/  ULDC.64 UR8, c[0x0][0x298] ;  /* 0x0000a60000087ab9 */ /* 0x000fe20000000a00 */
[C---:B------:R-:W-:Y:S02]  /*0400*/  IADD3 R45, R0.reuse, 0x100, RZ ;  /* 0x00000100002d7810 */ /* 0x040fe40007ffe0ff */
[----:B------:R-:W-:-:S04]  /*0410*/  IADD3 R53, R0, 0x180, RZ ;  /* 0x0000018000357810 */ /* 0x000fc80007ffe0ff */
[----:B------:R-:W1:Y:S08]  /*0420*/  @P3 LDC.64 R40, c[0x0][0x230] ;  /* 0x00008c00ff283b82 */ /* 0x000e700000000a00 */
[----:B------:R-:W2:Y:S08]  /*0430*/  LDC R25, c[0x0][0x2ac] ;  /* 0x0000ab00ff197b82 */ /* 0x000eb00000000800 */
[----:B------:R-:W3:Y:S01]  /*0440*/  @P2 LDC.64 R38, c[0x0][0x230] ;  /* 0x00008c00ff262b82 */ /* 0x000ee20000000a00 */
[----:B0-----:R-:W-:-:S07]  /*0450*/  IABS R13, R16 ;  /* 0x00000010000d7213 */ /* 0x001fce0000000000 */
[----:B------:R-:W0:Y:S01]  /*0460*/  @P2 LDC.64 R34, c[0x0][0x228] ;  /* 0x00008a00ff222b82 */ /* 0x000e220000000a00 */
[----:B------:R-:W4:Y:S07]  /*0470*/  I2F.RP R12, R13 ;  /* 0x0000000d000c7306 */ /* 0x000f2e0000209400 */
[----:B------:R-:W0:Y:S08]  /*0480*/  @P1 LDC.64 R32, c[0x0][0x230] ;  /* 0x00008c00ff201b82 */ /* 0x000e300000000a00 */
[----:B------:R-:W0:Y:S01]  /*0490*/  @P1 LDC.64 R30, c[0x0][0x228] ;  /* 0x00008a00ff1e1b82 */ /* 0x000e220000000a00 */
[----:B----4-:R-:W4:Y:S07]  /*04a0*/  MUFU.RCP R12, R12 ;  /* 0x0000000c000c7308 */ /* 0x010f2e0000001000 */
[----:B------:R-:W0:Y:S01]  /*04b0*/  @P5 LDC.64 R28, c[0x0][0x230] ;  /* 0x00008c00ff1c5b82 */ /* 0x000e220000000a00 */
[----:B------:R-:W-:Y:S01]  /*04c0*/  UMOV UR10, 0x3f800000 ;  /* 0x3f800000000a7882 */ /* 0x000fe20000000000 */
[----:B------:R-:W-:Y:S01]  /*04d0*/  ULDC.U8 UR15, c[0x0][0x2a4] ;  /* 0x0000a900000f7ab9 */ /* 0x000fe20000000000 */
[----:B----4-:R-:W-:-:S04]  /*04e0*/  IADD3 R10, R12, 0xffffffe, RZ ;  /* 0x0ffffffe0c0a7810 */ /* 0x010fc80007ffe0ff */
[----:B------:R4:W1:Y:S02]  /*04f0*/  F2I.FTZ.U32.TRUNC.NTZ R11, R10 ;  /* 0x0000000a000b7305 */ /* 0x000864000021f000 */
[----:B----4-:R-:W-:Y:S02]  /*0500*/  MOV R10, RZ ;  /* 0x000000ff000a7202 */ /* 0x010fe40000000f00 */
[----:B-1----:R-:W-:-:S05]  /*0510*/  IADD3 R14, RZ, -R11, RZ ;  /* 0x8000000bff0e7210 */ /* 0x002fca0007ffe0ff */
[----:B------:R-:W-:Y:S01]  /*0520*/  IMAD R15, R14, R13, RZ ;  /* 0x0000000d0e0f7224 */ /* 0x000fe200078e02ff */
[----:B------:R-:W-:-:S03]  /*0530*/  IABS R14, R55 ;  /* 0x00000037000e7213 */ /* 0x000fc60000000000 */
[----:B------:R-:W-:Y:S01]  /*0540*/  IMAD.HI.U32 R11, R11, R15, R10 ;  /* 0x0000000f0b0b7227 */ /* 0x000fe200078e000a */
[----:B------:R-:W-:-:S05]  /*0550*/  LOP3.LUT R10, R55, R16, RZ, 0x3c, !PT ;  /* 0x00000010370a7212 */ /* 0x000fca00078e3cff */
        /* <DEDUP_REMOVED lines=9> */
[----:B------:R-:W-:Y:S01]  /*05f0*/  IADD3 R13, R12, -R13, RZ ;  /* 0x8000000d0c0d7210 */ /* 0x000fe20007ffe0ff */
[----:B-1----:R-:W-:-:S03]  /*0600*/  @P3 IMAD R18, R5, R14, RZ ;  /* 0x0000000e05123224 */ /* 0x002fc600078e02ff */
[----:B------:R-:W-:Y:S01]  /*0610*/  SEL R12, R13, R12, !P0 ;  /* 0x0000000c0d0c7207 */ /* 0x000fe20004000000 */
[----:B------:R-:W-:Y:S01]  /*0620*/  @P3 IMAD R21, R0, R15, R18 ;  /* 0x0000000f00153224 */ /* 0x000fe200078e0212 */
[----:B------:R-:W-:Y:S01]  /*0630*/  ISETP.GE.AND P0, PT, R55, RZ, PT ;  /* 0x000000ff3700720c */ /* 0x000fe20003f06270 */
[----:B------:R-:W1:Y:S01]  /*0640*/  @P1 LDC.64 R18, c[0x0][0x288] ;  /* 0x0000a200ff121b82 */ /* 0x000e620000000a00 */
[----:B------:R-:W-:Y:S02]  /*0650*/  SHF.L.U32 R13, R58, 0x1, RZ ;  /* 0x000000013a0d7819 */ /* 0x000fe400000006ff */
[----:B------:R-:W-:Y:S02]  /*0660*/  @P6 IADD3 R11, R11, 0x1, RZ ;  /* 0x000000010b0b6810 */ /* 0x000fe40007ffe0ff */
[----:B------:R-:W-:Y:S02]  /*0670*/  ISETP.GE.AND P6, PT, R10, RZ, PT ;  /* 0x000000ff0a00720c */ /* 0x000fe40003fc6270 */
[----:B------:R-:W-:-:S02]  /*0680*/  MOV R10, R11 ;  /* 0x0000000b000a7202 */ /* 0x000fc40000000f00 */
[----:B------:R-:W-:-:S03]  /*0690*/  LOP3.LUT R11, RZ, R16, RZ, 0x33, !PT ;  /* 0x00000010ff0b7212 */ /* 0x000fc600078e33ff */
[----:B------:R-:W-:Y:S02]  /*06a0*/  @!P0 IADD3 R12, -R12, RZ, RZ ;  /* 0x000000ff0c0c8210 */ /* 0x000fe40007ffe1ff */
[----:B------:R-:W-:Y:S02]  /*06b0*/  ISETP.NE.AND P0, PT, R16, RZ, PT ;  /* 0x000000ff1000720c */ /* 0x000fe40003f05270 */
[----:B------:R-:W-:Y:S02]  /*06c0*/  LOP3.LUT R16, R13, 0x2, RZ, 0xc0, !PT ;  /* 0x000000020d107812 */ /* 0x000fe400078ec0ff */
[----:B------:R-:W-:Y:S02]  /*06d0*/  @!P6 IADD3 R10, -R10, RZ, RZ ;  /* 0x000000ff0a0ae210 */ /* 0x000fe40007ffe1ff */
[C---:B------:R-:W-:Y:S02]  /*06e0*/  SEL R61, R11.reuse, R12, !P0 ;  /* 0x0000000c0b3d7207 */ /* 0x040fe40004000000 */
[----:B------:R-:W-:-:S02]  /*06f0*/  SEL R63, R11, R10, !P0 ;  /* 0x0000000a0b3f7207 */ /* 0x000fc40004000000 */
[----:B------:R-:W-:Y:S01]  /*0700*/  LEA R16, R61, R16, 0x2 ;  /* 0x000000103d107211 */ /* 0x000fe200078e10ff */
[----:B------:R-:W4:Y:S01]  /*0710*/  @P2 LDC.64 R10, c[0x0][0x288] ;  /* 0x0000a200ff0a2b82 */ /* 0x000f220000000a00 */
[----:B------:R-:W-:Y:S02]  /*0720*/  SHF.R.S32.HI R12, RZ, 0x1f, R63 ;  /* 0x0000001fff0c7819 */ /* 0x000fe4000001143f */
[----:B------:R-:W-:-:S03]  /*0730*/  SHF.R.S32.HI R17, RZ, 0x1f, R16 ;  /* 0x0000001fff117819 */ /* 0x000fc60000011410 */
[----:B------:R-:W-:-:S04]  /*0740*/  IMAD R12, R12, UR8, RZ ;  /* 0x000000080c0c7c24 */ /* 0x000fc8000f8e02ff */
[C---:B------:R-:W-:Y:S02]  /*0750*/  IMAD R65, R63.reuse, UR9, R12 ;  /* 0x000000093f417c24 */ /* 0x040fe4000f8e020c */
[----:B------:R-:W-:Y:S01]  /*0760*/  IMAD.WIDE.U32 R62, R63, UR8, R16 ;  /* 0x000000083f3e7c25 */ /* 0x000fe2000f8e0010 */
[----:B------:R-:W2:Y:S01]  /*0770*/  @P3 LDC.64 R12, c[0x0][0x228] ;  /* 0x00008a00ff0c3b82 */ /* 0x000ea20000000a00 */
[----:B------:R-:W-:-:S03]  /*0780*/  ULDC.64 UR8, c[0x0][0x290] ;  /* 0x0000a40000087ab9 */ /* 0x000fc60000000a00 */
[----:B------:R-:W-:Y:S02]  /*0790*/  IADD3 R65, R63, R65, RZ ;  /* 0x000000413f417210 */ /* 0x000fe40007ffe0ff */
[----:B------:R-:W-:Y:S02]  /*07a0*/  @P3 MOV R64, R62 ;  /* 0x0000003e00403202 */ /* 0x000fe40000000f00 */
[----:B------:R-:W-:-:S03]  /*07b0*/  @P4 MOV R43, R65 ;  /* 0x00000041002b4202 */ /* 0x000fc60000000f00 */
[----:B------:R-:W-:-:S04]  /*07c0*/  @P3 IMAD.WIDE.U32 R14, R0, R14, R64 ;  /* 0x0000000e000e3225 */ /* 0x000fc800078e0040 */
[----:B----4-:R-:W-:Y:S01]  /*07d0*/  @P2 IMAD R22, R7, R10, RZ ;  /* 0x0000000a07162224 */ /* 0x010fe200078e02ff */
[----:B------:R-:W-:Y:S02]  /*07e0*/  @P3 IADD3 R15, R15, R21, RZ ;  /* 0x000000150f0f3210 */ /* 0x000fe40007ffe0ff */
[C---:B------:R-:W-:Y:S01]  /*07f0*/  @P3 SHF.L.U32 R21, R14.reuse, 0x1, RZ ;  /* 0x000000010e153819 */ /* 0x040fe200000006ff */
[----:B------:R-:W-:Y:S01]  /*0800*/  @P2 IMAD R23, R3, R11, R22 ;  /* 0x0000000b03172224 */ /* 0x000fe200078e0216 */
[----:B------:R-:W-:Y:S02]  /*0810*/  @P3 SHF.L.U64.HI R20, R14, 0x1, R15 ;  /* 0x000000010e143819 */ /* 0x000fe4000001020f */
[----:B------:R-:W-:Y:S02]  /*0820*/  @P2 MOV R14, R62 ;  /* 0x0000003e000e2202 */ /* 0x000fe40000000f00 */
[----:B------:R-:W-:Y:S02]  /*0830*/  @P2 MOV R15, R65 ;  /* 0x00000041000f2202 */ /* 0x000fe40000000f00 */
[----:B------:R-:W-:-:S02]  /*0840*/  @P3 IADD3 R40, P0, R21, R40, RZ ;  /* 0x0000002815283210 */ /* 0x000fc40007f1e0ff */
[----:B--2---:R-:W-:Y:S01]  /*0850*/  @P3 IADD3 R12, P6, R21, R12, RZ ;  /* 0x0000000c150c3210 */ /* 0x004fe20007fde0ff */
[----:B------:R-:W-:Y:S01]  /*0860*/  @P2 IMAD.WIDE.U32 R10, R3, R10, R14 ;  /* 0x0000000a030a2225 */ /* 0x000fe200078e000e */
[C---:B------:R-:W-:Y:S02]  /*0870*/  @P3 IADD3.X R41, R20.reuse, R41, RZ, P0, !PT ;  /* 0x0000002914293210 */ /* 0x040fe400007fe4ff */
[----:B------:R-:W-:Y:S01]  /*0880*/  @P3 IADD3.X R13, R20, R13, RZ, P6, !PT ;  /* 0x0000000d140d3210 */ /* 0x000fe200037fe4ff */
[----:B-1----:R-:W-:Y:S01]  /*0890*/  @P1 IMAD R14, R9, R18, RZ ;  /* 0x00000012090e1224 */ /* 0x002fe200078e02ff */
[----:B------:R-:W-:Y:S02]  /*08a0*/  @P2 IADD3 R15, R11, R23, RZ ;  /* 0x000000170b0f2210 */ /* 0x000fe40007ffe0ff */
[----:B------:R-:W-:Y:S01]  /*08b0*/  SHF.R.U32.HI R20, RZ, 0x1, R58 ;  /* 0x00000001ff147819 */ /* 0x000fe2000001163a */
[----:B------:R-:W-:Y:S01]  /*08c0*/  @P1 IMAD R23, R4, R19, R14 ;  /* 0x0000001304171224 */ /* 0x000fe200078e020e */
[----:B------:R-:W-:-:S02]  /*08d0*/  @P2 SHF.L.U64.HI R22, R10, 0x1, R15 ;  /* 0x000000010a162819 */ /* 0x000fc4000001020f */
[----:B------:R-:W1:Y:S01]  /*08e0*/  @P5 LDC.64 R14, c[0x0][0x288] ;  /* 0x0000a200ff0e5b82 */ /* 0x000e620000000a00 */
[----:B------:R-:W-:Y:S01]  /*08f0*/  @P2 SHF.L.U32 R11, R10, 0x1, RZ ;  /* 0x000000010a0b2819 */ /* 0x000fe200000006ff */
[----:B------:R-:W-:Y:S01]  /*0900*/  IMAD R10, R25, UR14, R20 ;  /* 0x0000000e190a7c24 */ /* 0x000fe2000f8e0214 */
[----:B------:R-:W-:Y:S02]  /*0910*/  @P1 MOV R20, R62 ;  /* 0x0000003e00141202 */ /* 0x000fe40000000f00 */
[----:B------:R-:W-:Y:S02]  /*0920*/  @P1 MOV R21, R65 ;  /* 0x0000004100151202 */ /* 0x000fe40000000f00 */
[C---:B---3--:R-:W-:Y:S01]  /*0930*/  @P2 IADD3 R38, P6, R11.reuse, R38, RZ ;  /* 0x000000260b262210 */ /* 0x048fe20007fde0ff */
[----:B------:R-:W2:Y:S01]  /*0940*/  @P5 LDC.64 R24, c[0x0][0x228] ;  /* 0x00008a00ff185b82 */ /* 0x000ea20000000a00 */
[----:B0-----:R-:W-:Y:S01]  /*0950*/  @P2 IADD3 R34, P0, R11, R34, RZ ;  /* 0x000000220b222210 */ /* 0x001fe20007f1e0ff */
[----:B------:R-:W-:Y:S01]  /*0960*/  @P1 IMAD.WIDE.U32 R18, R4, R18, R20 ;  /* 0x0000001204121225 */ /* 0x000fe200078e0014 */
[----:B------:R-:W-:-:S02]  /*0970*/  IADD3 R11, R10, 0x140, RZ ;  /* 0x000001400a0b7810 */ /* 0x000fc40007ffe0ff */
[----:B------:R-:W-:Y:S02]  /*0980*/  @P2 IADD3.X R39, R22, R39, RZ, P6, !PT ;  /* 0x0000002716272210 */ /* 0x000fe400037fe4ff */
[----:B------:R-:W-:Y:S01]  /*0990*/  ISETP.GE.U32.AND P6, PT, R11, UR8, PT ;  /* 0x000000080b007c0c */ /* 0x000fe2000bfc6070 */
[----:B------:R-:W0:Y:S01]  /*09a0*/  @P4 LDC.64 R20, c[0x0][0x288] ;  /* 0x0000a200ff144b82 */ /* 0x000e220000000a00 */
[----:B------:R-:W-:Y:S02]  /*09b0*/  SHF.R.S32.HI R11, RZ, 0x1f, R11 ;  /* 0x0000001fff0b7819 */ /* 0x000fe4000001140b */
[----:B------:R-:W-:Y:S02]  /*09c0*/  @P1 IADD3 R19, R19, R23, RZ ;  /* 0x0000001713131210 */ /* 0x000fe40007ffe0ff */
[----:B------:R-:W-:Y:S02]  /*09d0*/  IADD3 R23, R0, 0xc0, RZ ;  /* 0x000000c000177810 */ /* 0x000fe40007ffe0ff */
[----:B------:R-:W-:-:S02]  /*09e0*/  ISETP.GE.AND.EX P6, PT, R11, UR9, PT, P6 ;  /* 0x000000090b007c0c */ /* 0x000fc4000bfc6360 */
[C---:B------:R-:W-:Y:S02]  /*09f0*/  @P1 SHF.L.U32 R11, R18.reuse, 0x1, RZ ;  /* 0x00000001120b1819 */ /* 0x040fe400000006ff */
[----:B------:R-:W-:Y:S02]  /*0a00*/  @P1 SHF.L.U64.HI R42, R18, 0x1, R19 ;  /* 0x00000001122a1819 */ /* 0x000fe40000010213 */
[----:B------:R-:W-:Y:S02]  /*0a10*/  SHF.R.S32.HI R19, RZ, 0x1f, R23 ;  /* 0x0000001fff137819 */ /* 0x000fe40000011417 */
[----:B------:R-:W-:Y:S02]  /*0a20*/  @P2 IADD3.X R35, R22, R35, RZ, P0, !PT ;  /* 0x0000002316232210 */ /* 0x000fe400007fe4ff */
[----:B------:R-:W-:Y:S01]  /*0a30*/  ISETP.LT.U32.AND P6, PT, R58, 0x80, !P6 ;  /* 0x000000803a00780c */ /* 0x000fe200077c1070 */
[----:B-1----:R-:W-:Y:S01]  /*0a40*/  @P5 IMAD R18, R19, R14, RZ ;  /* 0x0000000e13125224 */ /* 0x002fe200078e02ff */
[----:B------:R-:W-:-:S02]  /*0a50*/  @P1 IADD3 R32, P0, R11, R32, RZ ;  /* 0x000000200b201210 */ /* 0x000fc40007f1e0ff */
[----:B------:R-:W-:Y:S02]  /*0a60*/  @P5 MOV R19, R65 ;  /* 0x0000004100135202 */ /* 0x000fe40000000f00 */
[C---:B------:R-:W-:Y:S02]  /*0a70*/  @P1 IADD3.X R33, R42.reuse, R33, RZ, P0, !PT ;  /* 0x000000212a211210 */ /* 0x040fe400007fe4ff */
[----:B------:R-:W-:Y:S01]  /*0a80*/  @P1 IADD3 R30, P0, R11, R30, RZ ;  /* 0x0000001e0b1e1210 */ /* 0x000fe20007f1e0ff */
[C---:B------:R-:W-:Y:S01]  /*0a90*/  @P5 IMAD R11, R23.reuse, R15, R18 ;  /* 0x0000000f170b5224 */ /* 0x040fe200078e0212 */
[----:B------:R-:W-:Y:S02]  /*0aa0*/  @P5 MOV R18, R62 ;  /* 0x0000003e00125202 */ /* 0x000fe40000000f00 */
[----:B------:R-:W-:Y:S01]  /*0ab0*/  @P1 IADD3.X R31, R42, R31, RZ, P0, !PT ;  /* 0x0000001f2a1f1210 */ /* 0x000fe200007fe4ff */
[----:B------:R-:W1:Y:S02]  /*0ac0*/  @P6 LDC.64 R26, c[0x0][0x288] ;  /* 0x0000a200ff1a6b82 */ /* 0x000e640000000a00 */
[----:B------:R-:W-:Y:S01]  /*0ad0*/  @P5 IMAD.WIDE.U32 R14, R23, R14, R18 ;  /* 0x0000000e170e5225 */ /* 0x000fe200078e0012 */
[----:B------:R-:W-:-:S04]  /*0ae0*/  SHF.R.S32.HI R19, RZ, 0x1f, R45 ;  /* 0x0000001fff137819 */ /* 0x000fc8000001142d */
[----:B------:R-:W-:Y:S01]  /*0af0*/  @P5 IADD3 R11, R15, R11, RZ ;  /* 0x0000000b0f0b5210 */ /* 0x000fe20007ffe0ff */
[----:B------:R-:W3:Y:S01]  /*0b00*/  @P4 LDC.64 R22, c[0x0][0x230] ;  /* 0x00008c00ff164b82 */ /* 0x000ee20000000a00 */
[----:B0-----:R-:W-:Y:S01]  /*0b10*/  @P4 IMAD R42, R19, R20, RZ ;  /* 0x00000014132a4224 */ /* 0x001fe200078e02ff */
[C---:B------:R-:W-:Y:S02]  /*0b20*/  @P5 SHF.L.U32 R47, R14.reuse, 0x1, RZ ;  /* 0x000000010e2f5819 */ /* 0x040fe400000006ff */
[----:B------:R-:W-:Y:S01]  /*0b30*/  @P5 SHF.L.U64.HI R44, R14, 0x1, R11 ;  /* 0x000000010e2c5819 */ /* 0x000fe2000001020b */
[----:B------:R-:W-:Y:S01]  /*0b40*/  @P4 IMAD R49, R45, R21, R42 ;  /* 0x000000152d314224 */ /* 0x000fe200078e022a */
[----:B------:R-:W-:Y:S02]  /*0b50*/  @P4 MOV R42, R62 ;  /* 0x0000003e002a4202 */ /* 0x000fe40000000f00 */
[----:B------:R-:W0:Y:S01]  /*0b60*/  @P4 LDC.64 R18, c[0x0][0x228] ;  /* 0x00008a00ff124b82 */ /* 0x000e220000000a00 */
[----:B------:R-:W-:-:S02]  /*0b70*/  IADD3 R11, R0, 0x140, RZ ;  /* 0x00000140000b7810 */ /* 0x000fc40007ffe0ff */
[----:B------:R-:W-:Y:S01]  /*0b80*/  @P5 IADD3 R28, P0, R47, R28, RZ ;  /* 0x0000001c2f1c5210 */ /* 0x000fe20007f1e0ff */
[----:B------:R-:W-:Y:S01]  /*0b90*/  @P4 IMAD.WIDE.U32 R42, R45, R20, R42 ;  /* 0x000000142d2a4225 */ /* 0x000fe200078e002a */
[----:B------:R-:W-:Y:S02]  /*0ba0*/  SHF.R.S32.HI R45, RZ, 0x1f, R11 ;  /* 0x0000001fff2d7819 */ /* 0x000fe4000001140b */
[C---:B------:R-:W-:Y:S01]  /*0bb0*/  @P5 IADD3.X R29, R44.reuse, R29, RZ, P0, !PT ;  /* 0x0000001d2c1d5210 */ /* 0x040fe200007fe4ff */
[----:B------:R-:W4:Y:S01]  /*0bc0*/  @P6 LDC.64 R14, c[0x0][0x230] ;  /* 0x00008c00ff0e6b82 */ /* 0x000f220000000a00 */
[----:B--2---:R-:W-:Y:S01]  /*0bd0*/  @P5 IADD3 R24, P0, R47, R24, RZ ;  /* 0x000000182f185210 */ /* 0x004fe20007f1e0ff */
[----:B-1----:R-:W-:Y:S01]  /*0be0*/  @P6 IMAD R46, R45, R26, RZ ;  /* 0x0000001a2d2e6224 */ /* 0x002fe200078e02ff */
[----:B------:R-:W-:Y:S02]  /*0bf0*/  @P4 IADD3 R43, R43, R49, RZ ;  /* 0x000000312b2b4210 */ /* 0x000fe40007ffe0ff */
[----:B------:R-:W-:Y:S01]  /*0c00*/  @P5 IADD3.X R25, R44, R25, RZ, P0, !PT ;  /* 0x000000192c195210 */ /* 0x000fe200007fe4ff */
[----:B------:R-:W-:Y:S01]  /*0c10*/  @P6 IMAD R27, R11, R27, R46 ;  /* 0x0000001b0b1b6224 */ /* 0x000fe200078e022e */
[C---:B------:R-:W-:Y:S01]  /*0c20*/  @P4 SHF.L.U32 R45, R42.reuse, 0x1, RZ ;  /* 0x000000012a2d4819 */ /* 0x040fe200000006ff */
[----:B------:R-:W1:Y:S01]  /*0c30*/  @P6 LDC.64 R20, c[0x0][0x228] ;  /* 0x00008a00ff146b82 */ /* 0x000e620000000a00 */
[----:B------:R-:W-:-:S02]  /*0c40*/  @P4 SHF.L.U64.HI R44, R42, 0x1, R43 ;  /* 0x000000012a2c4819 */ /* 0x000fc4000001022b */
[----:B------:R-:W-:Y:S02]  /*0c50*/  @P6 MOV R42, R62 ;  /* 0x0000003e002a6202 */ /* 0x000fe40000000f00 */
[----:B------:R-:W-:Y:S02]  /*0c60*/  @P6 MOV R43, R65 ;  /* 0x00000041002b6202 */ /* 0x000fe40000000f00 */
[----:B---3--:R-:W-:Y:S01]  /*0c70*/  @P4 IADD3 R22, P0, R45, R22, RZ ;  /* 0x000000162d164210 */ /* 0x008fe20007f1e0ff */
[----:B------:R-:W2:Y:S01]  /*0c80*/  LDC.64 R48, c[0x0][0x248] ;  /* 0x00009200ff307b82 */ /* 0x000ea20000000a00 */
[----:B------:R-:W-:Y:S02]  /*0c90*/  @P6 IMAD.WIDE.U32 R42, R11, R26, R42 ;  /* 0x0000001a0b2a6225 */ /* 0x000fe400078e002a */
[----:B------:R-:W-:Y:S02]  /*0ca0*/  @P4 IADD3.X R23, R44, R23, RZ, P0, !PT ;  /* 0x000000172c174210 */ /* 0x000fe400007fe4ff */
[----:B0-----:R-:W-:-:S02]  /*0cb0*/  @P4 IADD3 R18, P0, R45, R18, RZ ;  /* 0x000000122d124210 */ /* 0x001fc40007f1e0ff */
[----:B------:R-:W-:Y:S02]  /*0cc0*/  @P6 IADD3 R11, R43, R27, RZ ;  /* 0x0000001b2b0b6210 */ /* 0x000fe40007ffe0ff */
[----:B------:R-:W-:Y:S02]  /*0cd0*/  @P6 SHF.L.U32 R51, R42, 0x1, RZ ;  /* 0x000000012a336819 */ /* 0x000fe400000006ff */
[----:B------:R-:W-:Y:S02]  /*0ce0*/  @P4 IADD3.X R19, R44, R19, RZ, P0, !PT ;  /* 0x000000132c134210 */ /* 0x000fe400007fe4ff */
[----:B------:R-:W-:Y:S02]  /*0cf0*/  CS2R R44, SRZ ;  /* 0x00000000002c7805 */ /* 0x000fe4000001ff00 */
[----:B------:R-:W-:Y:S02]  /*0d00*/  @P6 SHF.L.U64.HI R42, R42, 0x1, R11 ;  /* 0x000000012a2a6819 */ /* 0x000fe4000001020b */
[----:B----4-:R-:W-:-:S02]  /*0d10*/  @P6 IADD3 R46, P0, R51, R14, RZ ;  /* 0x0000000e332e6210 */ /* 0x010fc40007f1e0ff */
[----:B------:R-:W-:Y:S01]  /*0d20*/  IADD3 R11, R10, 0x180, RZ ;  /* 0x000001800a0b7810 */ /* 0x000fe20007ffe0ff */
[----:B------:R-:W5:Y:S01]  /*0d30*/  @P4 LDG.E R44, desc[UR12][R22.64] ;  /* 0x0000000c162c4981 */ /* 0x000f62000c1e1900 */
[----:B------:R-:W-:Y:S02]  /*0d40*/  @P6 IADD3.X R47, R42, R15, RZ, P0, !PT ;  /* 0x0000000f2a2f6210 */ /* 0x000fe400007fe4ff */
[----:B-1----:R-:W-:-:S03]  /*0d50*/  @P6 IADD3 R50, P0, R51, R20, RZ ;  /* 0x0000001433326210 */ /* 0x002fc60007f1e0ff */
[----:B------:R-:W5:Y:S01]  /*0d60*/  @P6 LDG.E R45, desc[UR12][R46.64] ;  /* 0x0000000c2e2d6981 */ /* 0x000f62000c1e1900 */
[----:B------:R-:W-:Y:S02]  /*0d70*/  @P6 IADD3.X R51, R42, R21, RZ, P0, !PT ;  /* 0x000000152a336210 */ /* 0x000fe400007fe4ff */
[----:B------:R-:W-:Y:S02]  /*0d80*/  ISETP.GE.U32.AND P0, PT, R11, UR8, PT ;  /* 0x000000080b007c0c */ /* 0x000fe4000bf06070 */
[----:B------:R-:W-:-:S04]  /*0d90*/  SHF.R.S32.HI R11, RZ, 0x1f, R11 ;  /* 0x0000001fff0b7819 */ /* 0x000fc8000001140b */
[----:B------:R-:W-:Y:S02]  /*0da0*/  ISETP.GE.AND.EX P0, PT, R11, UR9, PT, P0 ;  /* 0x000000090b007c0c */ /* 0x000fe4000bf06300 */
[----:B------:R-:W-:Y:S02]  /*0db0*/  SHF.R.S32.HI R11, RZ, 0x1f, R53 ;  /* 0x0000001fff0b7819 */ /* 0x000fe40000011435 */
[----:B------:R-:W-:-:S13]  /*0dc0*/  ISETP.LT.U32.AND P0, PT, R58, 0x80, !P0 ;  /* 0x000000803a00780c */ /* 0x000fda0004701070 */
[----:B------:R-:W0:Y:S01]  /*0dd0*/  @P0 LDC.64 R20, c[0x0][0x288] ;  /* 0x0000a200ff140b82 */ /* 0x000e220000000a00 */
[----:B------:R-:W-:-:S07]  /*0de0*/  @P0 MOV R43, R65 ;  /* 0x00000041002b0202 */ /* 0x000fce0000000f00 */
[----:B------:R-:W1:Y:S08]  /*0df0*/  @P0 LDC.64 R26, c[0x0][0x230] ;  /* 0x00008c00ff1a0b82 */ /* 0x000e700000000a00 */
[----:B------:R-:W3:Y:S01]  /*0e00*/  @P0 LDC.64 R14, c[0x0][0x228] ;  /* 0x00008a00ff0e0b82 */ /* 0x000ee20000000a00 */
[----:B0-----:R-:W-:-:S04]  /*0e10*/  @P0 IMAD R42, R11, R20, RZ ;  /* 0x000000140b2a0224 */ /* 0x001fc800078e02ff */
[----:B------:R-:W-:Y:S01]  /*0e20*/  @P0 IMAD R11, R53, R21, R42 ;  /* 0x00000015350b0224 */ /* 0x000fe200078e022a */
[----:B------:R-:W-:-:S05]  /*0e30*/  @P0 MOV R42, R62 ;  /* 0x0000003e002a0202 */ /* 0x000fca0000000f00 */
[----:B------:R-:W-:Y:S01]  /*0e40*/  @P0 IMAD.WIDE.U32 R20, R53, R20, R42 ;  /* 0x0000001435140225 */ /* 0x000fe200078e002a */
[----:B------:R-:W-:-:S04]  /*0e50*/  MOV R42, RZ ;  /* 0x000000ff002a7202 */ /* 0x000fc80000000f00 */
[----:B------:R-:W-:Y:S02]  /*0e60*/  @P0 IADD3 R11, R21, R11, RZ ;  /* 0x0000000b150b0210 */ /* 0x000fe40007ffe0ff */
[C---:B------:R-:W-:Y:S01]  /*0e70*/  @P0 SHF.L.U32 R67, R20.reuse, 0x1, RZ ;  /* 0x0000000114430819 */ /* 0x040fe200000006ff */
[----:B------:R-:W5:Y:S01]  /*0e80*/  @P6 LDG.E R42, desc[UR12][R50.64] ;  /* 0x0000000c322a6981 */ /* 0x000f62000c1e1900 */
[----:B------:R-:W-:Y:S02]  /*0e90*/  @P0 SHF.L.U64.HI R20, R20, 0x1, R11 ;  /* 0x0000000114140819 */ /* 0x000fe4000001020b */
[----:B-1----:R-:W-:Y:S01]  /*0ea0*/  @P0 IADD3 R26, P6, R67, R26, RZ ;  /* 0x0000001a431a0210 */ /* 0x002fe20007fde0ff */
[----:B--2---:R-:W-:-:S03]  /*0eb0*/  IMAD.WIDE R48, R55, 0x8, R48 ;  /* 0x0000000837307825 */ /* 0x004fc600078e0230 */
[----:B------:R-:W-:Y:S02]  /*0ec0*/  @P0 IADD3.X R27, R20, R27, RZ, P6, !PT ;  /* 0x0000001b141b0210 */ /* 0x000fe400037fe4ff */
[----:B---3--:R-:W-:Y:S02]  /*0ed0*/  @P0 IADD3 R66, P6, R67, R14, RZ ;  /* 0x0000000e43420210 */ /* 0x008fe40007fde0ff */
[----:B------:R-:W-:Y:S02]  /*0ee0*/  IADD3 R14, R10, 0x1c0, RZ ;  /* 0x000001c00a0e7810 */ /* 0x000fe40007ffe0ff */
[----:B------:R0:W2:Y:S01]  /*0ef0*/  LDG.E.64 R10, desc[UR12][R48.64] ;  /* 0x0000000c300a7981 */ /* 0x0000a2000c1e1b00 */
[----:B------:R-:W-:Y:S02]  /*0f00*/  @P0 IADD3.X R67, R20, R15, RZ, P6, !PT ;  /* 0x0000000f14430210 */ /* 0x000fe400037fe4ff */
[----:B------:R-:W-:Y:S02]  /*0f10*/  ISETP.GE.U32.AND P6, PT, R14, UR8, PT ;  /* 0x000000080e007c0c */ /* 0x000fe4000bfc6070 */
[----:B------:R-:W-:-:S04]  /*0f20*/  SHF.R.S32.HI R14, RZ, 0x1f, R14 ;  /* 0x0000001fff0e7819 */ /* 0x000fc8000001140e */
[----:B------:R-:W-:-:S04]  /*0f30*/  ISETP.GE.AND.EX P6, PT, R14, UR9, PT, P6 ;  /* 0x000000090e007c0c */ /* 0x000fc8000bfc6360 */
[----:B------:R-:W-:-:S13]  /*0f40*/  ISETP.LT.U32.AND P6, PT, R58, 0x80, !P6 ;  /* 0x000000803a00780c */ /* 0x000fda00077c1070 */
[----:B------:R-:W1:Y:S01]  /*0f50*/  @P6 LDC.64 R20, c[0x0][0x288] ;  /* 0x0000a200ff146b82 */ /* 0x000e620000000a00 */
[----:B------:R-:W-:Y:S02]  /*0f60*/  IADD3 R43, R0, 0x1c0, RZ ;  /* 0x000001c0002b7810 */ /* 0x000fe40007ffe0ff */
[----:B------:R-:W-:Y:S02]  /*0f70*/  CS2R R52, SRZ ;  /* 0x0000000000347805 */ /* 0x000fe4000001ff00 */
[----:B0-----:R-:W-:Y:S02]  /*0f80*/  SHF.R.S32.HI R49, RZ, 0x1f, R43 ;  /* 0x0000001fff317819 */ /* 0x001fe4000001142b */
[----:B------:R-:W-:Y:S02]  /*0f90*/  CS2R R50, SRZ ;  /* 0x0000000000327805 */ /* 0x000fe4000001ff00 */
[----:B------:R1:W5:Y:S01]  /*0fa0*/  @P3 LDG.E R52, desc[UR12][R40.64] ;  /* 0x0000000c28343981 */ /* 0x000362000c1e1900 */
[----:B------:R-:W-:Y:S01]  /*0fb0*/  CS2R R46, SRZ ;  /* 0x00000000002e7805 */ /* 0x000fe2000001ff00 */
[----:B------:R-:W0:Y:S02]  /*0fc0*/  @P6 LDC.64 R14, c[0x0][0x230] ;  /* 0x00008c00ff0e6b82 */ /* 0x000e240000000a00 */
[----:B------:R-:W5:Y:S04]  /*0fd0*/  @P2 LDG.E R50, desc[UR12][R34.64] ;  /* 0x0000000c22322981 */ /* 0x000f68000c1e1900 */
[----:B------:R-:W5:Y:S04]  /*0fe0*/  @P5 LDG.E R46, desc[UR12][R24.64] ;  /* 0x0000000c182e5981 */ /* 0x000f68000c1e1900 */
[----:B------:R3:W5:Y:S01]  /*0ff0*/  @P3 LDG.E R51, desc[UR12][R12.64] ;  /* 0x0000000c0c333981 */ /* 0x000762000c1e1900 */
[----:B-1----:R-:W-:Y:S01]  /*1000*/  @P6 IMAD R40, R49, R20, RZ ;  /* 0x0000001431286224 */ /* 0x002fe200078e02ff */
[----:B------:R-:W-:-:S02]  /*1010*/  MOV R49, RZ ;  /* 0x000000ff00317202 */ /* 0x000fc40000000f00 */
[----:B------:R1:W5:Y:S01]  /*1020*/  @P1 LDG.E R47, desc[UR12][R30.64] ;  /* 0x0000000c1e2f1981 */ /* 0x000362000c1e1900 */
[----:B---3--:R-:W3:Y:S03]  /*1030*/  @P6 LDC.64 R12, c[0x0][0x228] ;  /* 0x00008a00ff0c6b82 */ /* 0x008ee60000000a00 */
[----:B------:R-:W5:Y:S01]  /*1040*/  @P5 LDG.E R49, desc[UR12][R28.64] ;  /* 0x0000000c1c315981 */ /* 0x000f62000c1e1900 */
[----:B------:R-:W-:-:S03]  /*1050*/  MOV R48, RZ ;  /* 0x000000ff00307202 */ /* 0x000fc60000000f00 */
[----:B------:R4:W5:Y:S01]  /*1060*/  @P2 LDG.E R53, desc[UR12][R38.64] ;  /* 0x0000000c26352981 */ /* 0x000962000c1e1900 */
[----:B-1----:R-:W-:Y:S02]  /*1070*/  @P6 MOV R30, R62 ;  /* 0x0000003e001e6202 */ /* 0x002fe40000000f00 */
[----:B------:R-:W-:Y:S01]  /*1080*/  @P6 MOV R31, R65 ;  /* 0x00000041001f6202 */ /* 0x000fe20000000f00 */
[C---:B------:R-:W-:Y:S01]  /*1090*/  @P6 IMAD R41, R43.reuse, R21, R40 ;  /* 0x000000152b296224 */ /* 0x040fe200078e0228 */
[----:B------:R-:W-:Y:S01]  /*10a0*/  MOV R40, RZ ;  /* 0x000000ff00287202 */ /* 0x000fe20000000f00 */
[----:B------:R1:W5:Y:S01]  /*10b0*/  @P1 LDG.E R48, desc[UR12][R32.64] ;  /* 0x0000000c20301981 */ /* 0x000362000c1e1900 */
[----:B------:R-:W-:Y:S01]  /*10c0*/  @P6 IMAD.WIDE.U32 R20, R43, R20, R30 ;  /* 0x000000142b146225 */ /* 0x000fe200078e001e */
[----:B----4-:R-:W-:-:S03]  /*10d0*/  CS2R R38, SRZ ;  /* 0x0000000000267805 */ /* 0x010fc6000001ff00 */
[----:B------:R-:W5:Y:S01]  /*10e0*/  @P0 LDG.E R40, desc[UR12][R26.64] ;  /* 0x0000000c1a280981 */ /* 0x000f62000c1e1900 */
[----:B-1----:R-:W-:-:S03]  /*10f0*/  @P6 IADD3 R33, R21, R41, RZ ;  /* 0x0000002915216210 */ /* 0x002fc60007ffe0ff */
[----:B------:R-:W5:Y:S01]  /*1100*/  @P0 LDG.E R39, desc[UR12][R66.64] ;  /* 0x0000000c42270981 */ /* 0x000f62000c1e1900 */
[C---:B------:R-:W-:Y:S02]  /*1110*/  @P6 SHF.L.U32 R21, R20.reuse, 0x1, RZ ;  /* 0x0000000114156819 */ /* 0x040fe400000006ff */
[----:B------:R-:W-:Y:S02]  /*1120*/  @P6 SHF.L.U64.HI R20, R20, 0x1, R33 ;  /* 0x0000000114146819 */ /* 0x000fe40000010221 */
[----:B0-----:R-:W-:-:S04]  /*1130*/  @P6 IADD3 R14, P0, R21, R14, RZ ;  /* 0x0000000e150e6210 */ /* 0x001fc80007f1e0ff */
[----:B------:R-:W-:Y:S02]  /*1140*/  @P6 IADD3.X R15, R20, R15, RZ, P0, !PT ;  /* 0x0000000f140f6210 */ /* 0x000fe400007fe4ff */
[----:B---3--:R-:W-:-:S04]  /*1150*/  @P6 IADD3 R12, P0, R21, R12, RZ ;  /* 0x0000000c150c6210 */ /* 0x008fc80007f1e0ff */
[----:B------:R-:W-:Y:S02]  /*1160*/  @P6 IADD3.X R13, R20, R13, RZ, P0, !PT ;  /* 0x0000000d140d6210 */ /* 0x000fe400007fe4ff */
[----:B------:R-:W-:Y:S02]  /*1170*/  MOV R41, RZ ;  /* 0x000000ff00297202 */ /* 0x000fe40000000f00 */
[----:B------:R-:W-:Y:S01]  /*1180*/  MOV R43, RZ ;  /* 0x000000ff002b7202 */ /* 0x000fe20000000f00 */
[----:B------:R0:W5:Y:S04]  /*1190*/  @P6 LDG.E R38, desc[UR12][R12.64] ;  /* 0x0000000c0c266981 */ /* 0x000168000c1e1900 */
[----:B------:R-:W5:Y:S04]  /*11a0*/  @P6 LDG.E R41, desc[UR12][R14.64] ;  /* 0x0000000c0e296981 */ /* 0x000f68000c1e1900 */
[----:B------:R1:W5:Y:S01]  /*11b0*/  @P4 LDG.E R43, desc[UR12][R18.64] ;  /* 0x0000000c122b4981 */ /* 0x000362000c1e1900 */
[----:B------:R-:W-:Y:S01]  /*11c0*/  BSSY B0, `(.L_x_108) ;  /* 0x000001c000007945 */ /* 0x000fe20003800000 */
[----:B0-----:R-:W-:-:S02]  /*11d0*/  CS2R R12, SRZ ;  /* 0x00000000000c7805 */ /* 0x001fc4000001ff00 */
[----:B--2---:R-:W-:-:S13]  /*11e0*/  R2UR UR11, R10 ;  /* 0x000000000a0b72ca */ /* 0x004fda00000e0000 */
[----:B------:R-:W-:-:S05]  /*11f0*/  MOV R10, UR11 ;  /* 0x0000000b000a7c02 */ /* 0x000fca0008000f00 */
[----:B------:R-:W-:-:S05]  /*1200*/  FFMA.FTZ R11, -R10, UR11, R11 ;  /* 0x0000000b0a0b7c23 */ /* 0x000fca000801010b */
[----:B------:R-:W-:-:S13]  /*1210*/  FSETP.GTU.FTZ.AND P0, PT, R11, RZ, PT ;  /* 0x000000ff0b00720b */ /* 0x000fda0003f1c000 */
[----:B------:R-:W-:Y:S01]  /*1220*/  VOTEU.ANY UP0, P0 ;  /* 0x00000000003f7886 */ /* 0x000fe20000000100 */
[----:B------:R-:W-:Y:S02]  /*1230*/  PLOP3.LUT P0, PT, PT, PT, UP0, 0x80, 0x0 ;  /* 0x000000000000781c */ /* 0x000fe40003f0f008 */
[----:B------:R-:W-:Y:S02]  /*1240*/  PLOP3.LUT P6, PT, PT, PT, UP0, 0x80, 0x0 ;  /* 0x000000000000781c */ /* 0x000fe40003fcf008 */
[----:B------:R-:W-:-:S09]  /*1250*/  @UP0 ULDC UR8, c[0x0][0x250] ;  /* 0x0000940000080ab9 */ /* 0x000fd20000000800 */
[----:B-1----:R-:W-:Y:S01]  /*1260*/  @P0 FADD.FTZ R18, R11, UR8 ;  /* 0x000000080b120e21 */ /* 0x002fe20008010000 */
[----:B------:R-:W-:-:S05]  /*1270*/  PLOP3.LUT P0, PT, PT, PT, UP0, 0x80, 0x0 ;  /* 0x000000000000781c */ /* 0x000fca0003f0f008 */
[----:B------:R-:W0:Y:S01]  /*1280*/  @P6 MUFU.RSQ R18, R18 ;  /* 0x0000001200126308 */ /* 0x000e220000001400 */
[----:B------:R-:W-:-:S07]  /*1290*/  CS2R R10, SRZ ;  /* 0x00000000000a7805 */ /* 0x000fce000001ff00 */
[----:B0-----:R-:W-:Y:S02]  /*12a0*/  @P0 R2UR UR10, R18 ;  /* 0x00000000120a02ca */ /* 0x001fe400000e0000 */
[----:B------:R-:W-:-:S13]  /*12b0*/  ISETP.GT.U32.AND P0, PT, R58, 0x7f, PT ;  /* 0x0000007f3a00780c */ /* 0x000fda0003f04070 */
        /* <DEDUP_REMOVED lines=12> */
.L_x_109:
[----:B------:R-:W-:Y:S05]  /*1380*/  BSYNC B0 ;  /* 0x0000000000007941 */ /* 0x000fea0003800000 */
.L_x_108:
        /* <DEDUP_REMOVED lines=12> */
[----:B------:R-:W-:Y:S01]  /*1450*/  P2R R59, PR, RZ, 0x1 ;  /* 0x00000001ff3b7803 */ /* 0x000fe20000000000 */
        /* <DEDUP_REMOVED lines=26> */
.L_x_110:
[----:B------:R-:W-:Y:S01]  /*1600*/  FMUL.FTZ R16, R19, R10 ;  /* 0x0000000a13107220 */ /* 0x000fe20000410000 */
[----:B------:R-:W-:Y:S01]  /*1610*/  FADD.FTZ R25, R22, -UR11 ;  /* 0x8000000b16197e21 */ /* 0x000fe20008010000 */
[C---:B------:R-:W-:Y:S01]  /*1620*/  FFMA.FTZ R22, R15.reuse, R19, RZ ;  /* 0x000000130f167223 */ /* 0x040fe200000100ff */
        /* <DEDUP_REMOVED lines=23> */
.L_x_111:
[----:B------:R-:W-:Y:S01]  /*17a0*/  FADD.FTZ R26, RZ, R19 ;  /* 0x00000013ff1a7221 */ /* 0x000fe20000010000 */
[C---:B------:R-:W-:Y:S01]  /*17b0*/  FFMA.FTZ R28, R14.reuse, R23, R15 ;  /* 0x000000170e1c7223 */ /* 0x040fe2000001000f */
[----:B------:R-:W-:Y:S01]  /*17c0*/  FADD.FTZ R25, R23, R24 ;  /* 0x0000001817197221 */ /* 0x000fe20000010000 */
[----:B------:R-:W-:Y:S01]  /*17d0*/  FFMA.FTZ R19, R14, R20, RZ ;  /* 0x000000140e137223 */ /* 0x000fe200000100ff */
[----:B------:R-:W-:Y:S01]  /*17e0*/  FMUL.FTZ R24, R17, R10 ;  /* 0x0000000a11187220 */ /* 0x000fe20000410000 */
[--C-:B------:R-:W-:Y:S01]  /*17f0*/  FADD.FTZ R15, RZ, R20.reuse ;  /* 0x00000014ff0f7221 */ /* 0x100fe20000010000 */
[----:B------:R-:W-:Y:S01]  /*1800*/  PRMT R20, R48, 0x7632, R20 ;  /* 0x0000763230147816 */ /* 0x000fe20000000014 */
[C---:B------:R-:W-:Y:S01]  /*1810*/  FFMA.FTZ R22, R21.reuse, R17, R22 ;  /* 0x0000001115167223 */ /* 0x040fe20000010016 */
[----:B------:R-:W-:Y:S01]  /*1820*/  FFMA.FTZ R14, R16, R18, R19 ;  /* 0x00000012100e7223 */ /* 0x000fe20000010013 */
[----:B------:R-:W-:Y:S01]  /*1830*/  FFMA.FTZ R21, R21, R24, R28 ;  /* 0x0000001815157223 */ /* 0x000fe2000001001c */
[----:B------:R-:W-:Y:S01]  /*1840*/  FMUL.FTZ R19, R18, R11 ;  /* 0x0000000b12137220 */ /* 0x000fe20000410000 */
[----:B------:R-:W-:Y:S01]  /*1850*/  SHF.L.U32 R23, R48, 0x10, RZ ;  /* 0x0000001030177819 */ /* 0x000fe200000006ff */
[----:B------:R-:W-:Y:S01]  /*1860*/  FADD.FTZ R15, R15, R18 ;  /* 0x000000120f0f7221 */ /* 0x000fe20000010000 */
[----:B------:R-:W-:Y:S01]  /*1870*/  SHF.L.U32 R20, R20, 0x10, RZ ;  /* 0x0000001014147819 */ /* 0x000fe200000006ff */
[--C-:B------:R-:W-:Y:S01]  /*1880*/  FFMA.FTZ R16, R16, R19, R21.reuse ;  /* 0x0000001310107223 */ /* 0x100fe20000010015 */
[----:B------:R-:W-:Y:S01]  /*1890*/  FADD.FTZ R18, R25, R24 ;  /* 0x0000001819127221 */ /* 0x000fe20000010000 */
[----:B------:R-:W-:Y:S01]  /*18a0*/  PRMT R21, R47, 0x7632, R21 ;  /* 0x000076322f157816 */ /* 0x000fe20000000015 */
[----:B------:R-:W-:Y:S01]  /*18b0*/  FADD.FTZ R23, R23, -UR11 ;  /* 0x8000000b17177e21 */ /* 0x000fe20008010000 */
[----:B------:R-:W-:Y:S01]  /*18c0*/  FADD.FTZ R25, R20, -UR11 ;  /* 0x8000000b14197e21 */ /* 0x000fe20008010000 */
[----:B------:R-:W-:Y:S01]  /*18d0*/  FADD.FTZ R17, R26, R17 ;  /* 0x000000111a117221 */ /* 0x000fe20000010000 */
[----:B------:R-:W-:Y:S01]  /*18e0*/  SHF.L.U32 R20, R21, 0x10, RZ ;  /* 0x0000001015147819 */ /* 0x000fe200000006ff */
[----:B------:R-:W-:Y:S01]  /*18f0*/  FMUL.FTZ R23, R23, UR10 ;  /* 0x0000000a17177c20 */ /* 0x000fe20008410000 */
[----:B------:R-:W-:Y:S01]  /*1900*/  SHF.L.U32 R24, R47, 0x10, RZ ;  /* 0x000000102f187819 */ /* 0x000fe200000006ff */
        /* <DEDUP_REMOVED lines=20> */
.L_x_112:
[----:B------:R-:W-:Y:S01]  /*1a50*/  FMUL.FTZ R25, R24, R10 ;  /* 0x0000000a18197220 */ /* 0x000fe20000410000 */
[----:B------:R-:W-:Y:S01]  /*1a60*/  FADD.FTZ R26, R19, R18 ;  /* 0x00000012131a7221 */ /* 0x000fe20000010000 */
[----:B------:R-:W-:Y:S01]  /*1a70*/  FADD.FTZ R18, R17, R24 ;  /* 0x0000001811127221 */ /* 0x000fe20000010000 */
[C---:B------:R-:W-:Y:S01]  /*1a80*/  FFMA.FTZ R19, R23.reuse, R24, R22 ;  /* 0x0000001817137223 */ /* 0x040fe20000010016 */
[----:B------:R-:W-:Y:S01]  /*1a90*/  FFMA.FTZ R22, R23, R25, R16 ;  /* 0x0000001917167223 */ /* 0x000fe20000010010 */
[----:B------:R-:W-:Y:S01]  /*1aa0*/  PRMT R17, R49, 0x7632, R17 ;  /* 0x0000763231117816 */ /* 0x000fe20000000011 */
[----:B------:R-:W-:Y:S01]  /*1ab0*/  FADD.FTZ R16, R15, R20 ;  /* 0x000000140f107221 */ /* 0x000fe20000010000 */
[----:B------:R-:W-:Y:S01]  /*1ac0*/  FFMA.FTZ R14, R21, R20, R14 ;  /* 0x00000014150e7223 */ /* 0x000fe2000001000e */
[----:B------:R-:W-:Y:S01]  /*1ad0*/  FMUL.FTZ R15, R20, R11 ;  /* 0x0000000b140f7220 */ /* 0x000fe20000410000 */
[----:B------:R-:W-:Y:S01]  /*1ae0*/  FADD.FTZ R20, R26, R25 ;  /* 0x000000191a147221 */ /* 0x000fe20000010000 */
[----:B------:R-:W-:-:S02]  /*1af0*/  SHF.L.U32 R23, R49, 0x10, RZ ;  /* 0x0000001031177819 */ /* 0x000fc400000006ff */
[----:B------:R-:W-:Y:S01]  /*1b00*/  SHF.L.U32 R17, R17, 0x10, RZ ;  /* 0x0000001011117819 */ /* 0x000fe200000006ff */
[----:B------:R-:W-:Y:S01]  /*1b10*/  FFMA.FTZ R21, R21, R15, R22 ;  /* 0x0000000f15157223 */ /* 0x000fe20000010016 */
[--C-:B------:R-:W-:Y:S01]  /*1b20*/  FADD.FTZ R15, R15, R20.reuse ;  /* 0x000000140f0f7221 */ /* 0x100fe20000010000 */
[C---:B------:R-:W-:Y:S01]  /*1b30*/  PRMT R20, R46.reuse, 0x7632, R20 ;  /* 0x000076322e147816 */ /* 0x040fe20000000014 */
        /* <DEDUP_REMOVED lines=25> */
.L_x_113:
[----:B------:R-:W-:Y:S01]  /*1cd0*/  FMUL.FTZ R22, R23, R10 ;  /* 0x0000000a17167220 */ /* 0x000fe20000410000 */
[----:B------:R-:W-:Y:S01]  /*1ce0*/  PRMT R24, R44, 0x7632, R24 ;  /* 0x000076322c187816 */ /* 0x000fe20000000018 */
[----:B------:R-:W-:Y:S01]  /*1cf0*/  FADD.FTZ R18, R18, R23 ;  /* 0x0000001712127221 */ /* 0x000fe20000010000 */
[C---:B------:R-:W-:Y:S01]  /*1d00*/  FFMA.FTZ R19, R20.reuse, R23, R19 ;  /* 0x0000001714137223 */ /* 0x040fe20000010013 */
[----:B------:R-:W-:Y:S01]  /*1d10*/  FFMA.FTZ R23, R20, R22, R21 ;  /* 0x0000001614177223 */ /* 0x000fe20000010015 */
[----:B------:R-:W-:Y:S01]  /*1d20*/  SHF.L.U32 R20, R44, 0x10, RZ ;  /* 0x000000102c147819 */ /* 0x000fe200000006ff */
[--C-:B------:R-:W-:Y:S01]  /*1d30*/  FADD.FTZ R15, R15, R22.reuse ;  /* 0x000000160f0f7221 */ /* 0x100fe20000010000 */
[----:B------:R-:W-:Y:S01]  /*1d40*/  SHF.L.U32 R24, R24, 0x10, RZ ;  /* 0x0000001018187819 */ /* 0x000fe200000006ff */
[----:B------:R-:W-:Y:S01]  /*1d50*/  FMUL.FTZ R28, R17, R11 ;  /* 0x0000000b111c7220 */ /* 0x000fe20000410000 */
[C---:B------:R-:W-:Y:S01]  /*1d60*/  PRMT R22, R43.reuse, 0x7632, R22 ;  /* 0x000076322b167816 */ /* 0x040fe20000000016 */
[----:B------:R-:W-:Y:S01]  /*1d70*/  FADD.FTZ R27, R20, -UR11 ;  /* 0x8000000b141b7e21 */ /* 0x000fe20008010000 */
[----:B------:R-:W-:Y:S01]  /*1d80*/  SHF.L.U32 R21, R43, 0x10, RZ ;  /* 0x000000102b157819 */ /* 0x000fe200000006ff */
[----:B------:R-:W-:Y:S01]  /*1d90*/  FADD.FTZ R24, R24, -UR11 ;  /* 0x8000000b18187e21 */ /* 0x000fe20008010000 */
        /* <DEDUP_REMOVED lines=23> */
.L_x_114:
[----:B------:R-:W-:Y:S01]  /*1f10*/  FFMA.FTZ R29, R26, R28, R23 ;  /* 0x0000001c1a1d7223 */ /* 0x000fe20000010017 */
[----:B------:R-:W-:Y:S01]  /*1f20*/  FMUL.FTZ R27, R21, R10 ;  /* 0x0000000a151b7220 */ /* 0x000fe20000410000 */
[----:B------:R-:W-:Y:S01]  /*1f30*/  FADD.FTZ R30, R28, R15 ;  /* 0x0000000f1c1e7221 */ /* 0x000fe20000010000 */
[----:B------:R-:W-:Y:S01]  /*1f40*/  SHF.L.U32 R23, R45, 0x10, RZ ;  /* 0x000000102d177819 */ /* 0x000fe200000006ff */
[----:B------:R-:W-:Y:S01]  /*1f50*/  FMUL.FTZ R32, R20, R11 ;  /* 0x0000000b14207220 */ /* 0x000fe20000410000 */
[----:B------:R-:W-:Y:S01]  /*1f60*/  SHF.L.U32 R28, R25, 0x10, RZ ;  /* 0x00000010191c7819 */ /* 0x000fe200000006ff */
[----:B------:R-:W-:Y:S01]  /*1f70*/  FFMA.FTZ R15, R22, R27, R29 ;  /* 0x0000001b160f7223 */ /* 0x000fe2000001001d */
[----:B------:R-:W-:Y:S01]  /*1f80*/  FADD.FTZ R27, R30, R27 ;  /* 0x0000001b1e1b7221 */ /* 0x000fe20000010000 */
[----:B------:R-:W-:Y:S01]  /*1f90*/  PRMT R29, R42, 0x7632, R29 ;  /* 0x000076322a1d7816 */ /* 0x000fe2000000001d */
[----:B------:R-:W-:Y:S01]  /*1fa0*/  FADD.FTZ R23, R23, -UR11 ;  /* 0x8000000b17177e21 */ /* 0x000fe20008010000 */
[----:B------:R-:W-:Y:S01]  /*1fb0*/  FADD.FTZ R30, R28, -UR11 ;  /* 0x8000000b1c1e7e21 */ /* 0x000fe20008010000 */
[----:B------:R-:W-:-:S02]  /*1fc0*/  SHF.L.U32 R25, R42, 0x10, RZ ;  /* 0x000000102a197819 */ /* 0x000fc400000006ff */
        /* <DEDUP_REMOVED lines=22> */
.L_x_115:
[----:B------:R-:W-:Y:S01]  /*2130*/  FFMA.FTZ R60, R24, R32, R15 ;  /* 0x00000020183c7223 */ /* 0x000fe2000001000f */
[----:B------:R-:W-:Y:S01]  /*2140*/  FMUL.FTZ R34, R25, R10 ;  /* 0x0000000a19227220 */ /* 0x000fe20000410000 */
[----:B------:R-:W-:Y:S01]  /*2150*/  FADD.FTZ R31, R32, R27 ;  /* 0x0000001b201f7221 */ /* 0x000fe20000010000 */
[----:B------:R-:W-:Y:S01]  /*2160*/  PRMT R29, R40, 0x7632, R29 ;  /* 0x00007632281d7816 */ /* 0x000fe2000000001d */
[----:B------:R-:W-:Y:S01]  /*2170*/  FMUL.FTZ R27, R28, R11 ;  /* 0x0000000b1c1b7220 */ /* 0x000fe20000410000 */
[----:B------:R-:W-:Y:S01]  /*2180*/  FFMA.FTZ R15, R23, R34, R60 ;  /* 0x00000022170f7223 */ /* 0x000fe2000001003c */
[----:B------:R-:W-:Y:S01]  /*2190*/  FADD.FTZ R34, R31, R34 ;  /* 0x000000221f227221 */ /* 0x000fe20000010000 */
[----:B------:R-:W-:Y:S02]  /*21a0*/  SHF.L.U32 R31, R40, 0x10, RZ ;  /* 0x00000010281f7819 */ /* 0x000fe400000006ff */
        /* <DEDUP_REMOVED lines=21> */
[----:B0-----:R-:W-:Y:S01]  /*2300*/  FMUL.FTZ R29, R29, R66 ;  /* 0x000000421d1d7220 */ /* 0x001fe20000410000 */
[----:B------:R-:W-:-:S04]  /*2310*/  FADD.FTZ R66, -R66, 1 ;  /* 0x3f80000042427421 */ /* 0x000fc80000010100 */
[----:B------:R-:W-:Y:S01]  /*2320*/  FFMA.FTZ R31, R31, R66, 1 ;  /* 0x3f8000001f1f7423 */ /* 0x000fe20000010042 */
[----:B-1----:R-:W-:Y:S01]  /*2330*/  FMUL.FTZ R32, R32, R69 ;  /* 0x0000004520207220 */ /* 0x002fe20000410000 */
[----:B------:R-:W-:Y:S02]  /*2340*/  FADD.FTZ R69, -R69, 1 ;  /* 0x3f80000045457421 */ /* 0x000fe40000010100 */
[----:B------:R-:W-:Y:S02]  /*2350*/  FMUL.FTZ R29, R29, R31 ;  /* 0x0000001f1d1d7220 */ /* 0x000fe40000410000 */
[----:B------:R-:W-:-:S04]  /*2360*/  FFMA.FTZ R69, R33, R69, 1 ;  /* 0x3f80000021457423 */ /* 0x000fc80000010045 */
[----:B------:R-:W-:-:S07]  /*2370*/  FMUL.FTZ R32, R32, R69 ;  /* 0x0000004520207220 */ /* 0x000fce0000410000 */
.L_x_116:
[----:B------:R-:W-:Y:S01]  /*2380*/  FMUL.FTZ R66, R29, R10 ;  /* 0x0000000a1d427220 */ /* 0x000fe20000410000 */
[----:B------:R-:W-:Y:S01]  /*2390*/  FFMA.FTZ R35, R26, R17, R14 ;  /* 0x000000111a237223 */ /* 0x000fe2000001000e */
[----:B------:R-:W-:Y:S02]  /*23a0*/  PRMT R26, R41, 0x7632, R26 ;  /* 0x00007632291a7816 */ /* 0x000fe4000000001a */
[----:B------:R-:W-:Y:S01]  /*23b0*/  FFMA.FTZ R31, R27, R66, R60 ;  /* 0x000000421b1f7223 */ /* 0x000fe2000001003c */
[----:B------:R-:W-:Y:S01]  /*23c0*/  FADD.FTZ R66, R15, R66 ;  /* 0x000000420f427221 */ /* 0x000fe20000010000 */
[----:B------:R-:W-:Y:S01]  /*23d0*/  FMUL.FTZ R15, R32, R11 ;  /* 0x0000000b200f7220 */ /* 0x000fe20000410000 */
[----:B------:R-:W-:-:S03]  /*23e0*/  SHF.L.U32 R26, R26, 0x10, RZ ;  /* 0x000000101a1a7819 */ /* 0x000fc600000006ff */
[----:B------:R-:W-:Y:S01]  /*23f0*/  FFMA.FTZ R14, R34, R15, R31 ;  /* 0x0000000f220e7223 */ /* 0x000fe2000001001f */
[----:B------:R-:W-:Y:S01]  /*2400*/  SHF.L.U32 R31, R41, 0x10, RZ ;  /* 0x00000010291f7819 */ /* 0x000fe200000006ff */
[----:B------:R-:W-:Y:S01]  /*2410*/  FADD.FTZ R60, R26, -UR11 ;  /* 0x8000000b1a3c7e21 */ /* 0x000fe20008010000 */
[----:B------:R-:W-:-:S03]  /*2420*/  FADD.FTZ R15, R15, R66 ;  /* 0x000000420f0f7221 */ /* 0x000fc60000010000 */
[----:B------:R-:W-:Y:S01]  /*2430*/  FADD.FTZ R33, R31, -UR11 ;  /* 0x8000000b1f217e21 */ /* 0x000fe20008010000 */
[----:B------:R-:W-:Y:S01]  /*2440*/  PRMT R31, R38, 0x7632, R31 ;  /* 0x00007632261f7816 */ /* 0x000fe2000000001f */
[----:B------:R-:W-:Y:S02]  /*2450*/  FMUL.FTZ R60, R60, UR10 ;  /* 0x0000000a3c3c7c20 */ /* 0x000fe40008410000 */
[----:B------:R-:W-:Y:S01]  /*2460*/  FMUL.FTZ R33, R33, UR10 ;  /* 0x0000000a21217c20 */ /* 0x000fe20008410000 */
[----:B------:R-:W-:Y:S02]  /*2470*/  SHF.L.U32 R26, R31, 0x10, RZ ;  /* 0x000000101f1a7819 */ /* 0x000fe400000006ff */
[----:B------:R-:W-:Y:S01]  /*2480*/  SHF.L.U32 R31, R38, 0x10, RZ ;  /* 0x00000010261f7819 */ /* 0x000fe200000006ff */
[----:B------:R-:W-:Y:S06]  /*2490*/  @!P0 BRA `(.L_x_117) ;  /* 0x0000000000488947 */ /* 0x000fec0003800000 */
[----:B------:R-:W-:-:S04]  /*24a0*/  FFMA.FTZ R66, R33, R10, R12 ;  /* 0x0000000a21427223 */ /* 0x000fc8000001000c */
[----:B------:R-:W-:-:S06]  /*24b0*/  FMUL.FTZ R67, R66, -1.4426950216293334961 ;  /* 0xbfb8aa3b42437820 */ /* 0x000fcc0000410000 */
[----:B------:R-:W0:Y:S02]  /*24c0*/  MUFU.EX2 R67, R67 ;  /* 0x0000004300437308 */ /* 0x000e240000000800 */
[----:B0-----:R-:W-:-:S06]  /*24d0*/  FADD.FTZ R68, R67, 1 ;  /* 0x3f80000043447421 */ /* 0x001fcc0000010000 */
[----:B------:R-:W0:Y:S02]  /*24e0*/  MUFU.RCP R68, R68 ;  /* 0x0000004400447308 */ /* 0x000e240000001000 */
[----:B0-----:R-:W-:Y:S01]  /*24f0*/  FADD.FTZ R69, -R68, 1 ;  /* 0x3f80000044457421 */ /* 0x001fe20000010100 */
[----:B------:R-:W-:-:S03]  /*2500*/  FMUL.FTZ R31, R31, R68 ;  /* 0x000000441f1f7220 */ /* 0x000fc60000410000 */
[----:B------:R-:W-:-:S04]  /*2510*/  FFMA.FTZ R66, R66, R69, 1 ;  /* 0x3f80000042427423 */ /* 0x000fc80000010045 */
[----:B------:R-:W-:Y:S01]  /*2520*/  FMUL.FTZ R31, R31, R66 ;  /* 0x000000421f1f7220 */ /* 0x000fe20000410000 */
[----:B------:R-:W-:-:S04]  /*2530*/  FFMA.FTZ R66, R60, R11, R13 ;  /* 0x0000000b3c427223 */ /* 0x000fc8000001000d */
[----:B------:R-:W-:-:S06]  /*2540*/  FMUL.FTZ R69, R66, -1.4426950216293334961 ;  /* 0xbfb8aa3b42457820 */ /* 0x000fcc0000410000 */
[----:B------:R-:W0:Y:S02]  /*2550*/  MUFU.EX2 R69, R69 ;  /* 0x0000004500457308 */ /* 0x000e240000000800 */
[----:B0-----:R-:W-:-:S06]  /*2560*/  FADD.FTZ R69, R69, 1 ;  /* 0x3f80000045457421 */ /* 0x001fcc0000010000 */
[----:B------:R-:W0:Y:S02]  /*2570*/  MUFU.RCP R67, R69 ;  /* 0x0000004500437308 */ /* 0x000e240000001000 */
[----:B0-----:R-:W-:Y:S01]  /*2580*/  FMUL.FTZ R26, R26, R67 ;  /* 0x000000431a1a7220 */ /* 0x001fe20000410000 */
[----:B------:R-:W-:-:S04]  /*2590*/  FADD.FTZ R67, -R67, 1 ;  /* 0x3f80000043437421 */ /* 0x000fc80000010100 */
[----:B------:R-:W-:-:S04]  /*25a0*/  FFMA.FTZ R67, R66, R67, 1 ;  /* 0x3f80000042437423 */ /* 0x000fc80000010043 */
[----:B------:R-:W-:-:S07]  /*25b0*/  FMUL.FTZ R26, R26, R67 ;  /* 0x000000431a1a7220 */ /* 0x000fce0000410000 */
.L_x_117:
[----:B------:R-:W-:Y:S01]  /*25c0*/  FMUL.FTZ R66, R31, R10 ;  /* 0x0000000a1f427220 */ /* 0x000fe20000410000 */
[----:B------:R-:W-:Y:S01]  /*25d0*/  ISETP.GT.AND P0, PT, R2, 0x1e, PT ;  /* 0x0000001e0200780c */ /* 0x000fe20003f04270 */
[----:B------:R-:W0:Y:S01]  /*25e0*/  S2UR UR15, SR_CgaCtaId ;  /* 0x00000000000f79c3 */ /* 0x000e220000008800 */
[----:B------:R-:W-:Y:S01]  /*25f0*/  FADD.FTZ R17, R16, R17 ;  /* 0x0000001110117221 */ /* 0x000fe20000010000 */
[----:B------:R-:W-:Y:S01]  /*2600*/  FFMA.FTZ R67, R33, R66, R14 ;  /* 0x0000004221437223 */ /* 0x000fe2000001000e */
[----:B------:R-:W-:Y:S01]  /*2610*/  FADD.FTZ R15, R15, R66 ;  /* 0x000000420f0f7221 */ /* 0x000fe20000010000 */
[----:B------:R-:W-:Y:S01]  /*2620*/  FMUL.FTZ R14, R26, R11 ;  /* 0x0000000b1a0e7220 */ /* 0x000fe20000410000 */
[----:B------:R-:W-:Y:S01]  /*2630*/  FFMA.FTZ R35, R24, R20, R35 ;  /* 0x0000001418237223 */ /* 0x000fe20000010023 */
[----:B------:R-:W-:Y:S01]  /*2640*/  FFMA.FTZ R22, R22, R21, R19 ;  /* 0x0000001516167223 */ /* 0x000fe20000010013 */
[----:B------:R-:W-:Y:S01]  /*2650*/  FADD.FTZ R18, R18, R21 ;  /* 0x0000001512127221 */ /* 0x000fe20000010000 */
[----:B------:R-:W-:Y:S01]  /*2660*/  FADD.FTZ R15, R14, R15 ;  /* 0x0000000f0e0f7221 */ /* 0x000fe20000010000 */
[----:B------:R-:W-:Y:S01]  /*2670*/  FFMA.FTZ R14, R60, R14, R67 ;  /* 0x0000000e3c0e7223 */ /* 0x000fe20000010043 */
[----:B------:R-:W-:Y:S01]  /*2680*/  FADD.FTZ R17, R17, R20 ;  /* 0x0000001411117221 */ /* 0x000fe20000010000 */
[----:B------:R-:W-:Y:S01]  /*2690*/  UMOV UR9, 0x400 ;  /* 0x0000040000097882 */ /* 0x000fe20000000000 */
[----:B------:R-:W-:Y:S01]  /*26a0*/  FFMA.FTZ R35, R30, R28, R35 ;  /* 0x0000001c1e237223 */ /* 0x000fe20000010023 */
[----:B------:R-:W1:Y:S01]  /*26b0*/  SHFL.DOWN PT, R66, R15, 0x1, 0x1f ;  /* 0x08201f000f427f89 */ /* 0x000e6200000e0000 */
[----:B------:R-:W-:Y:S01]  /*26c0*/  UIADD3 UR8, UR9, 0x40, URZ ;  /* 0x0000004009087890 */ /* 0x000fe2000fffe03f */
[----:B------:R-:W-:Y:S01]  /*26d0*/  FFMA.FTZ R22, R23, R25, R22 ;  /* 0x0000001917167223 */ /* 0x000fe20000010016 */
[----:B------:R-:W-:Y:S01]  /*26e0*/  FADD.FTZ R18, R18, R25 ;  /* 0x0000001912127221 */ /* 0x000fe20000010000 */
[----:B------:R-:W2:Y:S01]  /*26f0*/  SHFL.DOWN PT, R67, R14, 0x1, 0x1f ;  /* 0x08201f000e437f89 */ /* 0x000ea200000e0000 */
[----:B------:R-:W-:Y:S01]  /*2700*/  FADD.FTZ R17, R17, R28 ;  /* 0x0000001c11117221 */ /* 0x000fe20000010000 */
[----:B------:R-:W-:Y:S01]  /*2710*/  FFMA.FTZ R35, R34, R32, R35 ;  /* 0x0000002022237223 */ /* 0x000fe20000010023 */
[----:B------:R-:W-:Y:S01]  /*2720*/  FFMA.FTZ R22, R27, R29, R22 ;  /* 0x0000001d1b167223 */ /* 0x000fe20000010016 */
[----:B------:R-:W-:Y:S01]  /*2730*/  FADD.FTZ R18, R18, R29 ;  /* 0x0000001d12127221 */ /* 0x000fe20000010000 */
[----:B------:R-:W-:Y:S01]  /*2740*/  FADD.FTZ R19, R17, R32 ;  /* 0x0000002011137221 */ /* 0x000fe20000010000 */
[----:B------:R-:W-:Y:S01]  /*2750*/  FFMA.FTZ R17, R60, R26, R35 ;  /* 0x0000001a3c117223 */ /* 0x000fe20000010023 */
[----:B0-----:R-:W-:Y:S01]  /*2760*/  ULEA UR8, UR15, UR8, 0x18 ;  /* 0x000000080f087291 */ /* 0x001fe2000f8ec03f */
[----:B------:R-:W-:Y:S01]  /*2770*/  FFMA.FTZ R16, R33, R31, R22 ;  /* 0x0000001f21107223 */ /* 0x000fe20000010016 */
[----:B------:R-:W-:Y:S01]  /*2780*/  FADD.FTZ R18, R18, R31 ;  /* 0x0000001f12127221 */ /* 0x000fe20000010000 */
[----:B------:R-:W-:Y:S01]  /*2790*/  FADD.FTZ R19, R19, R26 ;  /* 0x0000001a13137221 */ /* 0x000fe20000010000 */
[----:B------:R-:W-:Y:S02]  /*27a0*/  BSSY B0, `(.L_x_118) ;  /* 0x0000027000007945 */ /* 0x000fe40003800000 */
[----:B------:R-:W-:-:S05]  /*27b0*/  LEA R60, R58, UR8, 0x4 ;  /* 0x000000083a3c7c11 */ /* 0x000fca000f8e20ff */
[----:B------:R-:W-:Y:S01]  /*27c0*/  STS.128 [R60], R16 ;  /* 0x000000103c007388 */ /* 0x000fe20000000c00 */
[----:B-1----:R-:W-:Y:S01]  /*27d0*/  @!P0 FADD.FTZ R15, R15, R66 ;  /* 0x000000420f0f8221 */ /* 0x002fe20000010000 */
[----:B--2---:R-:W-:-:S04]  /*27e0*/  @!P0 FADD.FTZ R14, R14, R67 ;  /* 0x000000430e0e8221 */ /* 0x004fc80000010000 */
        /* <DEDUP_REMOVED lines=20> */
[----:B------:R-:W-:-:S13]  /*2930*/  ISETP.NE.AND P0, PT, R2, RZ, PT ;  /* 0x000000ff0200720c */ /* 0x000fda0003f05270 */
[----:B------:R0:W-:Y:S01]  /*2940*/  @!P0 STS.64 [R6+0x8], R14 ;  /* 0x0000080e06008388 */ /* 0x0001e20000000a00 */
[----:B------:R-:W-:Y:S01]  /*2950*/  BAR.SYNC.DEFER_BLOCKING 0x0 ;  /* 0x0000000000007b1d */ /* 0x000fe20000010000 */
[----:B------:R-:W-:-:S13]  /*2960*/  ISETP.NE.AND P0, PT, R58, RZ, PT ;  /* 0x000000ff3a00720c */ /* 0x000fda0003f05270 */
[----:B0-----:R-:W-:Y:S05]  /*2970*/  @P0 BRA `(.L_x_119) ;  /* 0x0000000000240947 */ /* 0x001fea0003800000 */
[----:B------:R-:W-:-:S09]  /*2980*/  ULEA UR8, UR15, UR9, 0x18 ;  /* 0x000000090f087291 */ /* 0x000fd2000f8ec03f */
[----:B------:R-:W0:Y:S04]  /*2990*/  LDS.128 R20, [UR8+0x10] ;  /* 0x00001008ff147984 */ /* 0x000e280008000c00 */
[----:B------:R-:W1:Y:S01]  /*29a0*/  LDS.64 R24, [UR8+0x20] ;  /* 0x00002008ff187984 */ /* 0x000e620008000a00 */
[----:B0-----:R-:W-:Y:S01]  /*29b0*/  FADD.FTZ R27, R14, R20 ;  /* 0x000000140e1b7221 */ /* 0x001fe20000010000 */
[----:B------:R-:W-:-:S03]  /*29c0*/  FADD.FTZ R14, R15, R21 ;  /* 0x000000150f0e7221 */ /* 0x000fc60000010000 */
[----:B------:R-:W-:Y:S01]  /*29d0*/  FADD.FTZ R27, R27, R22 ;  /* 0x000000161b1b7221 */ /* 0x000fe20000010000 */
[----:B------:R-:W-:-:S03]  /*29e0*/  FADD.FTZ R20, R14, R23 ;  /* 0x000000170e147221 */ /* 0x000fc60000010000 */
[----:B-1----:R-:W-:Y:S01]  /*29f0*/  FADD.FTZ R14, R27, R24 ;  /* 0x000000181b0e7221 */ /* 0x002fe20000010000 */
[----:B------:R-:W-:-:S07]  /*2a00*/  FADD.FTZ R15, R20, R25 ;  /* 0x00000019140f7221 */ /* 0x000fce0000010000 */
.L_x_119:
[----:B------:R-:W-:Y:S05]  /*2a10*/  BSYNC B0 ;  /* 0x0000000000007941 */ /* 0x000fea0003800000 */
.L_x_118:
[----:B------:R-:W-:Y:S01]  /*2a20*/  BAR.SYNC.DEFER_BLOCKING 0x0 ;  /* 0x0000000000007b1d */ /* 0x000fe20000010000 */
[----:B------:R-:W-:-:S04]  /*2a30*/  ISETP.GT.U32.AND P6, PT, R58, 0x1, PT ;  /* 0x000000013a00780c */ /* 0x000fc80003fc4070 */
[----:B------:R-:W-:Y:S01]  /*2a40*/  P2R R20, PR, RZ, 0x40 ;  /* 0x00000040ff147803 */ /* 0x000fe20000000000 */
[----:B------:R-:W-:Y:S08]  /*2a50*/  BSSY B0, `(.L_x_120) ;  /* 0x000013d000007945 */ /* 0x000ff00003800000 */
[----:B------:R-:W-:Y:S05]  /*2a60*/  @P6 BRA `(.L_x_121) ;  /* 0x0000001000ec6947 */ /* 0x000fea0003800000 */
[----:B------:R-:W0:Y:S04]  /*2a70*/  LDS.128 R24, [R60+0x20] ;  /* 0x000020003c187984 */ /* 0x000e280000000c00 */
[----:B------:R-:W1:Y:S04]  /*2a80*/  LDS.128 R20, [R60+0x40] ;  /* 0x000040003c147984 */ /* 0x000e680000000c00 */
[----:B------:R-:W2:Y:S04]  /*2a90*/  LDS.128 R28, [R60+0x60] ;  /* 0x000060003c1c7984 */ /* 0x000ea80000000c00 */
[----:B------:R-:W3:Y:S01]  /*2aa0*/  LDS.128 R32, [R60+0x80] ;  /* 0x000080003c207984 */ /* 0x000ee20000000c00 */
[----:B0-----:R-:W-:Y:S01]  /*2ab0*/  FADD.FTZ R67, R16, R24 ;  /* 0x0000001810437221 */ /* 0x001fe20000010000 */
[----:B------:R-:W-:Y:S01]  /*2ac0*/  FADD.FTZ R24, R17, R25 ;  /* 0x0000001911187221 */ /* 0x000fe20000010000 */
[----:B------:R-:W-:Y:S01]  /*2ad0*/  FADD.FTZ R25, R18, R26 ;  /* 0x0000001a12197221 */ /* 0x000fe20000010000 */
[----:B------:R-:W-:Y:S01]  /*2ae0*/  FADD.FTZ R66, R19, R27 ;  /* 0x0000001b13427221 */ /* 0x000fe20000010000 */
[----:B-1----:R-:W-:Y:S01]  /*2af0*/  FADD.FTZ R69, R67, R20 ;  /* 0x0000001443457221 */ /* 0x002fe20000010000 */
[----:B------:R-:W0:Y:S01]  /*2b00*/  LDS.128 R16, [R60+0xa0] ;  /* 0x0000a0003c107984 */ /* 0x000e220000000c00 */
        /* <DEDUP_REMOVED lines=9> */
[----:B---3--:R-:W-:Y:S01]  /*2ba0*/  FADD.FTZ R69, R69, R32 ;  /* 0x0000002045457221 */ /* 0x008fe20000010000 */
[----:B------:R-:W-:Y:S01]  /*2bb0*/  FADD.FTZ R28, R28, R33 ;  /* 0x000000211c1c7221 */ /* 0x000fe20000010000 */
[----:B------:R-:W-:Y:S01]  /*2bc0*/  FADD.FTZ R67, R67, R34 ;  /* 0x0000002243437221 */ /* 0x000fe20000010000 */
[----:B------:R-:W-:-:S02]  /*2bd0*/  FADD.FTZ R66, R66, R35 ;  /* 0x0000002342427221 */ /* 0x000fc40000010000 */
[----:B------:R-:W3:Y:S01]  /*2be0*/  LDS.128 R32, [R60+0x100] ;  /* 0x000100003c207984 */ /* 0x000ee20000000c00 */
[----:B0-----:R-:W-:Y:S01]  /*2bf0*/  FADD.FTZ R69, R69, R16 ;  /* 0x0000001045457221 */ /* 0x001fe20000010000 */
[----:B------:R-:W-:Y:S01]  /*2c00*/  FADD.FTZ R28, R28, R17 ;  /* 0x000000111c1c7221 */ /* 0x000fe20000010000 */
[----:B------:R-:W-:Y:S01]  /*2c10*/  FADD.FTZ R67, R67, R18 ;  /* 0x0000001243437221 */ /* 0x000fe20000010000 */
[----:B------:R-:W-:Y:S02]  /*2c20*/  FADD.FTZ R66, R66, R19 ;  /* 0x0000001342427221 */ /* 0x000fe40000010000 */
        /* <DEDUP_REMOVED lines=115> */
[----:B------:R-:W-:Y:S01]  /*3360*/  LDS.128 R32, [R60+0x440] ;  /* 0x000440003c207984 */ /* 0x000fe20000000c00 */
[----:B0-----:R-:W-:Y:S01]  /*3370*/  FADD.FTZ R69, R69, R16 ;  /* 0x0000001045457221 */ /* 0x001fe20000010000 */
[----:B------:R-:W-:Y:S01]  /*3380*/  FADD.FTZ R16, R28, R17 ;  /* 0x000000111c107221 */ /* 0x000fe20000010000 */
[----:B------:R-:W-:Y:S01]  /*3390*/  FADD.FTZ R67, R67, R18 ;  /* 0x0000001243437221 */ /* 0x000fe20000010000 */
[----:B------:R-:W0:Y:S01]  /*33a0*/  LDS.128 R28, [R60+0x400] ;  /* 0x000400003c1c7984 */ /* 0x000e220000000c00 */
[----:B------:R-:W-:Y:S01]  /*33b0*/  FADD.FTZ R66, R66, R19 ;  /* 0x0000001342427221 */ /* 0x000fe20000010000 */
[----:B-1----:R-:W-:Y:S01]  /*33c0*/  FADD.FTZ R69, R69, R20 ;  /* 0x0000001445457221 */ /* 0x002fe20000010000 */
[----:B------:R-:W-:Y:S01]  /*33d0*/  FADD.FTZ R20, R16, R21 ;  /* 0x0000001510147221 */ /* 0x000fe20000010000 */
[----:B------:R-:W-:Y:S01]  /*33e0*/  FADD.FTZ R67, R67, R22 ;  /* 0x0000001643437221 */ /* 0x000fe20000010000 */
[----:B------:R-:W1:Y:S01]  /*33f0*/  LDS.128 R16, [R60+0x420] ;  /* 0x000420003c107984 */ /* 0x000e620000000c00 */
[----:B--2---:R-:W-:Y:S01]  /*3400*/  FADD.FTZ R69, R69, R24 ;  /* 0x0000001845457221 */ /* 0x004fe20000010000 */
[----:B------:R-:W-:Y:S01]  /*3410*/  FADD.FTZ R24, R20, R25 ;  /* 0x0000001914187221 */ /* 0x000fe20000010000 */
[----:B------:R-:W-:Y:S01]  /*3420*/  FADD.FTZ R66, R66, R23 ;  /* 0x0000001742427221 */ /* 0x000fe20000010000 */
[----:B------:R-:W-:Y:S01]  /*3430*/  FADD.FTZ R67, R67, R26 ;  /* 0x0000001a43437221 */ /* 0x000fe20000010000 */
[----:B------:R-:W2:Y:S02]  /*3440*/  LDS.128 R20, [R60+0x460] ;  /* 0x000460003c147984 */ /* 0x000ea40000000c00 */
[----:B------:R-:W-:Y:S01]  /*3450*/  FADD.FTZ R66, R66, R27 ;  /* 0x0000001b42427221 */ /* 0x000fe20000010000 */
[----:B0-----:R-:W-:Y:S01]  /*3460*/  FADD.FTZ R24, R24, R29 ;  /* 0x0000001d18187221 */ /* 0x001fe20000010000 */
[----:B------:R-:W-:Y:S01]  /*3470*/  FADD.FTZ R69, R69, R28 ;  /* 0x0000001c45457221 */ /* 0x000fe20000010000 */
[----:B------:R-:W-:Y:S01]  /*3480*/  FADD.FTZ R67, R67, R30 ;  /* 0x0000001e43437221 */ /* 0x000fe20000010000 */
[----:B------:R-:W-:Y:S01]  /*3490*/  FADD.FTZ R66, R66, R31 ;  /* 0x0000001f42427221 */ /* 0x000fe20000010000 */
[----:B-1----:R-:W-:Y:S01]  /*34a0*/  FADD.FTZ R28, R24, R17 ;  /* 0x00000011181c7221 */ /* 0x002fe20000010000 */
[----:B------:R-:W-:Y:S01]  /*34b0*/  FADD.FTZ R69, R69, R16 ;  /* 0x0000001045457221 */ /* 0x000fe20000010000 */
[----:B------:R-:W0:Y:S01]  /*34c0*/  LDS.128 R24, [R60+0x480] ;  /* 0x000480003c187984 */ /* 0x000e220000000c00 */
[----:B------:R-:W-:Y:S01]  /*34d0*/  FADD.FTZ R67, R67, R18 ;  /* 0x0000001243437221 */ /* 0x000fe20000010000 */
[----:B------:R-:W-:Y:S01]  /*34e0*/  FADD.FTZ R66, R66, R19 ;  /* 0x0000001342427221 */ /* 0x000fe20000010000 */
[----:B------:R-:W-:Y:S01]  /*34f0*/  FADD.FTZ R69, R69, R32 ;  /* 0x0000002045457221 */ /* 0x000fe20000010000 */
[----:B------:R-:W1:Y:S01]  /*3500*/  LDS.128 R16, [R60+0x4a0] ;  /* 0x0004a0003c107984 */ /* 0x000e620000000c00 */
[----:B------:R-:W-:Y:S01]  /*3510*/  FADD.FTZ R28, R28, R33 ;  /* 0x000000211c1c7221 */ /* 0x000fe20000010000 */
[----:B------:R-:W-:Y:S01]  /*3520*/  FADD.FTZ R67, R67, R34 ;  /* 0x0000002243437221 */ /* 0x000fe20000010000 */
[----:B------:R-:W-:Y:S01]  /*3530*/  FADD.FTZ R66, R66, R35 ;  /* 0x0000002342427221 */ /* 0x000fe20000010000 */
[----:B--2---:R-:W-:Y:S01]  /*3540*/  FADD.FTZ R69, R69, R20 ;  /* 0x0000001445457221 */ /* 0x004fe20000010000 */
[----:B------:R-:W2:Y:S01]  /*3550*/  LDS.128 R32, [R60+0x4c0] ;  /* 0x0004c0003c207984 */ /* 0x000ea20000000c00 */
[----:B------:R-:W-:Y:S01]  /*3560*/  FADD.FTZ R20, R28, R21 ;  /* 0x000000151c147221 */ /* 0x000fe20000010000 */
[----:B------:R-:W-:Y:S01]  /*3570*/  FADD.FTZ R67, R67, R22 ;  /* 0x0000001643437221 */ /* 0x000fe20000010000 */
[----:B------:R-:W-:Y:S01]  /*3580*/  FADD.FTZ R66, R66, R23 ;  /* 0x0000001742427221 */ /* 0x000fe20000010000 */
[----:B------:R-:W3:Y:S01]  /*3590*/  LDS.128 R28, [R60+0x4e0] ;  /* 0x0004e0003c1c7984 */ /* 0x000ee20000000c00 */
        /* <DEDUP_REMOVED lines=68> */
[----:B------:R-:W-:Y:S02]  /*39e0*/  FADD.FTZ R66, R66, R19 ;  /* 0x0000001342427221 */ /* 0x000fe40000010000 */
[----:B------:R-:W1:Y:S01]  /*39f0*/  LDS.128 R16, [R60+0x6a0] ;  /* 0x0006a0003c107984 */ /* 0x000e620000000c00 */
[----:B--2---:R-:W-:Y:S01]  /*3a00*/  FADD.FTZ R69, R69, R32 ;  /* 0x0000002045457221 */ /* 0x004fe20000010000 */
[----:B------:R-:W-:Y:S01]  /*3a10*/  FADD.FTZ R32, R28, R33 ;  /* 0x000000211c207221 */ /* 0x000fe20000010000 */
[----:B------:R-:W-:Y:S01]  /*3a20*/  FADD.FTZ R67, R67, R34 ;  /* 0x0000002243437221 */ /* 0x000fe20000010000 */
[----:B------:R-:W2:Y:S01]  /*3a30*/  LDS.128 R28, [R60+0x6c0] ;  /* 0x0006c0003c1c7984 */ /* 0x000ea20000000c00 */
[----:B------:R-:W-:Y:S01]  /*3a40*/  FADD.FTZ R66, R66, R35 ;  /* 0x0000002342427221 */ /* 0x000fe20000010000 */
[----:B---3--:R-:W-:Y:S01]  /*3a50*/  FADD.FTZ R69, R69, R24 ;  /* 0x0000001845457221 */ /* 0x008fe20000010000 */
[----:B------:R-:W-:Y:S01]  /*3a60*/  FADD.FTZ R24, R32, R25 ;  /* 0x0000001920187221 */ /* 0x000fe20000010000 */
[----:B------:R-:W-:Y:S01]  /*3a70*/  FADD.FTZ R67, R67, R26 ;  /* 0x0000001a43437221 */ /* 0x000fe20000010000 */
[----:B------:R-:W3:Y:S01]  /*3a80*/  LDS.128 R32, [R60+0x6e0] ;  /* 0x0006e0003c207984 */ /* 0x000ee20000000c00 */
[----:B------:R-:W-:Y:S01]  /*3a90*/  FADD.FTZ R66, R66, R27 ;  /* 0x0000001b42427221 */ /* 0x000fe20000010000 */
        /* <DEDUP_REMOVED lines=34> */
[----:B------:R-:W-:Y:S01]  /*3cc0*/  LDS.128 R32, [R60+0x7e0] ;  /* 0x0007e0003c207984 */ /* 0x000fe20000000c00 */
[----:B---3--:R-:W-:Y:S01]  /*3cd0*/  FADD.FTZ R69, R69, R28 ;  /* 0x0000001c45457221 */ /* 0x008fe20000010000 */
[----:B------:R-:W-:Y:S01]  /*3ce0*/  FADD.FTZ R66, R66, R29 ;  /* 0x0000001d42427221 */ /* 0x000fe20000010000 */
[----:B------:R-:W-:Y:S01]  /*3cf0*/  FADD.FTZ R67, R67, R30 ;  /* 0x0000001e43437221 */ /* 0x000fe20000010000 */
[----:B------:R-:W2:Y:S01]  /*3d00*/  LDS.128 R24, [R60+0x7c0] ;  /* 0x0007c0003c187984 */ /* 0x000ea20000000c00 */
[----:B------:R-:W-:Y:S01]  /*3d10*/  FADD.FTZ R68, R68, R31 ;  /* 0x0000001f44447221 */ /* 0x000fe20000010000 */
        /* <DEDUP_REMOVED lines=15> */
[----:B------:R-:W-:-:S07]  /*3e10*/  FADD.FTZ R19, R22, R35 ;  /* 0x0000002316137221 */ /* 0x000fce0000010000 */
.L_x_121:
[----:B------:R-:W-:Y:S05]  /*3e20*/  BSYNC B0 ;  /* 0x0000000000007941 */ /* 0x000fea0003800000 */
.L_x_120:
[----:B------:R-:W0:Y:S01]  /*3e30*/  LDC.64 R24, c[0x0][0x268] ;  /* 0x00009a00ff187b82 */ /* 0x000e220000000a00 */
[----:B------:R-:W-:Y:S01]  /*3e40*/  LEA R61, R61, R58, 0x1 ;  /* 0x0000003a3d3d7211 */ /* 0x000fe200078e08ff */
[----:B------:R-:W-:Y:S01]  /*3e50*/  BSSY B0, `(.L_x_122) ;  /* 0x0000012000007945 */ /* 0x000fe20003800000 */
[----:B------:R-:W-:Y:S02]  /*3e60*/  PRMT R23, R52, 0x7632, R23 ;  /* 0x0000763234177816 */ /* 0x000fe40000000017 */
[----:B------:R-:W-:Y:S01]  /*3e70*/  PRMT R22, R51, 0x7632, R22 ;  /* 0x0000763233167816 */ /* 0x000fe20000000016 */
[----:B0-----:R-:W-:Y:S01]  /*3e80*/  IMAD.WIDE R24, R61, 0x4, R24 ;  /* 0x000000043d187825 */ /* 0x001fe200078e0218 */
[----:B------:R-:W-:Y:S06]  /*3e90*/  @P6 BRA `(.L_x_123) ;  /* 0x0000000000346947 */ /* 0x000fec0003800000 */
[----:B------:R-:W0:Y:S01]  /*3ea0*/  LDC.64 R20, c[0x0][0x288] ;  /* 0x0000a200ff147b82 */ /* 0x000e220000000a00 */
[----:B------:R-:W-:Y:S01]  /*3eb0*/  MOV R31, UR4 ;  /* 0x00000004001f7c02 */ /* 0x000fe20008000f00 */
[----:B------:R1:W-:Y:S01]  /*3ec0*/  REDG.E.ADD.F32.FTZ.RN.STRONG.GPU desc[UR12][R24.64], R16 ;  /* 0x00000010180079a6 */ /* 0x0003e2000c10f38c */
[----:B------:R-:W-:Y:S02]  /*3ed0*/  MOV R27, UR5 ;  /* 0x00000005001b7c02 */ /* 0x000fe40008000f00 */
[----:B------:R-:W-:-:S04]  /*3ee0*/  LEA R30, P6, R31, R24, 0x2 ;  /* 0x000000181f1e7211 */ /* 0x000fc800078c10ff */
[----:B------:R-:W-:Y:S02]  /*3ef0*/  IADD3.X R31, R25, UR6, RZ, P6, !PT ;  /* 0x00000006191f7c10 */ /* 0x000fe4000b7fe4ff */
[----:B------:R-:W-:-:S03]  /*3f00*/  LEA R26, P6, R27, R24, 0x2 ;  /* 0x000000181b1a7211 */ /* 0x000fc600078c10ff */
[----:B------:R1:W-:Y:S01]  /*3f10*/  REDG.E.ADD.F32.FTZ.RN.STRONG.GPU desc[UR12][R30.64], R17 ;  /* 0x000000111e0079a6 */ /* 0x0003e2000c10f38c */
[----:B------:R-:W-:Y:S02]  /*3f20*/  IADD3.X R27, R25, UR7, RZ, P6, !PT ;  /* 0x00000007191b7c10 */ /* 0x000fe4000b7fe4ff */
[----:B0-----:R-:W-:-:S04]  /*3f30*/  LEA R28, P6, R20, R24, 0x2 ;  /* 0x00000018141c7211 */ /* 0x001fc800078c10ff */
[----:B------:R-:W-:-:S05]  /*3f40*/  LEA.HI.X R29, R20, R25, R21, 0x2, P6 ;  /* 0x00000019141d7211 */ /* 0x000fca00030f1415 */
[----:B------:R1:W-:Y:S04]  /*3f50*/  REDG.E.ADD.F32.FTZ.RN.STRONG.GPU desc[UR12][R28.64], R18 ;  /* 0x000000121c0079a6 */ /* 0x0003e8000c10f38c */
[----:B------:R1:W-:Y:S02]  /*3f60*/  REDG.E.ADD.F32.FTZ.RN.STRONG.GPU desc[UR12][R26.64], R19 ;  /* 0x000000131a0079a6 */ /* 0x0003e4000c10f38c */
.L_x_123:
[----:B------:R-:W-:Y:S05]  /*3f70*/  BSYNC B0 ;  /* 0x0000000000007941 */ /* 0x000fea0003800000 */
.L_x_122:
[----:B------:R-:W-:Y:S02]  /*3f80*/  ISETP.GE.U32.AND P6, PT, R8, 0x2, PT ;  /* 0x000000020800780c */ /* 0x000fe40003fc6070 */
[----:B------:R-:W-:Y:S02]  /*3f90*/  PRMT R21, R53, 0x7632, R21 ;  /* 0x0000763235157816 */ /* 0x000fe40000000015 */
[----:B------:R-:W-:Y:S02]  /*3fa0*/  PRMT R20, R50, 0x7632, R20 ;  /* 0x0000763232147816 */ /* 0x000fe40000000014 */
[----:B-1----:R-:W-:Y:S02]  /*3fb0*/  PRMT R19, R48, 0x7632, R19 ;  /* 0x0000763230137816 */ /* 0x002fe40000000013 */
[----:B------:R-:W-:-:S05]  /*3fc0*/  PRMT R18, R47, 0x7632, R18 ;  /* 0x000076322f127816 */ /* 0x000fca0000000012 */
[----:B------:R-:W-:Y:S05]  /*3fd0*/  @!P6 BRA `(.L_x_124) ;  /* 0x00000010009ce947 */ /* 0x000fea0003800000 */
[----:B------:R-:W0:Y:S01]  /*3fe0*/  LDC.64 R16, c[0x0][0x258] ;  /* 0x00009600ff107b82 */ /* 0x000e220000000a00 */
        /* <DEDUP_REMOVED lines=10> */
[C---:B------:R-:W-:Y:S01]  /*4090*/  LEA R24, P6, R56.reuse, R28, 0x3 ;  /* 0x0000001c38187211 */ /* 0x040fe200078c18ff */
[----:B------:R-:W-:Y:S01]  /*40a0*/  HFMA2.MMA R26, -RZ, RZ, 0, 5.9604644775390625e-08 ;  /* 0x00000001ff1a7435 */ /* 0x000fe200000001ff */
[----:B------:R-:W-:Y:S01]  /*40b0*/  VOTEU.ANY UR8, UPT, PT ;  /* 0x0000000000087886 */ /* 0x000fe200038e0100 */
[----:B------:R-:W-:Y:S01]  /*40c0*/  P2R R30, PR, RZ, 0x1 ;  /* 0x00000001ff1e7803 */ /* 0x000fe20000000000 */
[----:B------:R-:W-:Y:S01]  /*40d0*/  UPOPC UR9, UR8 ;  /* 0x00000008000972bf */ /* 0x000fe20008000000 */
[----:B------:R-:W-:Y:S01]  /*40e0*/  LEA.HI.X R25, R56, R29, RZ, 0x3, P6 ;  /* 0x0000001d38197211 */ /* 0x000fe200030f1cff */
[----:B------:R-:W-:Y:S01]  /*40f0*/  UFLO.U32 UR8, UR8 ;  /* 0x00000008000872bd */ /* 0x000fe200080e0000 */
[----:B------:R-:W-:-:S03]  /*4100*/  LOP3.LUT P6, RZ, R54, 0x2, RZ, 0xc0, !PT ;  /* 0x0000000236ff7812 */ /* 0x000fc600078cc0ff */
[----:B------:R1:W-:Y:S01]  /*4110*/  STG.E.64 desc[UR12][R24.64], R14 ;  /* 0x0000000e18007986 */ /* 0x0003e2000c101b0c */
[----:B------:R-:W-:Y:S02]  /*4120*/  SEL R31, R8, RZ, !P6 ;  /* 0x000000ff081f7207 */ /* 0x000fe40007000000 */
[----:B------:R-:W-:Y:S02]  /*4130*/  SEL R26, R26, 0xffffffff, !P6 ;  /* 0xffffffff1a1a7807 */ /* 0x000fe40007000000 */
[----:B------:R-:W-:-:S03]  /*4140*/  ISETP.NE.AND P6, PT, R31, -0x1, PT ;  /* 0xffffffff1f00780c */ /* 0x000fc60003fc5270 */
[----:B------:R-:W-:Y:S01]  /*4150*/  IMAD R27, R26, UR9, RZ ;  /* 0x000000091a1b7c24 */ /* 0x000fe2000f8e02ff */
[----:B0-----:R-:W-:-:S13]  /*4160*/  ISETP.EQ.U32.AND P0, PT, R2, UR8, PT ;  /* 0x0000000802007c0c */ /* 0x001fda000bf02070 */
[----:B------:R-:W-:Y:S06]  /*4170*/  @P0 MEMBAR.ALL.GPU ;  /* 0x0000000000000992 */ /* 0x000fec000000a000 */
[----:B------:R-:W-:-:S00]  /*4180*/  @P0 ERRBAR ;  /* 0x00000000000009ab */ /* 0x000fc00000000000 */
[----:B------:R-:W-:Y:S06]  /*4190*/  @P0 CGAERRBAR ;  /* 0x00000000000005ab */ /* 0x000fec0000000000 */
[----:B------:R1:W-:Y:S01]  /*41a0*/  @P0 REDG.E.ADD.S32.STRONG.GPU desc[UR12][R16.64], R27 ;  /* 0x0000001b1000098e */ /* 0x0003e2000c10e38c */
[----:B------:R-:W-:Y:S01]  /*41b0*/  ISETP.NE.AND P0, PT, R30, RZ, PT ;  /* 0x000000ff1e00720c */ /* 0x000fe20003f05270 */
[----:B------:R-:W-:-:S12]  /*41c0*/  @!P6 BRA `(.L_x_125) ;  /* 0x000000000014e947 */ /* 0x000fd80003800000 */
.L_x_126:
[----:B-1----:R-:W2:Y:S04]  /*41d0*/  LDG.E.STRONG.GPU R24, desc[UR12][R16.64] ;  /* 0x0000000c10187981 */ /* 0x002ea8000c1ef900 */
[----:B--2---:R-:W-:Y:S01]  /*41e0*/  CCTL.IVALL ;  /* 0x00000000ff00798f */ /* 0x004fe20002000000 */
[----:B------:R-:W-:Y:S05]  /*41f0*/  YIELD ;  /* 0x0000000000007946 */ /* 0x000fea0003800000 */
[----:B------:R-:W-:-:S13]  /*4200*/  ISETP.NE.AND P6, PT, R24, R31, PT ;  /* 0x0000001f1800720c */ /* 0x000fda0003fc5270 */
[----:B------:R-:W-:Y:S05]  /*4210*/  @P6 BRA `(.L_x_126) ;  /* 0xfffffffc00ec6947 */ /* 0x000fea000383ffff */
.L_x_125:
        /* <DEDUP_REMOVED lines=13> */
[----:B------:R-:W-:Y:S02]  /*42f0*/  P2R R16, PR, RZ, 0x1 ;  /* 0x00000001ff107803 */ /* 0x000fe40000000000 */
[----:B------:R-:W-:-:S04]  /*4300*/  PLOP3.LUT P0, PT, PT, PT, PT, 0x80, 0x0 ;  /* 0x000000000000781c */ /* 0x000fc80003f0f070 */
[----:B------:R-:W-:Y:S02]  /*4310*/  P2R R26, PR, RZ, 0x1 ;  /* 0x00000001ff1a7803 */ /* 0x000fe40000000000 */
[----:B------:R-:W-:-:S03]  /*4320*/  ISETP.NE.AND P0, PT, R16, RZ, PT ;  /* 0x000000ff1000720c */ /* 0x000fc60003f05270 */
[----:B------:R-:W-:Y:S10]  /*4330*/  @!P6 BRA `(.L_x_129) ;  /* 0x0000000400d4e947 */ /* 0x000ff40003800000 */
[----:B------:R-:W-:-:S04]  /*4340*/  PLOP3.LUT P6, PT, PT, PT, PT, 0x8, 0x0 ;  /* 0x000000000000781c */ /* 0x000fc80003fce170 */
[----:B------:R-:W-:-:S09]  /*4350*/  P2R R26, PR, RZ, 0x40 ;  /* 0x00000040ff1a7803 */ /* 0x000fd20000000000 */
.L_x_130:
[----:B------:R-:W-:-:S13]  /*4360*/  ISETP.EQ.OR P6, PT, R25, UR14, P0 ;  /* 0x0000000e19007c0c */ /* 0x000fda00087c2670 */
[----:B------:R-:W-:-:S04]  /*4370*/  @!P6 IMAD R31, R36, R25, R37 ;  /* 0x00000019241fe224 */ /* 0x000fc800078e0225 */
[----:B------:R-:W-:-:S05]  /*4380*/  @!P6 IMAD.WIDE.U32 R30, R31, 0x8, R28 ;  /* 0x000000081f1ee825 */ /* 0x000fca00078e001c */
[----:B------:R-:W2:Y:S01]  /*4390*/  @!P6 LDG.E.64 R16, desc[UR12][R30.64] ;  /* 0x0000000c1e10e981 */ /* 0x000ea2000c1e1b00 */
[----:B------:R-:W-:Y:S01]  /*43a0*/  IADD3 R33, R25, 0x1, RZ ;  /* 0x0000000119217810 */ /* 0x000fe20007ffe0ff */
[----:B--2---:R-:W-:Y:S01]  /*43b0*/  @!P6 FADD.FTZ R14, R14, R16 ;  /* 0x000000100e0ee221 */ /* 0x004fe20000010000 */
[----:B------:R-:W-:Y:S02]  /*43c0*/  @!P6 FADD.FTZ R15, R15, R17 ;  /* 0x000000110f0fe221 */ /* 0x000fe40000010000 */
[----:B------:R-:W-:-:S13]  /*43d0*/  ISETP.EQ.OR P6, PT, R33, UR14, P0 ;  /* 0x0000000e21007c0c */ /* 0x000fda00087c2670 */
[----:B------:R-:W-:-:S04]  /*43e0*/  @!P6 IMAD R33, R36, R33, R37 ;  /* 0x000000212421e224 */ /* 0x000fc800078e0225 */
[----:B------:R-:W-:-:S05]  /*43f0*/  @!P6 IMAD.WIDE.U32 R32, R33, 0x8, R28 ;  /* 0x000000082120e825 */ /* 0x000fca00078e001c */
[----:B------:R-:W2:Y:S02]  /*4400*/  @!P6 LDG.E.64 R16, desc[UR12][R32.64] ;  /* 0x0000000c2010e981 */ /* 0x000ea4000c1e1b00 */
[----:B--2---:R-:W-:Y:S01]  /*4410*/  @!P6 FADD.FTZ R14, R14, R16 ;  /* 0x000000100e0ee221 */ /* 0x004fe20000010000 */
[----:B------:R-:W-:Y:S01]  /*4420*/  IADD3 R16, R25, 0x2, RZ ;  /* 0x0000000219107810 */ /* 0x000fe20007ffe0ff */
[----:B------:R-:W-:-:S03]  /*4430*/  @!P6 FADD.FTZ R15, R15, R17 ;  /* 0x000000110f0fe221 */ /* 0x000fc60000010000 */
        /* <DEDUP_REMOVED lines=93> */
[----:B------:R-:W-:-:S06]  /*4a10*/  @!P6 IMAD.WIDE.U32 R16, R17, 0x8, R28 ;  /* 0x000000081110e825 */ /* 0x000fcc00078e001c */
[----:B------:R-:W2:Y:S01]  /*4a20*/  @!P6 LDG.E.64 R16, desc[UR12][R16.64] ;  /* 0x0000000c1010e981 */ /* 0x000ea2000c1e1b00 */
[----:B------:R-:W-:Y:S02]  /*4a30*/  IADD3 R24, R24, -0x10, RZ ;  /* 0xfffffff018187810 */ /* 0x000fe40007ffe0ff */
[----:B------:R-:W-:Y:S01]  /*4a40*/  IADD3 R25, R25, 0x10, RZ ;  /* 0x0000001019197810 */ /* 0x000fe20007ffe0ff */
[----:B--2---:R-:W-:Y:S01]  /*4a50*/  @!P6 FADD.FTZ R14, R14, R16 ;  /* 0x000000100e0ee221 */ /* 0x004fe20000010000 */
[----:B------:R-:W-:Y:S01]  /*4a60*/  @!P6 FADD.FTZ R15, R15, R17 ;  /* 0x000000110f0fe221 */ /* 0x000fe20000010000 */
[----:B------:R-:W-:-:S13]  /*4a70*/  ISETP.GT.AND P6, PT, R24, 0xc, PT ;  /* 0x0000000c1800780c */ /* 0x000fda0003fc4270 */
[----:B------:R-:W-:Y:S05]  /*4a80*/  @P6 BRA `(.L_x_130) ;  /* 0xfffffff800346947 */ /* 0x000fea000383ffff */
.L_x_129:
[----:B------:R-:W-:-:S13]  /*4a90*/  ISETP.GT.AND P6, PT, R24, 0x4, PT ;  /* 0x000000041800780c */ /* 0x000fda0003fc4270 */
[----:B------:R-:W-:Y:S05]  /*4aa0*/  @!P6 BRA `(.L_x_131) ;  /* 0x0000000000f0e947 */ /* 0x000fea0003800000 */
        /* <DEDUP_REMOVED lines=54> */
[----:B------:R-:W-:Y:S02]  /*4e10*/  IADD3 R25, R25, 0x4, RZ ;  /* 0x0000000419197810 */ /* 0x000fe40007ffe0ff */
[----:B------:R-:W-:Y:S01]  /*4e20*/  IADD3 R24, R24, -0x4, RZ ;  /* 0xfffffffc18187810 */ /* 0x000fe20007ffe0ff */
[----:B--2---:R-:W-:Y:S01]  /*4e30*/  @!P6 FADD.FTZ R14, R14, R16 ;  /* 0x000000100e0ee221 */ /* 0x004fe20000010000 */
[----:B------:R-:W-:Y:S01]  /*4e40*/  @!P6 FADD.FTZ R15, R15, R17 ;  /* 0x000000110f0fe221 */ /* 0x000fe20000010000 */
[----:B------:R-:W-:-:S04]  /*4e50*/  PLOP3.LUT P6, PT, PT, PT, PT, 0x8, 0x0 ;  /* 0x000000000000781c */ /* 0x000fc80003fce170 */
[----:B------:R-:W-:-:S09]  /*4e60*/  P2R R26, PR, RZ, 0x40 ;  /* 0x00000040ff1a7803 */ /* 0x000fd20000000000 */
.L_x_131:
[----:B------:R-:W-:-:S04]  /*4e70*/  ISETP.NE.AND P6, PT, R26, RZ, PT ;  /* 0x000000ff1a00720c */ /* 0x000fc80003fc5270 */
[----:B------:R-:W-:-:S13]  /*4e80*/  ISETP.NE.OR P6, PT, R24, RZ, P6 ;  /* 0x000000ff1800720c */ /* 0x000fda00037c5670 */
[----:B------:R-:W-:Y:S05]  /*4e90*/  @!P6 BRA `(.L_x_127) ;  /* 0x00000000007ce947 */ /* 0x000fea0003800000 */
.L_x_128:
        /* <DEDUP_REMOVED lines=29> */
[----:B------:R-:W-:-:S13]  /*5070*/  ISETP.NE.AND P6, PT, R24, RZ, PT ;  /* 0x000000ff1800720c */ /* 0x000fda0003fc5270 */
[----:B------:R-:W-:Y:S05]  /*5080*/  @P6 BRA `(.L_x_128) ;  /* 0xfffffffc00846947 */ /* 0x000fea000383ffff */
.L_x_127:
[----:B------:R-:W-:-:S13]  /*5090*/  ISETP.NE.AND P6, PT, R57, RZ, PT ;  /* 0x000000ff3900720c */ /* 0x000fda0003fc5270 */
[----:B------:R-:W-:Y:S05]  /*50a0*/  @!P6 BRA `(.L_x_124) ;  /* 0x000000000068e947 */ /* 0x000fea0003800000 */
[----:B------:R-:W-:Y:S01]  /*50b0*/  ISETP.EQ.OR P6, PT, R25, UR14, P0 ;  /* 0x0000000e19007c0c */ /* 0x000fe200087c2670 */
[----:B------:R-:W-:-:S12]  /*50c0*/  BSSY B0, `(.L_x_132) ;  /* 0x0000007000007945 */ /* 0x000fd80003800000 */
[----:B------:R-:W-:Y:S05]  /*50d0*/  @P6 BRA `(.L_x_133) ;  /* 0x0000000000146947 */ /* 0x000fea0003800000 */
[----:B------:R-:W-:-:S04]  /*50e0*/  IMAD R17, R36, R25, R37 ;  /* 0x0000001924117224 */ /* 0x000fc800078e0225 */
[----:B------:R-:W-:-:S06]  /*50f0*/  IMAD.WIDE.U32 R16, R17, 0x8, R28 ;  /* 0x0000000811107825 */ /* 0x000fcc00078e001c */
[----:B------:R-:W2:Y:S02]  /*5100*/  LDG.E.64 R16, desc[UR12][R16.64] ;  /* 0x0000000c10107981 */ /* 0x000ea4000c1e1b00 */
[----:B--2---:R-:W-:Y:S01]  /*5110*/  FADD.FTZ R14, R14, R16 ;  /* 0x000000100e0e7221 */ /* 0x004fe20000010000 */
[----:B------:R-:W-:-:S07]  /*5120*/  FADD.FTZ R15, R15, R17 ;  /* 0x000000110f0f7221 */ /* 0x000fce0000010000 */
.L_x_133:
[----:B------:R-:W-:Y:S05]  /*5130*/  BSYNC B0 ;  /* 0x0000000000007941 */ /* 0x000fea0003800000 */
.L_x_132:
[----:B------:R-:W-:-:S13]  /*5140*/  ISETP.NE.AND P6, PT, R57, 0x1, PT ;  /* 0x000000013900780c */ /* 0x000fda0003fc5270 */
[----:B------:R-:W-:Y:S05]  /*5150*/  @!P6 BRA `(.L_x_124) ;  /* 0x00000000003ce947 */ /* 0x000fea0003800000 */
[----:B------:R-:W-:-:S04]  /*5160*/  IADD3 R27, R25, 0x1, RZ ;  /* 0x00000001191b7810 */ /* 0x000fc80007ffe0ff */
[----:B------:R-:W-:-:S13]  /*5170*/  ISETP.EQ.OR P6, PT, R27, UR14, P0 ;  /* 0x0000000e1b007c0c */ /* 0x000fda00087c2670 */
[----:B------:R-:W-:-:S04]  /*5180*/  @!P6 IMAD R27, R27, R36, R37 ;  /* 0x000000241b1be224 */ /* 0x000fc800078e0225 */
[----:B------:R-:W-:-:S05]  /*5190*/  @!P6 IMAD.WIDE.U32 R26, R27, 0x8, R28 ;  /* 0x000000081b1ae825 */ /* 0x000fca00078e001c */
[----:B------:R-:W2:Y:S02]  /*51a0*/  @!P6 LDG.E.64 R16, desc[UR12][R26.64] ;  /* 0x0000000c1a10e981 */ /* 0x000ea4000c1e1b00 */
[----:B--2---:R-:W-:Y:S01]  /*51b0*/  @!P6 FADD.FTZ R15, R15, R17 ;  /* 0x000000110f0fe221 */ /* 0x004fe20000010000 */
[----:B------:R-:W-:Y:S01]  /*51c0*/  IADD3 R17, R25, 0x2, RZ ;  /* 0x0000000219117810 */ /* 0x000fe20007ffe0ff */
[----:B------:R-:W-:-:S03]  /*51d0*/  @!P6 FADD.FTZ R14, R14, R16 ;  /* 0x000000100e0ee221 */ /* 0x000fc60000010000 */
[----:B------:R-:W-:-:S04]  /*51e0*/  ISETP.EQ.OR P6, PT, R17, UR14, P0 ;  /* 0x0000000e11007c0c */ /* 0x000fc800087c2670 */
[----:B------:R-:W-:-:S13]  /*51f0*/  ISETP.EQ.OR P6, PT, R57, 0x2, P6 ;  /* 0x000000023900780c */ /* 0x000fda00037c2670 */
[----:B------:R-:W-:-:S04]  /*5200*/  @!P6 IMAD R17, R17, R36, R37 ;  /* 0x000000241111e224 */ /* 0x000fc800078e0225 */
[----:B------:R-:W-:-:S06]  /*5210*/  @!P6 IMAD.WIDE.U32 R16, R17, 0x8, R28 ;  /* 0x000000081110e825 */ /* 0x000fcc00078e001c */
[----:B------:R-:W2:Y:S02]  /*5220*/  @!P6 LDG.E.64 R16, desc[UR12][R16.64] ;  /* 0x0000000c1010e981 */ /* 0x000ea4000c1e1b00 */
[----:B--2---:R-:W-:Y:S01]  /*5230*/  @!P6 FADD.FTZ R14, R14, R16 ;  /* 0x000000100e0ee221 */ /* 0x004fe20000010000 */
[----:B------:R-:W-:-:S07]  /*5240*/  @!P6 FADD.FTZ R15, R15, R17 ;  /* 0x000000110f0fe221 */ /* 0x000fce0000010000 */
.L_x_124:
[----:B------:R-:W0:Y:S01]  /*5250*/  S2UR UR9, SR_CgaCtaId ;  /* 0x00000000000979c3 */ /* 0x000e220000008800 */
[----:B------:R-:W-:Y:S01]  /*5260*/  UMOV UR8, 0x400 ;  /* 0x0000040000087882 */ /* 0x000fe20000000000 */
[----:B------:R-:W-:Y:S02]  /*5270*/  ISETP.NE.AND P6, PT, R59, RZ, PT ;  /* 0x000000ff3b00720c */ /* 0x000fe40003fc5270 */
[----:B------:R-:W-:Y:S02]  /*5280*/  SHF.L.U32 R52, R52, 0x10, RZ ;  /* 0x0000001034347819 */ /* 0x000fe400000006ff */
[----:B-1----:R-:W-:Y:S02]  /*5290*/  SHF.L.U32 R25, R23, 0x10, RZ ;  /* 0x0000001017197819 */ /* 0x002fe400000006ff */
[----:B------:R-:W1:Y:S01]  /*52a0*/  LDC R24, c[0x0][0x2ac] ;  /* 0x0000ab00ff187b82 */ /* 0x000e620000000800 */
[----:B------:R-:W-:Y:S01]  /*52b0*/  FADD.FTZ R52, R52, -UR11 ;  /* 0x8000000b34347e21 */ /* 0x000fe20008010000 */
[----:B------:R-:W-:Y:S01]  /*52c0*/  SHF.L.U32 R51, R51, 0x10, RZ ;  /* 0x0000001033337819 */ /* 0x000fe200000006ff */
[----:B------:R-:W-:Y:S01]  /*52d0*/  FADD.FTZ R25, R25, -UR11 ;  /* 0x8000000b19197e21 */ /* 0x000fe20008010000 */
[----:B------:R-:W-:Y:S01]  /*52e0*/  SHF.L.U32 R22, R22, 0x10, RZ ;  /* 0x0000001016167819 */ /* 0x000fe200000006ff */
[----:B------:R-:W-:Y:S01]  /*52f0*/  FMUL.FTZ R31, R52, UR10 ;  /* 0x0000000a341f7c20 */ /* 0x000fe20008410000 */
[----:B------:R-:W-:Y:S01]  /*5300*/  SHF.L.U32 R53, R53, 0x10, RZ ;  /* 0x0000001035357819 */ /* 0x000fe200000006ff */
[----:B------:R-:W-:Y:S01]  /*5310*/  FMUL.FTZ R32, R25, UR10 ;  /* 0x0000000a19207c20 */ /* 0x000fe20008410000 */
[----:B------:R-:W-:Y:S01]  /*5320*/  SHF.L.U32 R21, R21, 0x10, RZ ;  /* 0x0000001015157819 */ /* 0x000fe200000006ff */
[----:B0-----:R-:W-:-:S09]  /*5330*/  ULEA UR8, UR9, UR8, 0x18 ;  /* 0x0000000809087291 */ /* 0x001fd2000f8ec03f */
[----:B------:R-:W-:Y:S01]  /*5340*/  @!P0 STS.64 [UR8+0x30], R14 ;  /* 0x0000300eff008988 */ /* 0x000fe20008000a08 */
[----:B------:R-:W-:Y:S06]  /*5350*/  BAR.SYNC.DEFER_BLOCKING 0x0 ;  /* 0x0000000000007b1d */ /* 0x000fec0000010000 */
[----:B------:R-:W0:Y:S01]  /*5360*/  LDS.64 R16, [UR8+0x30] ;  /* 0x00003008ff107984 */ /* 0x000e220008000a00 */
[----:B------:R-:W-:Y:S02]  /*5370*/  ULDC UR8, c[0x0][0x2bc] ;  /* 0x0000af0000087ab9 */ /* 0x000fe40000000800 */
[----:B0-----:R-:W-:Y:S01]  /*5380*/  FMUL.FTZ R23, R16, UR8 ;  /* 0x0000000810177c20 */ /* 0x001fe20008410000 */
[----:B------:R-:W-:Y:S01]  /*5390*/  FMUL.FTZ R26, R17, UR8 ;  /* 0x00000008111a7c20 */ /* 0x000fe20008410000 */
[----:B-1----:R-:W-:Y:S06]  /*53a0*/  @!P6 BRA `(.L_x_134) ;  /* 0x000000000048e947 */ /* 0x002fec0003800000 */
        /* <DEDUP_REMOVED lines=18> */
.L_x_134:
[----:B------:R-:W-:Y:S04]  /*54d0*/  BSSY B0, `(.L_x_135) ;  /* 0x0000014000007945 */ /* 0x000fe80003800000 */
[----:B------:R-:W-:Y:S05]  /*54e0*/  @!P3 BRA `(.L_x_136) ;  /* 0x000000000048b947 */ /* 0x000fea0003800000 */
[C-C-:B------:R-:W-:Y:S01]  /*54f0*/  FFMA.FTZ R14, R23.reuse, R31, R26.reuse ;  /* 0x0000001f170e7223 */ /* 0x140fe2000001001a */
[----:B------:R-:W-:Y:S01]  /*5500*/  FFMA.FTZ R15, R23, R32, R26 ;  /* 0x00000020170f7223 */ /* 0x000fe2000001001a */
[----:B------:R-:W-:Y:S02]  /*5510*/  ULDC.64 UR8, c[0x0][0x288] ;  /* 0x0000a20000087ab9 */ /* 0x000fe40000000a00 */
        /* <DEDUP_REMOVED lines=9> */
[----:B------:R-:W-:Y:S02]  /*55b0*/  ULDC.64 UR8, c[0x0][0x210] ;  /* 0x0000840000087ab9 */ /* 0x000fe40000000a00 */
[----:B------:R-:W-:Y:S02]  /*55c0*/  LEA R16, P0, R14, UR8, 0x1 ;  /* 0x000000080e107c11 */ /* 0x000fe4000f8008ff */
[----:B------:R-:W-:Y:S02]  /*55d0*/  IADD3 R17, R15, R17, RZ ;  /* 0x000000110f117210 */ /* 0x000fe40007ffe0ff */
[----:B------:R-:W-:Y:S02]  /*55e0*/  F2FP.BF16.F32.PACK_AB R15, R22, R51 ;  /* 0x00000033160f723e */ /* 0x000fe400000010ff */
[----:B------:R-:W-:-:S05]  /*55f0*/  LEA.HI.X R17, R14, UR9, R17, 0x1, P0 ;  /* 0x000000090e117c11 */ /* 0x000fca00080f0c11 */
[----:B------:R0:W-:Y:S02]  /*5600*/  STG.E desc[UR12][R16.64], R15 ;  /* 0x0000000f10007986 */ /* 0x0001e4000c10190c */
.L_x_136:
[----:B------:R-:W-:Y:S05]  /*5610*/  BSYNC B0 ;  /* 0x0000000000007941 */ /* 0x000fea0003800000 */
.L_x_135:
[----:B------:R-:W-:Y:S01]  /*5620*/  FADD.FTZ R53, R53, -UR11 ;  /* 0x8000000b35357e21 */ /* 0x000fe20008010000 */
[----:B------:R-:W-:Y:S01]  /*5630*/  FADD.FTZ R21, R21, -UR11 ;  /* 0x8000000b15157e21 */ /* 0x000fe20008010000 */
[----:B0-----:R-:W-:Y:S02]  /*5640*/  SHF.L.U32 R15, R50, 0x10, RZ ;  /* 0x00000010320f7819 */ /* 0x001fe400000006ff */
[----:B------:R-:W-:Y:S01]  /*5650*/  SHF.L.U32 R20, R20, 0x10, RZ ;  /* 0x0000001014147819 */ /* 0x000fe200000006ff */
[----:B------:R-:W-:Y:S01]  /*5660*/  FMUL.FTZ R53, R53, UR10 ;  /* 0x0000000a35357c20 */ /* 0x000fe20008410000 */
[----:B------:R-:W-:Y:S01]  /*5670*/  SHF.L.U32 R48, R48, 0x10, RZ ;  /* 0x0000001030307819 */ /* 0x000fe200000006ff */
[----:B------:R-:W-:Y:S01]  /*5680*/  FMUL.FTZ R28, R21, UR10 ;  /* 0x0000000a151c7c20 */ /* 0x000fe20008410000 */
        /* <DEDUP_REMOVED lines=20> */
.L_x_137:
[----:B------:R-:W-:Y:S04]  /*57d0*/  BSSY B0, `(.L_x_138) ;  /* 0x0000014000007945 */ /* 0x000fe80003800000 */
[----:B------:R-:W-:Y:S05]  /*57e0*/  @!P2 BRA `(.L_x_139) ;  /* 0x000000000048a947 */ /* 0x000fea0003800000 */
[C-C-:B------:R-:W-:Y:S01]  /*57f0*/  FFMA.FTZ R14, R23.reuse, R53, R26.reuse ;  /* 0x00000035170e7223 */ /* 0x140fe2000001001a */
[----:B------:R-:W-:Y:S01]  /*5800*/  ULDC.64 UR8, c[0x0][0x288] ;  /* 0x0000a20000087ab9 */ /* 0x000fe20000000a00 */
[----:B------:R-:W-:Y:S01]  /*5810*/  FFMA.FTZ R17, R23, R28, R26 ;  /* 0x0000001c17117223 */ /* 0x000fe2000001001a */
[----:B------:R-:W-:Y:S02]  /*5820*/  IMAD R22, R7, UR8, RZ ;  /* 0x0000000807167c24 */ /* 0x000fe4000f8e02ff */
[----:B------:R-:W-:Y:S01]  /*5830*/  FFMA.FTZ R16, R15, R10, -R14 ;  /* 0x0000000a0f107223 */ /* 0x000fe2000001080e */
[----:B------:R-:W-:Y:S01]  /*5840*/  MOV R14, R62 ;  /* 0x0000003e000e7202 */ /* 0x000fe20000000f00 */
[----:B------:R-:W-:Y:S01]  /*5850*/  FFMA.FTZ R20, R20, R11, -R17 ;  /* 0x0000000b14147223 */ /* 0x000fe20000010811 */
[----:B------:R-:W-:Y:S01]  /*5860*/  MOV R15, R65 ;  /* 0x00000041000f7202 */ /* 0x000fe20000000f00 */
[C---:B------:R-:W-:Y:S02]  /*5870*/  IMAD R17, R3.reuse, UR9, R22 ;  /* 0x0000000903117c24 */ /* 0x040fe4000f8e0216 */
[----:B------:R-:W-:Y:S01]  /*5880*/  FMUL.FTZ R21, R16, UR10 ;  /* 0x0000000a10157c20 */ /* 0x000fe20008410000 */
[----:B------:R-:W-:Y:S01]  /*5890*/  FMUL.FTZ R20, R20, UR10 ;  /* 0x0000000a14147c20 */ /* 0x000fe20008410000 */
[----:B------:R-:W-:Y:S01]  /*58a0*/  IMAD.WIDE.U32 R14, R3, UR8, R14 ;  /* 0x00000008030e7c25 */ /* 0x000fe2000f8e000e */
[----:B------:R-:W-:-:S02]  /*58b0*/  ULDC.64 UR8, c[0x0][0x210] ;  /* 0x0000840000087ab9 */ /* 0x000fc40000000a00 */
[----:B------:R-:W-:Y:S02]  /*58c0*/  LEA R16, P0, R14, UR8, 0x1 ;  /* 0x000000080e107c11 */ /* 0x000fe4000f8008ff */
[----:B------:R-:W-:Y:S02]  /*58d0*/  IADD3 R17, R15, R17, RZ ;  /* 0x000000110f117210 */ /* 0x000fe40007ffe0ff */
[----:B------:R-:W-:Y:S02]  /*58e0*/  F2FP.BF16.F32.PACK_AB R15, R20, R21 ;  /* 0x00000015140f723e */ /* 0x000fe400000010ff */
[----:B------:R-:W-:-:S05]  /*58f0*/  LEA.HI.X R17, R14, UR9, R17, 0x1, P0 ;  /* 0x000000090e117c11 */ /* 0x000fca00080f0c11 */
[----:B------:R0:W-:Y:S02]  /*5900*/  STG.E desc[UR12][R16.64], R15 ;  /* 0x0000000f10007986 */ /* 0x0001e4000c10190c */
.L_x_139:
[----:B------:R-:W-:Y:S05]  /*5910*/  BSYNC B0 ;  /* 0x0000000000007941 */ /* 0x000fea0003800000 */
.L_x_138:
[----:B------:R-:W-:Y:S01]  /*5920*/  FADD.FTZ R48, R48, -UR11 ;  /* 0x8000000b30307e21 */ /* 0x000fe20008010000 */
[----:B------:R-:W-:Y:S01]  /*5930*/  FADD.FTZ R19, R19, -UR11 ;  /* 0x8000000b13137e21 */ /* 0x000fe20008010000 */
[----:B------:R-:W-:Y:S02]  /*5940*/  SHF.L.U32 R14, R18, 0x10, RZ ;  /* 0x00000010120e7819 */ /* 0x000fe400000006ff */
[----:B------:R-:W-:Y:S01]  /*5950*/  SHF.L.U32 R47, R47, 0x10, RZ ;  /* 0x000000102f2f7819 */ /* 0x000fe200000006ff */
[----:B------:R-:W-:Y:S01]  /*5960*/  FMUL.FTZ R29, R48, UR10 ;  /* 0x0000000a301d7c20 */ /* 0x000fe20008410000 */
[----:B------:R-:W-:Y:S01]  /*5970*/  PRMT R18, R49, 0x7632, R18 ;  /* 0x0000763231127816 */ /* 0x000fe20000000012 */
[----:B------:R-:W-:Y:S01]  /*5980*/  FMUL.FTZ R30, R19, UR10 ;  /* 0x0000000a131e7c20 */ /* 0x000fe20008410000 */
[----:B------:R-:W-:Y:S06]  /*5990*/  @!P6 BRA `(.L_x_140) ;  /* 0x000000000048e947 */ /* 0x000fec0003800000 */
[----:B0-----:R-:W-:Y:S01]  /*59a0*/  FFMA.FTZ R15, R29, R10, R12 ;  /* 0x0000000a1d0f7223 */ /* 0x001fe2000001000c */
        /* <DEDUP_REMOVED lines=17> */
.L_x_140:
[----:B------:R-:W-:Y:S04]  /*5ac0*/  BSSY B0, `(.L_x_141) ;  /* 0x0000014000007945 */ /* 0x000fe80003800000 */
[----:B------:R-:W-:Y:S05]  /*5ad0*/  @!P1 BRA `(.L_x_142) ;  /* 0x0000000000489947 */ /* 0x000fea0003800000 */
[C-C-:B0-----:R-:W-:Y:S01]  /*5ae0*/  FFMA.FTZ R15, R23.reuse, R30, R26.reuse ;  /* 0x0000001e170f7223 */ /* 0x141fe2000001001a */
[----:B------:R-:W-:Y:S01]  /*5af0*/  ULDC.64 UR8, c[0x0][0x288] ;  /* 0x0000a20000087ab9 */ /* 0x000fe20000000a00 */
[----:B------:R-:W-:Y:S01]  /*5b00*/  FFMA.FTZ R16, R23, R29, R26 ;  /* 0x0000001d17107223 */ /* 0x000fe2000001001a */
[----:B------:R-:W-:Y:S02]  /*5b10*/  IMAD R17, R9, UR8, RZ ;  /* 0x0000000809117c24 */ /* 0x000fe4000f8e02ff */
[----:B------:R-:W-:Y:S01]  /*5b20*/  FFMA.FTZ R19, R14, R11, -R15 ;  /* 0x0000000b0e137223 */ /* 0x000fe2000001080f */
[----:B------:R-:W-:Y:S01]  /*5b30*/  MOV R14, R62 ;  /* 0x0000003e000e7202 */ /* 0x000fe20000000f00 */
[----:B------:R-:W-:Y:S01]  /*5b40*/  FFMA.FTZ R16, R47, R10, -R16 ;  /* 0x0000000a2f107223 */ /* 0x000fe20000010810 */
[----:B------:R-:W-:Y:S01]  /*5b50*/  MOV R15, R65 ;  /* 0x00000041000f7202 */ /* 0x000fe20000000f00 */
[----:B------:R-:W-:Y:S02]  /*5b60*/  IMAD R17, R4, UR9, R17 ;  /* 0x0000000904117c24 */ /* 0x000fe4000f8e0211 */
[----:B------:R-:W-:Y:S01]  /*5b70*/  FMUL.FTZ R19, R19, UR10 ;  /* 0x0000000a13137c20 */ /* 0x000fe20008410000 */
[----:B------:R-:W-:Y:S01]  /*5b80*/  FMUL.FTZ R20, R16, UR10 ;  /* 0x0000000a10147c20 */ /* 0x000fe20008410000 */
[----:B------:R-:W-:Y:S01]  /*5b90*/  IMAD.WIDE.U32 R14, R4, UR8, R14 ;  /* 0x00000008040e7c25 */ /* 0x000fe2000f8e000e */
[----:B------:R-:W-:-:S03]  /*5ba0*/  ULDC.64 UR8, c[0x0][0x210] ;  /* 0x0000840000087ab9 */ /* 0x000fc60000000a00 */
[----:B------:R-:W-:Y:S02]  /*5bb0*/  F2FP.BF16.F32.PACK_AB R19, R19, R20 ;  /* 0x000000141313723e */ /* 0x000fe400000010ff */
[----:B------:R-:W-:Y:S02]  /*5bc0*/  LEA R16, P0, R14, UR8, 0x1 ;  /* 0x000000080e107c11 */ /* 0x000fe4000f8008ff */
[----:B------:R-:W-:-:S04]  /*5bd0*/  IADD3 R17, R15, R17, RZ ;  /* 0x000000110f117210 */ /* 0x000fc80007ffe0ff */
[----:B------:R-:W-:-:S05]  /*5be0*/  LEA.HI.X R17, R14, UR9, R17, 0x1, P0 ;  /* 0x000000090e117c11 */ /* 0x000fca00080f0c11 */
[----:B------:R1:W-:Y:S02]  /*5bf0*/  STG.E desc[UR12][R16.64], R19 ;  /* 0x0000001310007986 */ /* 0x0003e4000c10190c */
.L_x_142:
[----:B------:R-:W-:Y:S05]  /*5c00*/  BSYNC B0 ;  /* 0x0000000000007941 */ /* 0x000fea0003800000 */
.L_x_141:
[----:B------:R-:W-:Y:S02]  /*5c10*/  SHF.L.U32 R49, R49, 0x10, RZ ;  /* 0x0000001031317819 */ /* 0x000fe400000006ff */
[----:B------:R-:W-:Y:S02]  /*5c20*/  SHF.L.U32 R14, R18, 0x10, RZ ;  /* 0x00000010120e7819 */ /* 0x000fe400000006ff */
[C---:B01----:R-:W-:Y:S01]  /*5c30*/  PRMT R16, R46.reuse, 0x7632, R16 ;  /* 0x000076322e107816 */ /* 0x043fe20000000010 */
[----:B------:R-:W-:Y:S01]  /*5c40*/  FADD.FTZ R49, R49, -UR11 ;  /* 0x8000000b31317e21 */ /* 0x000fe20008010000 */
[----:B------:R-:W-:Y:S01]  /*5c50*/  SHF.L.U32 R15, R46, 0x10, RZ ;  /* 0x000000102e0f7819 */ /* 0x000fe200000006ff */
[----:B------:R-:W-:Y:S01]  /*5c60*/  FADD.FTZ R14, R14, -UR11 ;  /* 0x8000000b0e0e7e21 */ /* 0x000fe20008010000 */
[----:B------:R-:W-:Y:S01]  /*5c70*/  PRMT R18, R44, 0x7632, R18 ;  /* 0x000076322c127816 */ /* 0x000fe20000000012 */
[----:B------:R-:W-:Y:S01]  /*5c80*/  FMUL.FTZ R49, R49, UR10 ;  /* 0x0000000a31317c20 */ /* 0x000fe20008410000 */
[----:B------:R-:W-:Y:S01]  /*5c90*/  SHF.R.U32.HI R19, RZ, 0x1, R58 ;  /* 0x00000001ff137819 */ /* 0x000fe2000001163a */
        /* <DEDUP_REMOVED lines=21> */
.L_x_143:
        /* <DEDUP_REMOVED lines=9> */
[----:B------:R-:W-:Y:S01]  /*5e80*/  FFMA.FTZ R20, R16, R11, -R21 ;  /* 0x0000000b10147223 */ /* 0x000fe20000010815 */
[----:B------:R-:W-:Y:S01]  /*5e90*/  MOV R15, R65 ;  /* 0x00000041000f7202 */ /* 0x000fe20000000f00 */
[----:B------:R-:W-:Y:S02]  /*5ea0*/  IMAD R22, R22, UR8, RZ ;  /* 0x0000000816167c24 */ /* 0x000fe4000f8e02ff */
[----:B------:R-:W-:Y:S01]  /*5eb0*/  FMUL.FTZ R21, R17, UR10 ;  /* 0x0000000a11157c20 */ /* 0x000fe20008410000 */
[----:B------:R-:W-:Y:S01]  /*5ec0*/  FMUL.FTZ R20, R20, UR10 ;  /* 0x0000000a14147c20 */ /* 0x000fe20008410000 */
[----:B------:R-:W-:-:S04]  /*5ed0*/  IMAD.WIDE.U32 R14, R25, UR8, R14 ;  /* 0x00000008190e7c25 */ /* 0x000fc8000f8e000e */
[----:B------:R-:W-:Y:S01]  /*5ee0*/  IMAD R25, R25, UR9, R22 ;  /* 0x0000000919197c24 */ /* 0x000fe2000f8e0216 */
[----:B------:R-:W-:Y:S02]  /*5ef0*/  ULDC.64 UR8, c[0x0][0x210] ;  /* 0x0000840000087ab9 */ /* 0x000fe40000000a00 */
[----:B------:R-:W-:Y:S02]  /*5f00*/  LEA R16, P0, R14, UR8, 0x1 ;  /* 0x000000080e107c11 */ /* 0x000fe4000f8008ff */
[----:B------:R-:W-:Y:S02]  /*5f10*/  IADD3 R25, R15, R25, RZ ;  /* 0x000000190f197210 */ /* 0x000fe40007ffe0ff */
[----:B------:R-:W-:Y:S02]  /*5f20*/  F2FP.BF16.F32.PACK_AB R15, R20, R21 ;  /* 0x00000015140f723e */ /* 0x000fe400000010ff */
[----:B------:R-:W-:-:S05]  /*5f30*/  LEA.HI.X R17, R14, UR9, R25, 0x1, P0 ;  /* 0x000000090e117c11 */ /* 0x000fca00080f0c19 */
[----:B------:R0:W-:Y:S02]  /*5f40*/  STG.E desc[UR12][R16.64], R15 ;  /* 0x0000000f10007986 */ /* 0x0001e4000c10190c */
.L_x_145:
[----:B------:R-:W-:Y:S05]  /*5f50*/  BSYNC B0 ;  /* 0x0000000000007941 */ /* 0x000fea0003800000 */
.L_x_144:
[----:B------:R-:W-:Y:S01]  /*5f60*/  SHF.L.U32 R44, R44, 0x10, RZ ;  /* 0x000000102c2c7819 */ /* 0x000fe200000006ff */
[----:B------:R-:W-:Y:S01]  /*5f70*/  IMAD R24, R24, UR14, R19 ;  /* 0x0000000e18187c24 */ /* 0x000fe2000f8e0213 */
[----:B------:R-:W-:Y:S01]  /*5f80*/  SHF.L.U32 R18, R18, 0x10, RZ ;  /* 0x0000001012127819 */ /* 0x000fe200000006ff */
[----:B------:R-:W-:Y:S01]  /*5f90*/  ULDC.64 UR16, c[0x0][0x290] ;  /* 0x0000a40000107ab9 */ /* 0x000fe20000000a00 */
[C---:B0-----:R-:W-:Y:S01]  /*5fa0*/  PRMT R16, R43.reuse, 0x7632, R16 ;  /* 0x000076322b107816 */ /* 0x041fe20000000010 */
[----:B------:R-:W-:Y:S01]  /*5fb0*/  FADD.FTZ R44, R44, -UR11 ;  /* 0x8000000b2c2c7e21 */ /* 0x000fe20008010000 */
[----:B------:R-:W-:Y:S01]  /*5fc0*/  SHF.L.U32 R43, R43, 0x10, RZ ;  /* 0x000000102b2b7819 */ /* 0x000fe200000006ff */
[----:B------:R-:W-:Y:S01]  /*5fd0*/  FADD.FTZ R14, R18, -UR11 ;  /* 0x8000000b120e7e21 */ /* 0x000fe20008010000 */
[----:B------:R-:W-:Y:S01]  /*5fe0*/  SHF.L.U32 R16, R16, 0x10, RZ ;  /* 0x0000001010107819 */ /* 0x000fe200000006ff */
[----:B------:R-:W-:Y:S01]  /*5ff0*/  FMUL.FTZ R29, R44, UR10 ;  /* 0x0000000a2c1d7c20 */ /* 0x000fe20008410000 */
        /* <DEDUP_REMOVED lines=21> */
.L_x_146:
[----:B------:R-:W-:Y:S04]  /*6150*/  BSSY B0, `(.L_x_147) ;  /* 0x0000016000007945 */ /* 0x000fe80003800000 */
[----:B------:R-:W-:Y:S05]  /*6160*/  @!P4 BRA `(.L_x_148) ;  /* 0x000000000050c947 */ /* 0x000fea0003800000 */
[----:B------:R-:W-:Y:S01]  /*6170*/  IADD3 R20, R0, 0x100, RZ ;  /* 0x0000010000147810 */ /* 0x000fe20007ffe0ff */
[C-C-:B------:R-:W-:Y:S01]  /*6180*/  FFMA.FTZ R14, R23.reuse, R29, R26.reuse ;  /* 0x0000001d170e7223 */ /* 0x140fe2000001001a */
[----:B------:R-:W-:Y:S01]  /*6190*/  FFMA.FTZ R15, R23, R30, R26 ;  /* 0x0000001e170f7223 */ /* 0x000fe2000001001a */
[----:B------:R-:W-:Y:S01]  /*61a0*/  ULDC.64 UR8, c[0x0][0x288] ;  /* 0x0000a20000087ab9 */ /* 0x000fe20000000a00 */
[----:B------:R-:W-:Y:S01]  /*61b0*/  SHF.R.S32.HI R17, RZ, 0x1f, R20 ;  /* 0x0000001fff117819 */ /* 0x000fe20000011414 */
[----:B------:R-:W-:Y:S01]  /*61c0*/  FFMA.FTZ R43, R43, R10, -R14 ;  /* 0x0000000a2b2b7223 */ /* 0x000fe2000001080e */
[----:B------:R-:W-:Y:S01]  /*61d0*/  FFMA.FTZ R19, R16, R11, -R15 ;  /* 0x0000000b10137223 */ /* 0x000fe2000001080f */
[----:B------:R-:W-:Y:S02]  /*61e0*/  MOV R14, R62 ;  /* 0x0000003e000e7202 */ /* 0x000fe40000000f00 */
[----:B------:R-:W-:Y:S01]  /*61f0*/  MOV R15, R65 ;  /* 0x00000041000f7202 */ /* 0x000fe20000000f00 */
[----:B------:R-:W-:-:S02]  /*6200*/  IMAD R17, R17, UR8, RZ ;  /* 0x0000000811117c24 */ /* 0x000fc4000f8e02ff */
        /* <DEDUP_REMOVED lines=10> */
.L_x_148:
[----:B------:R-:W-:Y:S05]  /*62b0*/  BSYNC B0 ;  /* 0x0000000000007941 */ /* 0x000fea0003800000 */
.L_x_147:
[C---:B------:R-:W-:Y:S02]  /*62c0*/  PRMT R14, R45.reuse, 0x7632, R14 ;  /* 0x000076322d0e7816 */ /* 0x040fe4000000000e */
[----:B------:R-:W-:Y:S02]  /*62d0*/  ISETP.GE.U32.AND P0, PT, R18, UR16, PT ;  /* 0x0000001012007c0c */ /* 0x000fe4000bf06070 */
[----:B------:R-:W-:Y:S02]  /*62e0*/  SHF.L.U32 R45, R45, 0x10, RZ ;  /* 0x000000102d2d7819 */ /* 0x000fe400000006ff */
[----:B------:R-:W-:Y:S02]  /*62f0*/  SHF.L.U32 R14, R14, 0x10, RZ ;  /* 0x000000100e0e7819 */ /* 0x000fe400000006ff */
[----:B------:R-:W-:Y:S01]  /*6300*/  SHF.R.S32.HI R18, RZ, 0x1f, R18 ;  /* 0x0000001fff127819 */ /* 0x000fe20000011412 */
[----:B------:R-:W-:Y:S01]  /*6310*/  FADD.FTZ R45, R45, -UR11 ;  /* 0x8000000b2d2d7e21 */ /* 0x000fe20008010000 */
[----:B0-----:R-:W-:Y:S01]  /*6320*/  PRMT R16, R42, 0x7632, R16 ;  /* 0x000076322a107816 */ /* 0x001fe20000000010 */
[----:B------:R-:W-:Y:S01]  /*6330*/  FADD.FTZ R14, R14, -UR11 ;  /* 0x8000000b0e0e7e21 */ /* 0x000fe20008010000 */
[----:B------:R-:W-:Y:S01]  /*6340*/  ISETP.GE.AND.EX P0, PT, R18, UR17, PT, P0 ;  /* 0x0000001112007c0c */ /* 0x000fe2000bf06300 */
[----:B------:R-:W-:Y:S01]  /*6350*/  FMUL.FTZ R45, R45, UR10 ;  /* 0x0000000a2d2d7c20 */ /* 0x000fe20008410000 */
[----:B------:R-:W-:Y:S01]  /*6360*/  SHF.L.U32 R15, R42, 0x10, RZ ;  /* 0x000000102a0f7819 */ /* 0x000fe200000006ff */
[----:B------:R-:W-:Y:S01]  /*6370*/  FMUL.FTZ R30, R14, UR10 ;  /* 0x0000000a0e1e7c20 */ /* 0x000fe20008410000 */
[----:B------:R-:W-:-:S02]  /*6380*/  ISETP.LT.U32.AND P0, PT, R58, 0x80, !P0 ;  /* 0x000000803a00780c */ /* 0x000fc40004701070 */
[----:B------:R-:W-:Y:S02]  /*6390*/  SHF.L.U32 R16, R16, 0x10, RZ ;  /* 0x0000001010107819 */ /* 0x000fe400000006ff */
[----:B------:R-:W-:Y:S01]  /*63a0*/  IADD3 R18, R24, 0x180, RZ ;  /* 0x0000018018127810 */ /* 0x000fe20007ffe0ff */
[----:B------:R-:W-:Y:S08]  /*63b0*/  @!P6 BRA `(.L_x_149) ;  /* 0x000000000048e947 */ /* 0x000ff00003800000 */
        /* <DEDUP_REMOVED lines=18> */
.L_x_149:
        /* <DEDUP_REMOVED lines=22> */
.L_x_151:
[----:B------:R-:W-:Y:S05]  /*6640*/  BSYNC B0 ;  /* 0x0000000000007941 */ /* 0x000fea0003800000 */
.L_x_150:
[----:B------:R-:W-:Y:S02]  /*6650*/  PRMT R14, R40, 0x7632, R14 ;  /* 0x00007632280e7816 */ /* 0x000fe4000000000e */
        /* <DEDUP_REMOVED lines=9> */
[----:B------:R-:W-:Y:S01]  /*66f0*/  IADD3 R28, R24, 0x1c0, RZ ;  /* 0x000001c0181c7810 */ /* 0x000fe20007ffe0ff */
[----:B------:R-:W-:Y:S01]  /*6700*/  FMUL.FTZ R24, R14, UR10 ;  /* 0x0000000a0e187c20 */ /* 0x000fe20008410000 */
[----:B------:R-:W-:-:S02]  /*6710*/  ISETP.LT.U32.AND P0, PT, R58, 0x80, !P0 ;  /* 0x000000803a00780c */ /* 0x000fc40004701070 */
[----:B------:R-:W-:Y:S02]  /*6720*/  SHF.L.U32 R39, R39, 0x10, RZ ;  /* 0x0000001027277819 */ /* 0x000fe400000006ff */
[----:B------:R-:W-:Y:S01]  /*6730*/  SHF.L.U32 R16, R16, 0x10, RZ ;  /* 0x0000001010107819 */ /* 0x000fe200000006ff */
        /* <DEDUP_REMOVED lines=19> */
.L_x_152:
        /* <DEDUP_REMOVED lines=22> */
.L_x_154:
[----:B------:R-:W-:Y:S05]  /*69d0*/  BSYNC B0 ;  /* 0x0000000000007941 */ /* 0x000fea0003800000 */
.L_x_153:
        /* <DEDUP_REMOVED lines=13> */
[----:B------:R-:W-:Y:S01]  /*6ab0*/  SHF.L.U32 R16, R16, 0x10, RZ ;  /* 0x0000001010107819 */ /* 0x000fe200000006ff */
[----:B------:R-:W-:Y:S10]  /*6ac0*/  @!P6 BRA `(.L_x_155) ;  /* 0x000000000048e947 */ /* 0x000ff40003800000 */
        /* <DEDUP_REMOVED lines=18> */
.L_x_155:
        /* <DEDUP_REMOVED lines=21> */
.L_x_157:
[----:B------:R-:W-:Y:S05]  /*6d40*/  BSYNC B0 ;  /* 0x0000000000007941 */ /* 0x000fea0003800000 */
.L_x_156:
[----:B------:R-:W-:Y:S01]  /*6d50*/  ULDC UR8, c[0x0][0x2a0] ;  /* 0x0000a80000087ab9 */ /* 0x000fe20000000800 */
[----:B------:R-:W-:Y:S01]  /*6d60*/  ULDC UR9, c[0x0][0x270] ;  /* 0x00009c0000097ab9 */ /* 0x000fe20000000800 */
[----:B------:R-:W-:Y:S01]  /*6d70*/  IADD3 R55, R36, R55, RZ ;  /* 0x0000003724377210 */ /* 0x000fe20007ffe0ff */
[----:B------:R-:W-:Y:S01]  /*6d80*/  UIMAD UR8, UR8, UR9, URZ ;  /* 0x00000009080872a4 */ /* 0x000fe2000f8e023f */
[----:B------:R-:W-:-:S05]  /*6d90*/  IADD3 R54, R54, 0x1, RZ ;  /* 0x0000000136367810 */ /* 0x000fca0007ffe0ff */
[----:B------:R-:W-:-:S13]  /*6da0*/  ISETP.GE.AND P0, PT, R55, UR8, PT ;  /* 0x0000000837007c0c */ /* 0x000fda000bf06270 */
[----:B------:R-:W-:Y:S05]  /*6db0*/  @!P0 BRA `(.L_x_158) ;  /* 0xffffff9400888947 */ /* 0x000fea000383ffff */
.L_x_107:
[----:B------:R-:W1:Y:S01]  /*6dc0*/  LDC R6, c[0x0][0xc] ;  /* 0x00000300ff067b82 */ /* 0x000e620000000800 */
[----:B------:R-:W-:Y:S01]  /*6dd0*/  ISETP.NE.AND P2, PT, R58, RZ, PT ;  /* 0x000000ff3a00720c */ /* 0x000fe20003f45270 */
[----:B------:R-:W-:Y:S06]  /*6de0*/  BSSY B0, `(.L_x_159) ;  /* 0x0000015000007945 */ /* 0x000fec0003800000 */
[----:B------:R-:W2:Y:S08]  /*6df0*/  LDC R7, c[0x0][0x10] ;  /* 0x00000400ff077b82 */ /* 0x000eb00000000800 */
[----:B------:R-:W3:Y:S01]  /*6e00*/  LDC.64 R2, c[0x0][0x258] ;  /* 0x00009600ff027b82 */ /* 0x000ee20000000a00 */
[----:B-1----:R-:W-:-:S02]  /*6e10*/  IADD3 R0, R6, -0x1, RZ ;  /* 0xffffffff06007810 */ /* 0x002fc40007ffe0ff */
[----:B------:R-:W-:Y:S02]  /*6e20*/  ISETP.NE.AND P1, PT, R6, 0x1, PT ;  /* 0x000000010600780c */ /* 0x000fe40003f25270 */
[----:B------:R-:W-:Y:S02]  /*6e30*/  ISETP.NE.AND P0, PT, R0, UR14, PT ;  /* 0x0000000e00007c0c */ /* 0x000fe4000bf05270 */
[C---:B--2---:R-:W-:Y:S02]  /*6e40*/  SHF.L.U32 R0, R7.reuse, 0x1, RZ ;  /* 0x0000000107007819 */ /* 0x044fe400000006ff */
[----:B------:R-:W-:Y:S02]  /*6e50*/  IADD3 R4, R7, -0x1, RZ ;  /* 0xffffffff07047810 */ /* 0x000fe40007ffe0ff */
[----:B------:R-:W-:Y:S02]  /*6e60*/  SEL R5, R0, RZ, P1 ;  /* 0x000000ff00057207 */ /* 0x000fe40000800000 */
[----:B------:R-:W-:-:S03]  /*6e70*/  ISETP.NE.OR P0, PT, R37, R4, P0 ;  /* 0x000000042500720c */ /* 0x000fc60000705670 */
[----:B---3--:R-:W-:Y:S01]  /*6e80*/  IMAD.WIDE.U32 R2, R5, 0x4, R2 ;  /* 0x0000000405027825 */ /* 0x008fe200078e0002 */
[----:B------:R-:W-:Y:S09]  /*6e90*/  @P2 BRA `(.L_x_160) ;  /* 0x0000000000242947 */ /* 0x000ff20003800000 */
        /* <DEDUP_REMOVED lines=9> */
.L_x_160:
[----:B------:R-:W-:Y:S05]  /*6f30*/  BSYNC B0 ;  /* 0x0000000000007941 */ /* 0x000fea0003800000 */
.L_x_159:
[----:B------:R-:W-:Y:S05]  /*6f40*/  @P0 EXIT ;  /* 0x000000000000094d */ /* 0x000fea0003800000 */
[----:B------:R-:W-:Y:S05]  /*6f50*/  @P2 BRA `(.L_x_161) ;  /* 0x0000000000202947 */ /* 0x000fea0003800000 */
[----:B------:R-:W-:-:S05]  /*6f60*/  IMAD R0, R6, R7, RZ ;  /* 0x0000000706007224 */ /* 0x000fca00078e02ff */
[----:B------:R-:W-:-:S13]  /*6f70*/  ISETP.NE.AND P0, PT, R0, -0x1, PT ;  /* 0xffffffff0000780c */ /* 0x000fda0003f05270 */
[----:B------:R-:W-:Y:S05]  /*6f80*/  @!P0 BRA `(.L_x_161) ;  /* 0x0000000000148947 */ /* 0x000fea0003800000 */
.L_x_162:
[----:B-1----:R-:W2:Y:S04]  /*6f90*/  LDG.E.STRONG.GPU R5, desc[UR12][R2.64] ;  /* 0x0000000c02057981 */ /* 0x002ea8000c1ef900 */
[----:B--2---:R-:W-:Y:S01]  /*6fa0*/  CCTL.IVALL ;  /* 0x00000000ff00798f */ /* 0x004fe20002000000 */
[----:B------:R-:W-:Y:S05]  /*6fb0*/  YIELD ;  /* 0x0000000000007946 */ /* 0x000fea0003800000 */
[----:B------:R-:W-:-:S13]  /*6fc0*/  ISETP.NE.AND P0, PT, R5, R0, PT ;  /* 0x000000000500720c */ /* 0x000fda0003f05270 */
[----:B------:R-:W-:Y:S05]  /*6fd0*/  @P0 BRA `(.L_x_162) ;  /* 0xfffffffc00ec0947 */ /* 0x000fea000383ffff */
.L_x_161:
[----:B------:R-:W-:Y:S05]  /*6fe0*/  WARPSYNC.ALL ;  /* 0x0000000000007948 */ /* 0x000fea0003800000 */
[----:B------:R-:W2:Y:S08]  /*6ff0*/  LDC.64 R22, c[0x0][0x288] ;  /* 0x0000a200ff167b82 */ /* 0x000eb00000000a00 */
[----:B------:R-:W-:Y:S01]  /*7000*/  BAR.SYNC.DEFER_BLOCKING 0x0 ;  /* 0x0000000000007b1d */ /* 0x000fe20000010000 */
[----:B--2---:R-:W-:-:S04]  /*7010*/  LEA.HI R0, P0, R23, R22, RZ, 0x1 ;  /* 0x0000001617007211 */ /* 0x004fc800078108ff */
[----:B-1----:R-:W-:-:S04]  /*7020*/  IADD3.X R3, RZ, R23, RZ, P0, !PT ;  /* 0x00000017ff037210 */ /* 0x002fc800007fe4ff */
        /* <DEDUP_REMOVED lines=19> */
.L_x_163:
[----:B------:R-:W-:-:S04]  /*7160*/  LEA R6, P0, R58, UR4, 0x2 ;  /* 0x000000043a067c11 */ /* 0x000fc8000f8010ff */
[----:B------:R-:W-:Y:S02]  /*7170*/  LEA.HI.X R7, R58, UR5, R0, 0x2, P0 ;  /* 0x000000053a077c11 */ /* 0x000fe400080f1400 */
[-C--:B------:R-:W-:Y:S02]  /*7180*/  LEA R8, P0, R25, R6.reuse, 0x2 ;  /* 0x0000000619087211 */ /* 0x080fe400078010ff */
[-C--:B------:R-:W-:Y:S01]  /*7190*/  LEA R12, P1, R22, R6.reuse, 0x2 ;  /* 0x00000006160c7211 */ /* 0x080fe200078210ff */
[----:B---3--:R-:W3:Y:S01]  /*71a0*/  LDG.E R18, desc[UR12][R6.64] ;  /* 0x0000000c06127981 */ /* 0x008ee2000c1e1900 */
[----:B0-----:R-:W-:Y:S02]  /*71b0*/  LEA R10, P2, R29, R6, 0x2 ;  /* 0x000000061d0a7211 */ /* 0x001fe400078410ff */
        /* <DEDUP_REMOVED lines=17> */
.L_x_164:
        /* <DEDUP_REMOVED lines=11> */
.L_x_2390:


//--------------------- .text._Z35group_norm_nhwc_bwd_one_pass_kernelI11Bf16IOBf16WLi64ELi4ELi128EEv26Group_norm_nhwc_bwd_params --------------------------
	.section	.text._Z35group_norm_nhwc_bwd_one_pass_kernelI11Bf16IOBf16WLi64ELi4ELi128EEv26Group_norm_nhwc_bwd_params,"ax",@progbits
	.align	128
        .global         _Z35group_norm_nhwc_bwd_one_pass_kernelI11Bf16IOBf16WLi64ELi4ELi128EEv26Group_norm_nhwc_bwd_params
        .type           _Z35group_norm_nhwc_bwd_one_pass_kernelI11Bf16IOBf16WLi64ELi4ELi128EEv26Group_norm_nhwc_bwd_params,@function
        .size           _Z35group_norm_nhwc_bwd_one_pass_kernelI11Bf16IOBf16WLi64ELi4ELi128EEv26Group_norm_nhwc_bwd_params,(.L_x_2391 - _Z35group_norm_nhwc_bwd_one_pass_kernelI11Bf16IOBf16WLi64ELi4ELi128EEv26Group_norm_nhwc_bwd_params)
        .other          _Z35group_norm_nhwc_bwd_one_pass_kernelI11Bf16IOBf16WLi64ELi4ELi128EEv26Group_norm_nhwc_bwd_params,@"STO_CUDA_ENTRY STV_DEFAULT"
_Z35group_norm_nhwc_bwd_one_pass_kernelI11Bf16IOBf16WLi64ELi4ELi128EEv26Group_norm_nhwc_bwd_params:
.text._Z35group_norm_nhwc_bwd_one_pass_kernelI11Bf16IOBf16WLi64ELi4ELi128EEv26Group_norm_nhwc_bwd_params:
        /* <DEDUP_REMOVED lines=24> */
[----:B------:R-:W-:Y:S01]  /*0180*/  UIADD3.X UR10, URZ, UR11, URZ, UP0, !UPT ;  /* 0x0000000b3f0a7290 */ /* 0x000fe200087fe43f */
[----:B------:R-:W-:Y:S01]  /*0190*/  SHF.R.S32.HI R4, RZ, 0x5, R4 ;  /* 0x00000005ff047819 */ /* 0x000fe20000011404 */
[----:B------:R-:W3:Y:S01]  /*01a0*/  LDC R25, c[0x0][0x10] ;  /* 0x00000400ff197b82 */ /* 0x000ee20000000800 */
[----:B------:R-:W-:Y:S01]  /*01b0*/  ULDC.64 UR16, c[0x0][0x290] ;  /* 0x0000a40000107ab9 */ /* 0x000fe20000000a00 */
[----:B------:R-:W-:-:S02]  /*01c0*/  ULEA.HI UR8, UP0, UR5, UR4, URZ, 0x1 ;  /* 0x0000000405087291 */ /* 0x000fc4000f81083f */
[----:B------:R-:W-:Y:S02]  /*01d0*/  USHF.R.S64 UR9, UR9, 0x1, UR10 ;  /* 0x0000000109097899 */ /* 0x000fe4000800100a */
[----:B------:R-:W-:Y:S02]  /*01e0*/  UIADD3.X UR5, URZ, UR5, URZ, UP0, !UPT ;  /* 0x000000053f057290 */ /* 0x000fe400087fe43f */
[----:B------:R-:W4:Y:S01]  /*01f0*/  LDC R24, c[0x0][0xc] ;  /* 0x00000300ff187b82 */ /* 0x000f220000000800 */
[----:B0-----:R-:W-:Y:S01]  /*0200*/  IMAD R0, R3, UR14, R0 ;  /* 0x0000000e03007c24 */ /* 0x001fe2000f8e0200 */
[----:B------:R-:W-:Y:S02]  /*0210*/  USHF.R.S64 UR8, UR8, 0x1, UR5 ;  /* 0x0000000108087899 */ /* 0x000fe40008001005 */
[----:B------:R-:W-:Y:S02]  /*0220*/  USHF.R.S32.HI UR5, URZ, 0x1, UR5 ;  /* 0x000000013f057899 */ /* 0x000fe40008011405 */
[----:B------:R-:W-:Y:S01]  /*0230*/  ISETP.GE.U32.AND P1, PT, R0, UR16, PT ;  /* 0x0000001000007c0c */ /* 0x000fe2000bf26070 */
[----:B--2---:R-:W-:Y:S01]  /*0240*/  ULEA UR11, UR7, UR6, 0x18 ;  /* 0x00000006070b7291 */ /* 0x004fe2000f8ec03f */
[----:B------:R-:W-:Y:S01]  /*0250*/  SHF.R.S32.HI R3, RZ, 0x1f, R0 ;  /* 0x0000001fff037819 */ /* 0x000fe20000011400 */
[----:B------:R-:W-:-:S02]  /*0260*/  UIADD3 UR6, UR6, 0x40, URZ ;  /* 0x0000004006067890 */ /* 0x000fc4000fffe03f */
[----:B------:R-:W-:Y:S01]  /*0270*/  USHF.L.U64.HI UR5, UR8, 0x2, UR5 ;  /* 0x0000000208057899 */ /* 0x000fe20008010205 */
[----:B------:R-:W-:Y:S01]  /*0280*/  ISETP.GE.AND.EX P1, PT, R3, UR17, PT, P1 ;  /* 0x0000001103007c0c */ /* 0x000fe2000bf26310 */
[----:B------:R-:W-:Y:S01]  /*0290*/  ULEA UR6, UR7, UR6, 0x18 ;  /* 0x0000000607067291 */ /* 0x000fe2000f8ec03f */
[C---:B------:R-:W-:Y:S01]  /*02a0*/  SHF.L.U32 R3, R37.reuse, 0x1, RZ ;  /* 0x0000000125037819 */ /* 0x040fe200000006ff */
[----:B------:R-:W-:Y:S01]  /*02b0*/  USHF.R.S32.HI UR7, URZ, 0x1, UR10 ;  /* 0x000000013f077899 */ /* 0x000fe2000801140a */
[----:B------:R-:W-:Y:S02]  /*02c0*/  ISETP.LT.U32.AND P1, PT, R37, 0x80, !P1 ;  /* 0x000000802500780c */ /* 0x000fe40004f21070 */
[----:B------:R-:W-:Y:S01]  /*02d0*/  LOP3.LUT R3, R3, 0x2, RZ, 0xc0, !PT ;  /* 0x0000000203037812 */ /* 0x000fe200078ec0ff */
[----:B------:R-:W-:Y:S01]  /*02e0*/  USHF.L.U64.HI UR7, UR9, 0x2, UR7 ;  /* 0x0000000209077899 */ /* 0x000fe20008010207 */
[----:B------:R-:W-:Y:S02]  /*02f0*/  LEA R4, R4, UR11, 0x3 ;  /* 0x0000000b04047c11 */ /* 0x000fe4000f8e18ff */
[----:B-1-3--:R-:W-:-:S09]  /*0300*/  LEA R5, R37, UR6, 0x4 ;  /* 0x0000000625057c11 */ /* 0x00afd2000f8e20ff */
.L_x_188:
        /* <DEDUP_REMOVED lines=8> */
[----:B0-----:R-:W-:-:S06]  /*0390*/  IADD3 R6, R10, 0xffffffe, RZ ;  /* 0x0ffffffe0a067810 */ /* 0x001fcc0007ffe0ff */
[----:B-1----:R0:W1:Y:S02]  /*03a0*/  F2I.FTZ.U32.TRUNC.NTZ R7, R6 ;  /* 0x0000000600077305 */ /* 0x002064000021f000 */
[----:B0-----:R-:W-:Y:S02]  /*03b0*/  MOV R6, RZ ;  /* 0x000000ff00067202 */ /* 0x001fe40000000f00 */
[----:B-1----:R-:W-:-:S05]  /*03c0*/  IADD3 R8, RZ, -R7, RZ ;  /* 0x80000007ff087210 */ /* 0x002fca0007ffe0ff */
[----:B------:R-:W-:-:S04]  /*03d0*/  IMAD R9, R8, R11, RZ ;  /* 0x0000000b08097224 */ /* 0x000fc800078e02ff */
        /* <DEDUP_REMOVED lines=11> */
[CC--:B------:R-:W-:Y:S02]  /*0490*/  ISETP.GE.U32.AND P0, PT, R6.reuse, R11.reuse, PT ;  /* 0x0000000b0600720c */ /* 0x0c0fe40003f06070 */
[----:B------:R-:W-:Y:S02]  /*04a0*/  @!P2 IADD3 R7, R7, 0x1, RZ ;  /* 0x000000010707a810 */ /* 0x000fe40007ffe0ff */
[----:B------:R-:W-:Y:S02]  /*04b0*/  ISETP.GT.U32.AND P2, PT, R11, R6, PT ;  /* 0x000000060b00720c */ /* 0x000fe40003f44070 */
[----:B------:R-:W-:-:S02]  /*04c0*/  IADD3 R11, R6, -R11, RZ ;  /* 0x8000000b060b7210 */ /* 0x000fc40007ffe0ff */
[----:B------:R-:W-:Y:S02]  /*04d0*/  SHF.R.S32.HI R17, RZ, 0x1f, R0 ;  /* 0x0000001fff117819 */ /* 0x000fe40000011400 */
[----:B------:R-:W-:Y:S02]  /*04e0*/  SEL R6, R11, R6, !P2 ;  /* 0x000000060b067207 */ /* 0x000fe40005000000 */
[----:B------:R-:W0:Y:S01]  /*04f0*/  @P1 LDC.64 R10, c[0x0][0x288] ;  /* 0x0000a200ff0a1b82 */ /* 0x000e220000000a00 */
[----:B------:R-:W-:Y:S02]  /*0500*/  @P0 IADD3 R7, R7, 0x1, RZ ;  /* 0x0000000107070810 */ /* 0x000fe40007ffe0ff */
[----:B------:R-:W-:Y:S02]  /*0510*/  ISETP.NE.AND P0, PT, R13, RZ, PT ;  /* 0x000000ff0d00720c */ /* 0x000fe40003f05270 */
[----:B------:R-:W-:Y:S02]  /*0520*/  MOV R12, R7 ;  /* 0x00000007000c7202 */ /* 0x000fe40000000f00 */
[----:B------:R-:W-:-:S02]  /*0530*/  LOP3.LUT R7, RZ, R13, RZ, 0x33, !PT ;  /* 0x0000000dff077212 */ /* 0x000fc400078e33ff */
[----:B------:R-:W-:Y:S02]  /*0540*/  @!P4 IADD3 R12, -R12, RZ, RZ ;  /* 0x000000ff0c0cc210 */ /* 0x000fe40007ffe1ff */
[----:B------:R-:W-:Y:S02]  /*0550*/  @!P3 IADD3 R6, -R6, RZ, RZ ;  /* 0x000000ff0606b210 */ /* 0x000fe40007ffe1ff */
[C---:B------:R-:W-:Y:S02]  /*0560*/  SEL R41, R7.reuse, R12, !P0 ;  /* 0x0000000c07297207 */ /* 0x040fe40004000000 */
[----:B------:R-:W-:Y:S02]  /*0570*/  SEL R38, R7, R6, !P0 ;  /* 0x0000000607267207 */ /* 0x000fe40004000000 */
[----:B------:R-:W-:Y:S02]  /*0580*/  SHF.R.S32.HI R12, RZ, 0x1f, R41 ;  /* 0x0000001fff0c7819 */ /* 0x000fe40000011429 */
[----:B------:R-:W-:-:S03]  /*0590*/  LEA R6, R38, R3, 0x2 ;  /* 0x0000000326067211 */ /* 0x000fc600078e10ff */
[----:B------:R-:W-:Y:S01]  /*05a0*/  IMAD R14, R12, UR10, RZ ;  /* 0x0000000a0c0e7c24 */ /* 0x000fe2000f8e02ff */
[----:B------:R-:W-:Y:S01]  /*05b0*/  SHF.R.S32.HI R7, RZ, 0x1f, R6 ;  /* 0x0000001fff077819 */ /* 0x000fe20000011406 */
[----:B------:R-:W1:Y:S01]  /*05c0*/  @P1 LDC.64 R12, c[0x0][0x230] ;  /* 0x00008c00ff0c1b82 */ /* 0x000e620000000a00 */
[----:B0-----:R-:W-:Y:S02]  /*05d0*/  @P1 IMAD R16, R17, R10, RZ ;  /* 0x0000000a11101224 */ /* 0x001fe400078e02ff */
[C---:B------:R-:W-:Y:S02]  /*05e0*/  IMAD R43, R41.reuse, UR11, R14 ;  /* 0x0000000b292b7c24 */ /* 0x040fe4000f8e020e */
[----:B------:R-:W-:-:S03]  /*05f0*/  IMAD.WIDE.U32 R40, R41, UR10, R6 ;  /* 0x0000000a29287c25 */ /* 0x000fc6000f8e0006 */
[----:B------:R-:W0:Y:S01]  /*0600*/  @P1 LDC.64 R14, c[0x0][0x228] ;  /* 0x00008a00ff0e1b82 */ /* 0x000e220000000a00 */
[----:B------:R-:W-:Y:S01]  /*0610*/  @P1 IMAD R17, R0, R11, R16 ;  /* 0x0000000b00111224 */ /* 0x000fe200078e0210 */
[----:B------:R-:W-:Y:S02]  /*0620*/  IADD3 R43, R41, R43, RZ ;  /* 0x0000002b292b7210 */ /* 0x000fe40007ffe0ff */
[----:B------:R-:W-:-:S05]  /*0630*/  @P1 MOV R42, R40 ;  /* 0x00000028002a1202 */ /* 0x000fca0000000f00 */
[----:B------:R-:W-:-:S05]  /*0640*/  @P1 IMAD.WIDE.U32 R10, R0, R10, R42 ;  /* 0x0000000a000a1225 */ /* 0x000fca00078e002a */
[----:B------:R-:W-:Y:S02]  /*0650*/  @P1 IADD3 R17, R11, R17, RZ ;  /* 0x000000110b111210 */ /* 0x000fe40007ffe0ff */
[C---:B------:R-:W-:Y:S02]  /*0660*/  @P1 SHF.L.U32 R11, R10.reuse, 0x1, RZ ;  /* 0x000000010a0b1819 */ /* 0x040fe400000006ff */
[----:B------:R-:W-:Y:S02]  /*0670*/  @P1 SHF.L.U64.HI R10, R10, 0x1, R17 ;  /* 0x000000010a0a1819 */ /* 0x000fe40000010211 */
[C---:B-1----:R-:W-:Y:S02]  /*0680*/  @P1 IADD3 R12, P0, R11.reuse, R12, RZ ;  /* 0x0000000c0b0c1210 */ /* 0x042fe40007f1e0ff */
[----:B0-----:R-:W-:Y:S02]  /*0690*/  @P1 IADD3 R14, P2, R11, R14, RZ ;  /* 0x0000000e0b0e1210 */ /* 0x001fe40007f5e0ff */
        /* <DEDUP_REMOVED lines=11> */
[----:B------:R-:W-:Y:S02]  /*0750*/  MOV R30, RZ ;  /* 0x000000ff001e7202 */ /* 0x000fe40000000f00 */
[----:B------:R-:W-:Y:S02]  /*0760*/  MOV R27, RZ ;  /* 0x000000ff001b7202 */ /* 0x000fe40000000f00 */
        /* <DEDUP_REMOVED lines=10> */
[----:B------:R-:W-:Y:S02]  /*0810*/  ISETP.GT.U32.AND P0, PT, R37, 0x7f, PT ;  /* 0x0000007f2500780c */ /* 0x000fe40003f04070 */
[C---:B---3--:R-:W-:Y:S02]  /*0820*/  @P1 PRMT R32, R12.reuse, 0x7610, R32 ;  /* 0x000076100c201816 */ /* 0x048fe40000000020 */
[----:B------:R-:W-:-:S07]  /*0830*/  @P1 PRMT R31, R12, 0x7632, R31 ;  /* 0x000076320c1f1816 */ /* 0x000fce000000001f */
[----:B------:R-:W-:Y:S01]  /*0840*/  @UP0 UMOV UR10, UR4 ;  /* 0x00000004000a0c82 */ /* 0x000fe20008000000 */
[C---:B-----5:R-:W-:Y:S02]  /*0850*/  @P1 PRMT R34, R14.reuse, 0x7610, R34 ;  /* 0x000076100e221816 */ /* 0x060fe40000000022 */
[----:B------:R-:W-:Y:S01]  /*0860*/  @P1 PRMT R33, R14, 0x7632, R33 ;  /* 0x000076320e211816 */ /* 0x000fe20000000021 */
[----:B------:R-:W-:Y:S06]  /*0870*/  @P0 BRA `(.L_x_167) ;  /* 0x0000000000440947 */ /* 0x000fec0003800000 */
[----:B------:R-:W-:Y:S01]  /*0880*/  ISETP.NE.AND P0, PT, RZ, UR6, PT ;  /* 0x00000006ff007c0c */ /* 0x000fe2000bf05270 */
[----:B------:R-:W-:Y:S01]  /*0890*/  ULDC.64 UR16, c[0x0][0x238] ;  /* 0x00008e0000107ab9 */ /* 0x000fe20000000a00 */
[C---:B------:R-:W-:Y:S02]  /*08a0*/  SHF.L.U32 R11, R6.reuse, 0x1, RZ ;  /* 0x00000001060b7819 */ /* 0x040fe400000006ff */
[----:B------:R-:W-:Y:S02]  /*08b0*/  SHF.L.U64.HI R10, R6, 0x1, R7 ;  /* 0x00000001060a7819 */ /* 0x000fe40000010207 */
[----:B------:R-:W-:-:S04]  /*08c0*/  IADD3 R6, P2, R11, UR16, RZ ;  /* 0x000000100b067c10 */ /* 0x000fc8000ff5e0ff */
[----:B------:R-:W-:-:S03]  /*08d0*/  IADD3.X R7, R10, UR17, RZ, P2, !PT ;  /* 0x000000110a077c10 */ /* 0x000fc600097fe4ff */
[----:B------:R-:W0:Y:S02]  /*08e0*/  @P0 LDC.64 R8, c[0x0][0x240] ;  /* 0x00009000ff080b82 */ /* 0x000e240000000a00 */
[----:B------:R-:W2:Y:S04]  /*08f0*/  LDG.E.U16 R30, desc[UR12][R6.64] ;  /* 0x0000000c061e7981 */ /* 0x000ea8000c1e1500 */
[----:B------:R-:W3:Y:S01]  /*0900*/  LDG.E.U16 R27, desc[UR12][R6.64+0x2] ;  /* 0x0000020c061b7981 */ /* 0x000ee2000c1e1500 */
[----:B0-----:R-:W-:-:S04]  /*0910*/  @P0 IADD3 R8, P3, R11, R8, RZ ;  /* 0x000000080b080210 */ /* 0x001fc80007f7e0ff */
[----:B------:R-:W-:-:S05]  /*0920*/  @P0 IADD3.X R9, R10, R9, RZ, P3, !PT ;  /* 0x000000090a090210 */ /* 0x000fca0001ffe4ff */
[----:B------:R-:W5:Y:S04]  /*0930*/  @P0 LDG.E.U16 R11, desc[UR12][R8.64] ;  /* 0x0000000c080b0981 */ /* 0x000f68000c1e1500 */
[----:B------:R-:W4:Y:S01]  /*0940*/  @P0 LDG.E.U16 R10, desc[UR12][R8.64+0x2] ;  /* 0x0000020c080a0981 */ /* 0x000f22000c1e1500 */
[----:B--2---:R-:W-:Y:S02]  /*0950*/  SHF.L.U32 R30, R30, 0x10, RZ ;  /* 0x000000101e1e7819 */ /* 0x004fe400000006ff */
[----:B---3--:R-:W-:Y:S02]  /*0960*/  SHF.L.U32 R27, R27, 0x10, RZ ;  /* 0x000000101b1b7819 */ /* 0x008fe400000006ff */
[----:B-----5:R-:W-:Y:S02]  /*0970*/  @P0 SHF.L.U32 R29, R11, 0x10, RZ ;  /* 0x000000100b1d0819 */ /* 0x020fe400000006ff */
[----:B----4-:R-:W-:-:S07]  /*0980*/  @P0 SHF.L.U32 R28, R10, 0x10, RZ ;  /* 0x000000100a1c0819 */ /* 0x010fce00000006ff */
.L_x_167:
[----:B------:R-:W-:Y:S05]  /*0990*/  BSYNC B0 ;  /* 0x0000000000007941 */ /* 0x000fea0003800000 */
.L_x_166:
[----:B------:R-:W-:Y:S02]  /*09a0*/  ISETP.NE.AND P0, PT, RZ, UR6, PT ;  /* 0x00000006ff007c0c */ /* 0x000fe4000bf05270 */
[C---:B------:R-:W-:Y:S02]  /*09b0*/  SHF.L.U32 R6, R32.reuse, 0x10, RZ ;  /* 0x0000001020067819 */ /* 0x040fe400000006ff */
        /* <DEDUP_REMOVED lines=29> */
.L_x_168:
[----:B------:R-:W-:Y:S01]  /*0b90*/  FMUL.FTZ R11, R7, R30 ;  /* 0x0000001e070b7220 */ /* 0x000fe20000410000 */
[----:B------:R-:W-:Y:S01]  /*0ba0*/  FMUL.FTZ R10, R6, R27 ;  /* 0x0000001b060a7220 */ /* 0x000fe20000410000 */
[----:B------:R-:W-:Y:S01]  /*0bb0*/  ISETP.GT.AND P0, PT, R2, 0x1e, PT ;  /* 0x0000001e0200780c */ /* 0x000fe20003f04270 */
[----:B------:R-:W-:Y:S01]  /*0bc0*/  BSSY B0, `(.L_x_169) ;  /* 0x0000035000007945 */ /* 0x000fe20003800000 */
[----:B------:R-:W-:Y:S01]  /*0bd0*/  FFMA.FTZ R12, R8, R11, RZ ;  /* 0x0000000b080c7223 */ /* 0x000fe200000100ff */
[----:B------:R-:W-:Y:S01]  /*0be0*/  FADD.FTZ R11, RZ, R11 ;  /* 0x0000000bff0b7221 */ /* 0x000fe20000010000 */
[----:B------:R-:W-:Y:S01]  /*0bf0*/  ISETP.NE.AND P3, PT, R2, RZ, PT ;  /* 0x000000ff0200720c */ /* 0x000fe20003f65270 */
[----:B------:R-:W-:Y:S01]  /*0c00*/  FFMA.FTZ R8, R8, R7, RZ ;  /* 0x0000000708087223 */ /* 0x000fe200000100ff */
[----:B------:R-:W-:Y:S01]  /*0c10*/  FFMA.FTZ R12, R9, R10, R12 ;  /* 0x0000000a090c7223 */ /* 0x000fe2000001000c */
[----:B------:R-:W-:Y:S01]  /*0c20*/  FADD.FTZ R13, R10, R11 ;  /* 0x0000000b0a0d7221 */ /* 0x000fe20000010000 */
[----:B------:R-:W-:Y:S01]  /*0c30*/  ISETP.NE.AND P2, PT, R37, RZ, PT ;  /* 0x000000ff2500720c */ /* 0x000fe20003f45270 */
[----:B------:R-:W-:Y:S01]  /*0c40*/  FFMA.FTZ R9, R9, R6, RZ ;  /* 0x0000000609097223 */ /* 0x000fe200000100ff */
        /* <DEDUP_REMOVED lines=24> */
[----:B------:R-:W-:Y:S01]  /*0dd0*/  FADD.FTZ R11, RZ, R6 ;  /* 0x00000006ff0b7221 */ /* 0x000fe20000010000 */
[----:B-1----:R-:W-:Y:S01]  /*0de0*/  @!P0 FADD.FTZ R13, R13, R10 ;  /* 0x0000000a0d0d8221 */ /* 0x002fe20000010000 */
[----:B------:R-:W-:-:S02]  /*0df0*/  FADD.FTZ R10, RZ, R7 ;  /* 0x00000007ff0a7221 */ /* 0x000fc40000010000 */
[----:B------:R-:W-:Y:S02]  /*0e00*/  MOV R6, R12 ;  /* 0x0000000c00067202 */ /* 0x000fe40000000f00 */
        /* <DEDUP_REMOVED lines=16> */
.L_x_170:
[----:B------:R-:W-:Y:S05]  /*0f10*/  BSYNC B0 ;  /* 0x0000000000007941 */ /* 0x000fea0003800000 */
.L_x_169:
        /* <DEDUP_REMOVED lines=318> */
.L_x_172:
[----:B------:R-:W-:Y:S05]  /*2300*/  BSYNC B0 ;  /* 0x0000000000007941 */ /* 0x000fea0003800000 */
.L_x_171:
        /* <DEDUP_REMOVED lines=19> */
.L_x_174:
[----:B------:R-:W-:Y:S05]  /*2440*/  BSYNC B0 ;  /* 0x0000000000007941 */ /* 0x000fea0003800000 */
.L_x_173:
        /* <DEDUP_REMOVED lines=31> */
.L_x_177:
[----:B-1----:R-:W2:Y:S04]  /*2640*/  LDG.E.STRONG.GPU R10, desc[UR12][R8.64] ;  /* 0x0000000c080a7981 */ /* 0x002ea8000c1ef900 */
[----:B--2---:R-:W-:Y:S01]  /*2650*/  CCTL.IVALL ;  /* 0x00000000ff00798f */ /* 0x004fe20002000000 */
[----:B------:R-:W-:Y:S05]  /*2660*/  YIELD ;  /* 0x0000000000007946 */ /* 0x000fea0003800000 */
[----:B------:R-:W-:-:S13]  /*2670*/  ISETP.NE.AND P0, PT, R10, R15, PT ;  /* 0x0000000f0a00720c */ /* 0x000fda0003f05270 */
[----:B------:R-:W-:Y:S05]  /*2680*/  @P0 BRA `(.L_x_177) ;  /* 0xfffffffc00ec0947 */ /* 0x000fea000383ffff */
.L_x_176:
        /* <DEDUP_REMOVED lines=17> */
.L_x_181:
        /* <DEDUP_REMOVED lines=115> */
.L_x_180:
        /* <DEDUP_REMOVED lines=61> */
.L_x_182:
[----:B------:R-:W-:-:S13]  /*32a0*/  ISETP.NE.OR P0, PT, R18, RZ, P0 ;  /* 0x000000ff1200720c */ /* 0x000fda0000705670 */
[----:B------:R-:W-:Y:S05]  /*32b0*/  @!P0 BRA `(.L_x_178) ;  /* 0x00000000007c8947 */ /* 0x000fea0003800000 */
.L_x_179:
        /* <DEDUP_REMOVED lines=31> */
.L_x_178:
        /* <DEDUP_REMOVED lines=12> */
.L_x_184:
[----:B------:R-:W-:Y:S05]  /*3570*/  BSYNC B0 ;  /* 0x0000000000007941 */ /* 0x000fea0003800000 */
.L_x_183:
        /* <DEDUP_REMOVED lines=16> */
.L_x_175:
[----:B------:R-:W3:Y:S01]  /*3680*/  S2UR UR6, SR_CgaCtaId ;  /* 0x00000000000679c3 */ /* 0x000ee20000008800 */
[----:B------:R-:W-:Y:S01]  /*3690*/  UMOV UR4, 0x400 ;  /* 0x0000040000047882 */ /* 0x000fe20000000000 */
[----:B------:R-:W-:Y:S02]  /*36a0*/  SHF.L.U32 R32, R32, 0x10, RZ ;  /* 0x0000001020207819 */ /* 0x000fe400000006ff */
[----:B------:R-:W-:Y:S02]  /*36b0*/  SHF.L.U32 R31, R31, 0x10, RZ ;  /* 0x000000101f1f7819 */ /* 0x000fe400000006ff */
[----:B012---:R-:W-:Y:S01]  /*36c0*/  SHF.L.U32 R11, R34, 0x10, RZ ;  /* 0x00000010220b7819 */ /* 0x007fe200000006ff */
        /* <DEDUP_REMOVED lines=8> */
[----:B------:R-:W1:Y:S01]  /*3750*/  LDS.64 R8, [UR4+0x30] ;  /* 0x00003004ff087984 */ /* 0x000e620008000a00 */
[----:B------:R-:W-:Y:S02]  /*3760*/  ULDC.U8 UR4, c[0x0][0x2a4] ;  /* 0x0000a90000047ab9 */ /* 0x000fe40000000000 */
[----:B------:R-:W-:-:S13]  /*3770*/  ISETP.NE.AND P0, PT, RZ, UR4, PT ;  /* 0x00000004ff007c0c */ /* 0x000fda000bf05270 */
[----:B0-----:R-:W-:Y:S05]  /*3780*/  @!P0 BRA `(.L_x_185) ;  /* 0x0000000000488947 */ /* 0x001fea0003800000 */
[----:B------:R-:W-:Y:S01]  /*3790*/  FFMA.FTZ R29, R32, R30, R29 ;  /* 0x0000001e201d7223 */ /* 0x000fe2000001001d */
[----:B------:R-:W-:-:S03]  /*37a0*/  FFMA.FTZ R28, R31, R27, R28 ;  /* 0x0000001b1f1c7223 */ /* 0x000fc6000001001c */
[----:B------:R-:W-:Y:S01]  /*37b0*/  FMUL.FTZ R6, R29, -1.4426950216293334961 ;  /* 0xbfb8aa3b1d067820 */ /* 0x000fe20000410000 */
[----:B------:R-:W-:-:S05]  /*37c0*/  FMUL.FTZ R13, R28, -1.4426950216293334961 ;  /* 0xbfb8aa3b1c0d7820 */ /* 0x000fca0000410000 */
[----:B------:R-:W0:Y:S08]  /*37d0*/  MUFU.EX2 R6, R6 ;  /* 0x0000000600067308 */ /* 0x000e300000000800 */
[----:B------:R-:W2:Y:S01]  /*37e0*/  MUFU.EX2 R13, R13 ;  /* 0x0000000d000d7308 */ /* 0x000ea20000000800 */
[----:B0-----:R-:W-:-:S07]  /*37f0*/  FADD.FTZ R7, R6, 1 ;  /* 0x3f80000006077421 */ /* 0x001fce0000010000 */
[----:B------:R-:W0:Y:S01]  /*3800*/  MUFU.RCP R12, R7 ;  /* 0x00000007000c7308 */ /* 0x000e220000001000 */
[----:B--2---:R-:W-:-:S07]  /*3810*/  FADD.FTZ R14, R13, 1 ;  /* 0x3f8000000d0e7421 */ /* 0x004fce0000010000 */
[----:B------:R-:W2:Y:S01]  /*3820*/  MUFU.RCP R15, R14 ;  /* 0x0000000e000f7308 */ /* 0x000ea20000001000 */
[----:B0-----:R-:W-:Y:S01]  /*3830*/  FADD.FTZ R16, -R12, 1 ;  /* 0x3f8000000c107421 */ /* 0x001fe20000010100 */
[----:B------:R-:W-:-:S03]  /*3840*/  FMUL.FTZ R11, R11, R12 ;  /* 0x0000000c0b0b7220 */ /* 0x000fc60000410000 */
[----:B------:R-:W-:Y:S01]  /*3850*/  FFMA.FTZ R16, R29, R16, 1 ;  /* 0x3f8000001d107423 */ /* 0x000fe20000010010 */
[----:B--2---:R-:W-:Y:S01]  /*3860*/  FADD.FTZ R17, -R15, 1 ;  /* 0x3f8000000f117421 */ /* 0x004fe20000010100 */
[----:B------:R-:W-:Y:S02]  /*3870*/  FMUL.FTZ R10, R10, R15 ;  /* 0x0000000f0a0a7220 */ /* 0x000fe40000410000 */
[----:B------:R-:W-:Y:S01]  /*3880*/  FMUL.FTZ R11, R11, R16 ;  /* 0x000000100b0b7220 */ /* 0x000fe20000410000 */
[----:B------:R-:W-:-:S04]  /*3890*/  FFMA.FTZ R17, R28, R17, 1 ;  /* 0x3f8000001c117423 */ /* 0x000fc80000010011 */
[----:B------:R-:W-:-:S07]  /*38a0*/  FMUL.FTZ R10, R10, R17 ;  /* 0x000000110a0a7220 */ /* 0x000fce0000410000 */
.L_x_185:
[----:B------:R-:W-:Y:S04]  /*38b0*/  BSSY B0, `(.L_x_186) ;  /* 0x0000019000007945 */ /* 0x000fe80003800000 */
[----:B------:R-:W-:Y:S05]  /*38c0*/  @!P1 BRA `(.L_x_187) ;  /* 0x00000000005c9947 */ /* 0x000fea0003800000 */
[----:B------:R-:W-:Y:S01]  /*38d0*/  ULDC UR4, c[0x0][0x2bc] ;  /* 0x0000af0000047ab9 */ /* 0x000fe20000000800 */
[----:B------:R-:W-:Y:S01]  /*38e0*/  SHF.R.S32.HI R13, RZ, 0x1f, R0 ;  /* 0x0000001fff0d7819 */ /* 0x000fe20000011400 */
[----:B-1----:R-:W-:Y:S01]  /*38f0*/  FMUL.FTZ R8, R8, UR4 ;  /* 0x0000000408087c20 */ /* 0x002fe20008410000 */
        /* <DEDUP_REMOVED lines=13> */
[----:B------:R-:W-:Y:S01]  /*39d0*/  FMUL.FTZ R10, R9, UR10 ;  /* 0x0000000a090a7c20 */ /* 0x000fe20008410000 */
[----:B------:R-:W-:Y:S02]  /*39e0*/  LEA R8, P0, R6, UR16, 0x1 ;  /* 0x0000001006087c11 */ /* 0x000fe4000f8008ff */
[----:B------:R-:W-:Y:S01]  /*39f0*/  IADD3 R13, R7, R13, RZ ;  /* 0x0000000d070d7210 */ /* 0x000fe20007ffe0ff */
[----:B------:R-:W-:-:S03]  /*3a00*/  FMUL.FTZ R7, R12, UR10 ;  /* 0x0000000a0c077c20 */ /* 0x000fc60008410000 */
[----:B------:R-:W-:Y:S02]  /*3a10*/  LEA.HI.X R9, R6, UR17, R13, 0x1, P0 ;  /* 0x0000001106097c11 */ /* 0x000fe400080f0c0d */
[----:B------:R-:W-:-:S05]  /*3a20*/  F2FP.BF16.F32.PACK_AB R7, R10, R7 ;  /* 0x000000070a07723e */ /* 0x000fca00000010ff */
[----:B------:R0:W-:Y:S02]  /*3a30*/  STG.E desc[UR12][R8.64], R7 ;  /* 0x0000000708007986 */ /* 0x0001e4000c10190c */
.L_x_187:
[----:B------:R-:W-:Y:S05]  /*3a40*/  BSYNC B0 ;  /* 0x0000000000007941 */ /* 0x000fea0003800000 */
.L_x_186:
[----:B------:R-:W-:Y:S01]  /*3a50*/  ULDC UR4, c[0x0][0x2a0] ;  /* 0x0000a80000047ab9 */ /* 0x000fe20000000800 */
[----:B------:R-:W-:Y:S01]  /*3a60*/  ULDC UR6, c[0x0][0x270] ;  /* 0x00009c0000067ab9 */ /* 0x000fe20000000800 */
[----:B------:R-:W-:Y:S01]  /*3a70*/  IADD3 R36, R25, R36, RZ ;  /* 0x0000002419247210 */ /* 0x000fe20007ffe0ff */
[----:B------:R-:W-:Y:S01]  /*3a80*/  UIMAD UR4, UR4, UR6, URZ ;  /* 0x00000006040472a4 */ /* 0x000fe2000f8e023f */
[----:B------:R-:W-:-:S05]  /*3a90*/  IADD3 R35, R35, 0x1, RZ ;  /* 0x0000000123237810 */ /* 0x000fca0007ffe0ff */
[----:B------:R-:W-:-:S13]  /*3aa0*/  ISETP.GE.AND P0, PT, R36, UR4, PT ;  /* 0x0000000424007c0c */ /* 0x000fda000bf06270 */
[----:B------:R-:W-:Y:S05]  /*3ab0*/  @!P0 BRA `(.L_x_188) ;  /* 0xffffffc800148947 */ /* 0x000fea000383ffff */
.L_x_165:
[----:B------:R-:W2:Y:S01]  /*3ac0*/  LDC R4, c[0x0][0xc] ;  /* 0x00000300ff047b82 */ /* 0x000ea20000000800 */
[----:B------:R-:W-:Y:S01]  /*3ad0*/  ISETP.NE.AND P2, PT, R37, RZ, PT ;  /* 0x000000ff2500720c */ /* 0x000fe20003f45270 */
[----:B------:R-:W-:Y:S06]  /*3ae0*/  BSSY B0, `(.L_x_189) ;  /* 0x0000015000007945 */ /* 0x000fec0003800000 */
[----:B0-----:R-:W0:Y:S08]  /*3af0*/  LDC R7, c[0x0][0x10] ;  /* 0x00000400ff077b82 */ /* 0x001e300000000800 */
[----:B------:R-:W3:Y:S01]  /*3b00*/  LDC.64 R2, c[0x0][0x258] ;  /* 0x00009600ff027b82 */ /* 0x000ee20000000a00 */
[----:B--2---:R-:W-:-:S02]  /*3b10*/  IADD3 R0, R4, -0x1, RZ ;  /* 0xffffffff04007810 */ /* 0x004fc40007ffe0ff */
[----:B------:R-:W-:Y:S02]  /*3b20*/  ISETP.NE.AND P1, PT, R4, 0x1, PT ;  /* 0x000000010400780c */ /* 0x000fe40003f25270 */
[----:B------:R-:W-:Y:S02]  /*3b30*/  ISETP.NE.AND P0, PT, R0, UR14, PT ;  /* 0x0000000e00007c0c */ /* 0x000fe4000bf05270 */
[C---:B0-----:R-:W-:Y:S02]  /*3b40*/  IADD3 R5, R7.reuse, -0x1, RZ ;  /* 0xffffffff07057810 */ /* 0x041fe40007ffe0ff */
[----:B------:R-:W-:Y:S02]  /*3b50*/  SHF.L.U32 R0, R7, 0x1, RZ ;  /* 0x0000000107007819 */ /* 0x000fe400000006ff */
[----:B------:R-:W-:Y:S02]  /*3b60*/  ISETP.NE.OR P0, PT, R26, R5, P0 ;  /* 0x000000051a00720c */ /* 0x000fe40000705670 */
[----:B------:R-:W-:-:S05]  /*3b70*/  SEL R5, R0, RZ, P1 ;  /* 0x000000ff00057207 */ /* 0x000fca0000800000 */
[----:B---3--:R-:W-:Y:S01]  /*3b80*/  IMAD.WIDE.U32 R2, R5, 0x4, R2 ;  /* 0x0000000405027825 */ /* 0x008fe200078e0002 */
[----:B------:R-:W-:Y:S06]  /*3b90*/  @P2 BRA `(.L_x_190) ;  /* 0x0000000000242947 */ /* 0x000fec0003800000 */
[----:B------:R-:W0:Y:S01]  /*3ba0*/  S2R R0, SR_LANEID ;  /* 0x0000000000007919 */ /* 0x000e220000000000 */
[----:B------:R-:W-:Y:S02]  /*3bb0*/  VOTEU.ANY UR4, UPT, PT ;  /* 0x0000000000047886 */ /* 0x000fe400038e0100 */
[----:B------:R-:W-:Y:S02]  /*3bc0*/  UFLO.U32 UR5, UR4 ;  /* 0x00000004000572bd */ /* 0x000fe400080e0000 */
[----:B------:R-:W2:Y:S04]  /*3bd0*/  POPC R5, UR4 ;  /* 0x0000000400057d09 */ /* 0x000ea80008000000 */
[----:B0-----:R-:W-:-:S13]  /*3be0*/  ISETP.EQ.U32.AND P1, PT, R0, UR5, PT ;  /* 0x0000000500007c0c */ /* 0x001fda000bf22070 */
[----:B------:R-:W-:Y:S06]  /*3bf0*/  @P1 MEMBAR.ALL.GPU ;  /* 0x0000000000001992 */ /* 0x000fec000000a000 */
[----:B------:R-:W-:-:S00]  /*3c00*/  @P1 ERRBAR ;  /* 0x00000000000019ab */ /* 0x000fc00000000000 */
[----:B------:R-:W-:Y:S06]  /*3c10*/  @P1 CGAERRBAR ;  /* 0x00000000000015ab */ /* 0x000fec0000000000 */
[----:B--2---:R0:W-:Y:S02]  /*3c20*/  @P1 REDG.E.ADD.S32.STRONG.GPU desc[UR12][R2.64], R5 ;  /* 0x000000050200198e */ /* 0x0041e4000c10e38c */
.L_x_190:
[----:B------:R-:W-:Y:S05]  /*3c30*/  BSYNC B0 ;  /* 0x0000000000007941 */ /* 0x000fea0003800000 */
.L_x_189:
[----:B------:R-:W-:Y:S05]  /*3c40*/  @P0 EXIT ;  /* 0x000000000000094d */ /* 0x000fea0003800000 */
[----:B------:R-:W-:Y:S05]  /*3c50*/  @P2 BRA `(.L_x_191) ;  /* 0x0000000000202947 */ /* 0x000fea0003800000 */
[----:B------:R-:W-:-:S05]  /*3c60*/  IMAD R0, R4, R7, RZ ;  /* 0x0000000704007224 */ /* 0x000fca00078e02ff */
[----:B------:R-:W-:-:S13]  /*3c70*/  ISETP.NE.AND P0, PT, R0, -0x1, PT ;  /* 0xffffffff0000780c */ /* 0x000fda0003f05270 */
[----:B------:R-:W-:Y:S05]  /*3c80*/  @!P0 BRA `(.L_x_191) ;  /* 0x0000000000148947 */ /* 0x000fea0003800000 */
.L_x_192:
[----:B0-----:R-:W2:Y:S04]  /*3c90*/  LDG.E.STRONG.GPU R5, desc[UR12][R2.64] ;  /* 0x0000000c02057981 */ /* 0x001ea8000c1ef900 */
[----:B--2---:R-:W-:Y:S01]  /*3ca0*/  CCTL.IVALL ;  /* 0x00000000ff00798f */ /* 0x004fe20002000000 */
[----:B------:R-:W-:Y:S05]  /*3cb0*/  YIELD ;  /* 0x0000000000007946 */ /* 0x000fea0003800000 */
[----:B------:R-:W-:-:S13]  /*3cc0*/  ISETP.NE.AND P0, PT, R5, R0, PT ;  /* 0x000000000500720c */ /* 0x000fda0003f05270 */
[----:B------:R-:W-:Y:S05]  /*3cd0*/  @P0 BRA `(.L_x_192) ;  /* 0xfffffffc00ec0947 */ /* 0x000fea000383ffff */
.L_x_191:
[----:B------:R-:W-:Y:S05]  /*3ce0*/  WARPSYNC.ALL ;  /* 0x0000000000007948 */ /* 0x000fea0003800000 */
[----:B0-----:R-:W0:Y:S08]  /*3cf0*/  LDC.64 R2, c[0x0][0x288] ;  /* 0x0000a200ff027b82 */ /* 0x001e300000000a00 */
[----:B------:R-:W-:Y:S01]  /*3d00*/  BAR.SYNC.DEFER_BLOCKING 0x0 ;  /* 0x0000000000007b1d */ /* 0x000fe20000010000 */
[----:B0-----:R-:W-:-:S04]  /*3d10*/  LEA.HI R0, P0, R3, R2, RZ, 0x1 ;  /* 0x0000000203007211 */ /* 0x001fc800078108ff */
[----:B------:R-:W-:-:S04]  /*3d20*/  IADD3.X R5, RZ, R3, RZ, P0, !PT ;  /* 0x00000003ff057210 */ /* 0x000fc800007fe4ff */
[----:B------:R-:W-:Y:S02]  /*3d30*/  SHF.R.S64 R20, R0, 0x1, R5 ;  /* 0x0000000100147819 */ /* 0x000fe40000001005 */
[----:B------:R-:W-:Y:S02]  /*3d40*/  SHF.R.S32.HI R0, RZ, 0x1f, R37 ;  /* 0x0000001fff007819 */ /* 0x000fe40000011425 */
[----:B------:R-:W-:Y:S02]  /*3d50*/  SHF.R.S32.HI R25, RZ, 0x1, R5 ;  /* 0x00000001ff197819 */ /* 0x000fe40000011405 */
[----:B------:R-:W-:-:S04]  /*3d60*/  ISETP.GT.U32.AND P0, PT, R20, R37, PT ;  /* 0x000000251400720c */ /* 0x000fc80003f04070 */
[----:B------:R-:W-:-:S13]  /*3d70*/  ISETP.GT.AND.EX P0, PT, R25, R0, PT, P0 ;  /* 0x000000001900720c */ /* 0x000fda0003f04300 */
[----:B------:R-:W-:Y:S05]  /*3d80*/  @!P0 EXIT ;  /* 0x000000000000894d */ /* 0x000fea0003800000 */
[C---:B-1----:R-:W-:Y:S01]  /*3d90*/  IMAD.WIDE.U32 R8, R2.reuse, 0x3, RZ ;  /* 0x0000000302087825 */ /* 0x042fe200078e00ff */
        /* <DEDUP_REMOVED lines=12> */
.L_x_193:
[----:B------:R-:W-:-:S04]  /*3e60*/  LEA R12, P0, R37, UR4, 0x2 ;  /* 0x00000004250c7c11 */ /* 0x000fc8000f8010ff */
[----:B------:R-:W-:Y:S02]  /*3e70*/  LEA.HI.X R13, R37, UR5, R0, 0x2, P0 ;  /* 0x00000005250d7c11 */ /* 0x000fe400080f1400 */
[-C--:B------:R-:W-:Y:S02]  /*3e80*/  LEA R14, P0, R20, R12.reuse, 0x2 ;  /* 0x0000000c140e7211 */ /* 0x080fe400078010ff */
[-C--:B------:R-:W-:Y:S01]  /*3e90*/  LEA R18, P2, R27, R12.reuse, 0x2 ;  /* 0x0000000c1b127211 */ /* 0x080fe200078410ff */
[----:B------:R-:W2:Y:S01]  /*3ea0*/  LDG.E R0, desc[UR12][R12.64] ;  /* 0x0000000c0c007981 */ /* 0x000ea2000c1e1900 */
[----:B------:R-:W-:Y:S02]  /*3eb0*/  LEA R16, P1, R2, R12, 0x2 ;  /* 0x0000000c02107211 */ /* 0x000fe400078210ff */
[C---:B------:R-:W-:Y:S02]  /*3ec0*/  IADD3.X R15, R13.reuse, R31, RZ, P0, !PT ;  /* 0x0000001f0d0f7210 */ /* 0x040fe400007fe4ff */
[----:B------:R-:W-:-:S02]  /*3ed0*/  IADD3.X R19, R13, R29, RZ, P2, !PT ;  /* 0x0000001d0d137210 */ /* 0x000fc400017fe4ff */
[----:B------:R-:W-:Y:S02]  /*3ee0*/  IADD3.X R17, R23, R13, RZ, P1, !PT ;  /* 0x0000000d17117210 */ /* 0x000fe40000ffe4ff */
        /* <DEDUP_REMOVED lines=8> */
[----:B--2---:R-:W-:Y:S02]  /*3f70*/  F2FP.BF16.F32.PACK_AB R3, R15, R0 ;  /* 0x000000000f03723e */ /* 0x004fe400000010ff */
[----:B------:R-:W-:Y:S02]  /*3f80*/  SHF.R.S32.HI R0, RZ, 0x1f, R37 ;  /* 0x0000001fff007819 */ /* 0x000fe40000011425 */
[----:B---3--:R-:W-:Y:S01]  /*3f90*/  F2FP.BF16.F32.PACK_AB R21, R19, R16 ;  /* 0x000000101315723e */ /* 0x008fe200000010ff */
[----:B------:R2:W-:Y:S04]  /*3fa0*/  STG.E desc[UR12][R8.64], R3 ;  /* 0x0000000308007986 */ /* 0x0005e8000c10190c */
[----:B------:R2:W-:Y:S01]  /*3fb0*/  STG.E desc[UR12][R10.64], R21 ;  /* 0x000000150a007986 */ /* 0x0005e2000c10190c */
[----:B------:R-:W-:-:S13]  /*3fc0*/  ISETP.GT.AND.EX P0, PT, R25, R0, PT, P0 ;  /* 0x000000001900720c */ /* 0x000fda0003f04300 */
[----:B--2---:R-:W-:Y:S05]  /*3fd0*/  @P0 BRA `(.L_x_193) ;  /* 0xfffffffc00a00947 */ /* 0x004fea000383ffff */
[----:B------:R-:W-:Y:S05]  /*3fe0*/  EXIT ;  /* 0x000000000000794d */ /* 0x000fea0003800000 */
.L_x_194:
        /* <DEDUP_REMOVED lines=9> */
.L_x_2391:


//--------------------- .text._Z35group_norm_nhwc_bwd_one_pass_kernelI11Bf16IOBf16WLi128ELi4ELi128EEv26Group_norm_nhwc_bwd_params --------------------------
	.section	.text._Z35group_norm_nhwc_bwd_one_pass_kernelI11Bf16IOBf16WLi128ELi4ELi128EEv26Group_norm_nhwc_bwd_params,"ax",@progbits
	.align	128
        .global         _Z35group_norm_nhwc_bwd_one_pass_kernelI11Bf16IOBf16WLi128ELi4ELi128EEv26Group_norm_nhwc_bwd_params
        .type           _Z35group_norm_nhwc_bwd_one_pass_kernelI11Bf16IOBf16WLi128ELi4ELi128EEv26Group_norm_nhwc_bwd_params,@function
        .size           _Z35group_norm_nhwc_bwd_one_pass_kernelI11Bf16IOBf16WLi128ELi4ELi128EEv26Group_norm_nhwc_bwd_params,(.L_x_2392 - _Z35group_norm_nhwc_bwd_one_pass_kernelI11Bf16IOBf16WLi128ELi4ELi128EEv26Group_norm_nhwc_bwd_params)
        .other          _Z35group_norm_nhwc_bwd_one_pass_kernelI11Bf16IOBf16WLi128ELi4ELi128EEv26Group_norm_nhwc_bwd_params,@"STO_CUDA_ENTRY STV_DEFAULT"
_Z35group_norm_nhwc_bwd_one_pass_kernelI11Bf16IOBf16WLi128ELi4ELi128EEv26Group_norm_nhwc_bwd_params:
.text._Z35group_norm_nhwc_bwd_one_pass_kernelI11Bf16IOBf16WLi128ELi4ELi128EEv26Group_norm_nhwc_bwd_params:
        /* <DEDUP_REMOVED lines=13> */
[----:B------:R-:W1:Y:S01]  /*00d0*/  S2R R2, SR_LANEID ;  /* 0x0000000000027919 */ /* 0x000e620000000000 */
        /* <DEDUP_REMOVED lines=9> */
[----:B------:R-:W-:Y:S01]  /*0170*/  UIADD3.X UR10, URZ, UR11, URZ, UP0, !UPT ;  /* 0x0000000b3f0a7290 */ /* 0x000fe200087fe43f */
[----:B------:R-:W-:Y:S01]  /*0180*/  SHF.R.S32.HI R5, RZ, 0x5, R5 ;  /* 0x00000005ff057819 */ /* 0x000fe20000011405 */
[----:B------:R-:W-:Y:S01]  /*0190*/  ULDC.64 UR16, c[0x0][0x290] ;  /* 0x0000a40000107ab9 */ /* 0x000fe20000000a00 */
[----:B------:R-:W3:Y:S01]  /*01a0*/  LDC R6, c[0x0][0x10] ;  /* 0x00000400ff067b82 */ /* 0x000ee20000000800 */
[----:B------:R-:W-:Y:S01]  /*01b0*/  ULEA.HI UR8, UP0, UR5, UR4, URZ, 0x1 ;  /* 0x0000000405087291 */ /* 0x000fe2000f81083f */
[----:B------:R-:W-:Y:S01]  /*01c0*/  UMOV UR6, 0x400 ;  /* 0x0000040000067882 */ /* 0x000fe20000000000 */
[----:B------:R-:W-:-:S02]  /*01d0*/  USHF.R.S64 UR9, UR9, 0x1, UR10 ;  /* 0x0000000109097899 */ /* 0x000fc4000800100a */
[----:B------:R-:W-:Y:S01]  /*01e0*/  UIADD3.X UR5, URZ, UR5, URZ, UP0, !UPT ;  /* 0x000000053f057290 */ /* 0x000fe200087fe43f */
[----:B0-----:R-:W-:Y:S02]  /*01f0*/  IMAD R0, R3, UR14, R0 ;  /* 0x0000000e03007c24 */ /* 0x001fe4000f8e0200 */
[----:B------:R-:W0:Y:S01]  /*0200*/  LDC R3, c[0x0][0xc] ;  /* 0x00000300ff037b82 */ /* 0x000e220000000800 */
[----:B------:R-:W-:Y:S02]  /*0210*/  USHF.R.S64 UR8, UR8, 0x1, UR5 ;  /* 0x0000000108087899 */ /* 0x000fe40008001005 */
[----:B------:R-:W-:Y:S01]  /*0220*/  ISETP.GE.U32.AND P1, PT, R0, UR16, PT ;  /* 0x0000001000007c0c */ /* 0x000fe2000bf26070 */
[----:B------:R-:W-:Y:S01]  /*0230*/  USHF.R.S32.HI UR5, URZ, 0x1, UR5 ;  /* 0x000000013f057899 */ /* 0x000fe20008011405 */
[----:B------:R-:W-:Y:S01]  /*0240*/  SHF.R.S32.HI R4, RZ, 0x1f, R0 ;  /* 0x0000001fff047819 */ /* 0x000fe20000011400 */
[----:B--2---:R-:W-:Y:S02]  /*0250*/  ULEA UR6, UR7, UR6, 0x18 ;  /* 0x0000000607067291 */ /* 0x004fe4000f8ec03f */
[----:B------:R-:W-:Y:S01]  /*0260*/  USHF.R.S32.HI UR7, URZ, 0x1, UR10 ;  /* 0x000000013f077899 */ /* 0x000fe2000801140a */
[----:B------:R-:W-:Y:S01]  /*0270*/  ISETP.GE.AND.EX P1, PT, R4, UR17, PT, P1 ;  /* 0x0000001104007c0c */ /* 0x000fe2000bf26310 */
[----:B------:R-:W-:Y:S01]  /*0280*/  USHF.L.U64.HI UR5, UR8, 0x2, UR5 ;  /* 0x0000000208057899 */ /* 0x000fe20008010205 */
[C---:B------:R-:W-:Y:S01]  /*0290*/  SHF.L.U32 R4, R48.reuse, 0x1, RZ ;  /* 0x0000000130047819 */ /* 0x040fe200000006ff */
[----:B------:R-:W-:Y:S01]  /*02a0*/  USHF.L.U64.HI UR7, UR9, 0x2, UR7 ;  /* 0x0000000209077899 */ /* 0x000fe20008010207 */
[----:B------:R-:W-:-:S02]  /*02b0*/  ISETP.LT.U32.AND P1, PT, R48, 0x80, !P1 ;  /* 0x000000803000780c */ /* 0x000fc40004f21070 */
[----:B------:R-:W-:Y:S02]  /*02c0*/  LOP3.LUT R4, R4, 0x2, RZ, 0xc0, !PT ;  /* 0x0000000204047812 */ /* 0x000fe400078ec0ff */
[----:B------:R-:W-:Y:S02]  /*02d0*/  LEA R5, R5, UR6, 0x3 ;  /* 0x0000000605057c11 */ /* 0x000fe4000f8e18ff */
[----:B01-3--:R-:W-:-:S07]  /*02e0*/  LOP3.LUT R46, R3, 0x3, RZ, 0xc0, !PT ;  /* 0x00000003032e7812 */ /* 0x00bfce00078ec0ff */
.L_x_222:
[----:B0-----:R-:W0:Y:S01]  /*02f0*/  LDC R18, c[0x0][0x2a0] ;  /* 0x0000a800ff127b82 */ /* 0x001e220000000800 */
[----:B------:R-:W-:Y:S01]  /*0300*/  IABS R12, R43 ;  /* 0x0000002b000c7213 */ /* 0x000fe20000000000 */
[----:B------:R-:W-:-:S06]  /*0310*/  ULDC.64 UR10, c[0x0][0x290] ;  /* 0x0000a400000a7ab9 */ /* 0x000fcc0000000a00 */
[----:B-1----:R-:W1:Y:S01]  /*0320*/  LDC R13, c[0x0][0x2ac] ;  /* 0x0000ab00ff0d7b82 */ /* 0x002e620000000800 */
[----:B------:R-:W-:-:S07]  /*0330*/  ISETP.GE.AND P3, PT, R43, RZ, PT ;  /* 0x000000ff2b00720c */ /* 0x000fce0003f66270 */
[----:B--2---:R-:W2:Y:S01]  /*0340*/  @P1 LDC.64 R16, c[0x0][0x288] ;  /* 0x0000a200ff101b82 */ /* 0x004ea20000000a00 */
[----:B------:R-:W-:Y:S02]  /*0350*/  CS2R R40, SRZ ;  /* 0x0000000000287805 */ /* 0x000fe4000001ff00 */
[----:B------:R-:W-:Y:S02]  /*0360*/  IADD3 R29, R0, 0x40, RZ ;  /* 0x00000040001d7810 */ /* 0x000fe40007ffe0ff */
[----:B------:R-:W-:Y:S02]  /*0370*/  CS2R R38, SRZ ;  /* 0x0000000000267805 */ /* 0x000fe4000001ff00 */
[----:B------:R-:W-:Y:S01]  /*0380*/  MOV R42, RZ ;  /* 0x000000ff002a7202 */ /* 0x000fe20000000f00 */
[----:B------:R-:W-:Y:S01]  /*0390*/  ULDC.U8 UR6, c[0x0][0x2a4] ;  /* 0x0000a90000067ab9 */ /* 0x000fe20000000000 */
[----:B0-----:R-:W-:-:S04]  /*03a0*/  IABS R14, R18 ;  /* 0x00000012000e7213 */ /* 0x001fc80000000000 */
[----:B------:R-:W0:Y:S08]  /*03b0*/  I2F.RP R7, R14 ;  /* 0x0000000e00077306 */ /* 0x000e300000209400 */
[----:B0-----:R-:W0:Y:S02]  /*03c0*/  MUFU.RCP R7, R7 ;  /* 0x0000000700077308 */ /* 0x001e240000001000 */
[----:B0-----:R-:W-:-:S06]  /*03d0*/  IADD3 R8, R7, 0xffffffe, RZ ;  /* 0x0ffffffe07087810 */ /* 0x001fcc0007ffe0ff */
[----:B------:R0:W3:Y:S02]  /*03e0*/  F2I.FTZ.U32.TRUNC.NTZ R9, R8 ;  /* 0x0000000800097305 */ /* 0x0000e4000021f000 */
[----:B0-----:R-:W-:Y:S02]  /*03f0*/  MOV R8, RZ ;  /* 0x000000ff00087202 */ /* 0x001fe40000000f00 */
[----:B---3--:R-:W-:-:S05]  /*0400*/  IADD3 R11, RZ, -R9, RZ ;  /* 0x80000009ff0b7210 */ /* 0x008fca0007ffe0ff */
[----:B------:R-:W-:-:S04]  /*0410*/  IMAD R11, R11, R14, RZ ;  /* 0x0000000e0b0b7224 */ /* 0x000fc800078e02ff */
[----:B------:R-:W-:Y:S01]  /*0420*/  IMAD.HI.U32 R9, R9, R11, R8 ;  /* 0x0000000b09097227 */ /* 0x000fe200078e0008 */
[----:B------:R-:W-:Y:S01]  /*0430*/  SHF.R.U32.HI R8, RZ, 0x1, R48 ;  /* 0x00000001ff087819 */ /* 0x000fe20000011630 */
[----:B------:R-:W0:Y:S04]  /*0440*/  LDC.64 R10, c[0x0][0x248] ;  /* 0x00009200ff0a7b82 */ /* 0x000e280000000a00 */
[----:B------:R-:W-:-:S04]  /*0450*/  IMAD.HI.U32 R9, R9, R12, RZ ;  /* 0x0000000c09097227 */ /* 0x000fc800078e00ff */
[----:B-1----:R-:W-:Y:S01]  /*0460*/  IMAD R8, R13, UR14, R8 ;  /* 0x0000000e0d087c24 */ /* 0x002fe2000f8e0208 */
[----:B------:R-:W-:Y:S02]  /*0470*/  IADD3 R7, -R9, RZ, RZ ;  /* 0x000000ff09077210 */ /* 0x000fe40007ffe1ff */
[----:B------:R-:W-:-:S03]  /*0480*/  LOP3.LUT R13, R43, R18, RZ, 0x3c, !PT ;  /* 0x000000122b0d7212 */ /* 0x000fc600078e3cff */
[----:B------:R-:W-:-:S05]  /*0490*/  IMAD R7, R14, R7, R12 ;  /* 0x000000070e077224 */ /* 0x000fca00078e020c */
[----:B------:R-:W-:Y:S01]  /*04a0*/  ISETP.GT.U32.AND P5, PT, R14, R7, PT ;  /* 0x000000070e00720c */ /* 0x000fe20003fa4070 */
[----:B0-----:R-:W-:-:S06]  /*04b0*/  IMAD.WIDE R10, R43, 0x8, R10 ;  /* 0x000000082b0a7825 */ /* 0x001fcc00078e020a */
[----:B------:R-:W3:Y:S06]  /*04c0*/  LDG.E.64 R10, desc[UR12][R10.64] ;  /* 0x0000000c0a0a7981 */ /* 0x000eec000c1e1b00 */
[----:B------:R-:W-:-:S04]  /*04d0*/  @!P5 IADD3 R7, R7, -R14, RZ ;  /* 0x8000000e0707d210 */ /* 0x000fc80007ffe0ff */
[-C--:B------:R-:W-:Y:S02]  /*04e0*/  ISETP.GE.U32.AND P4, PT, R7, R14.reuse, PT ;  /* 0x0000000e0700720c */ /* 0x080fe40003f86070 */
[----:B------:R-:W-:Y:S02]  /*04f0*/  ISETP.GE.AND P2, PT, R13, RZ, PT ;  /* 0x000000ff0d00720c */ /* 0x000fe40003f46270 */
[----:B------:R-:W-:Y:S02]  /*0500*/  IADD3 R12, R8, 0x40, RZ ;  /* 0x00000040080c7810 */ /* 0x000fe40007ffe0ff */
[----:B------:R-:W-:Y:S02]  /*0510*/  @!P5 IADD3 R9, R9, 0x1, RZ ;  /* 0x000000010909d810 */ /* 0x000fe40007ffe0ff */
[----:B------:R-:W-:Y:S02]  /*0520*/  ISETP.GT.U32.AND P6, PT, R14, R7, PT ;  /* 0x000000070e00720c */ /* 0x000fe40003fc4070 */
[----:B------:R-:W-:-:S02]  /*0530*/  IADD3 R8, R7, -R14, RZ ;  /* 0x8000000e07087210 */ /* 0x000fc40007ffe0ff */
[----:B------:R-:W-:Y:S01]  /*0540*/  ISETP.GE.U32.AND P0, PT, R12, UR10, PT ;  /* 0x0000000a0c007c0c */ /* 0x000fe2000bf06070 */
[----:B------:R-:W0:Y:S01]  /*0550*/  @P1 LDC.64 R14, c[0x0][0x228] ;  /* 0x00008a00ff0e1b82 */ /* 0x000e220000000a00 */
[----:B------:R-:W-:Y:S02]  /*0560*/  @P4 IADD3 R9, R9, 0x1, RZ ;  /* 0x0000000109094810 */ /* 0x000fe40007ffe0ff */
[----:B------:R-:W-:Y:S02]  /*0570*/  SEL R7, R8, R7, !P6 ;  /* 0x0000000708077207 */ /* 0x000fe40007000000 */
[----:B------:R-:W-:Y:S02]  /*0580*/  ISETP.NE.AND P4, PT, R18, RZ, PT ;  /* 0x000000ff1200720c */ /* 0x000fe40003f85270 */
[----:B------:R-:W-:Y:S02]  /*0590*/  LOP3.LUT R8, RZ, R18, RZ, 0x33, !PT ;  /* 0x00000012ff087212 */ /* 0x000fe400078e33ff */
[----:B------:R-:W-:Y:S01]  /*05a0*/  @!P2 IADD3 R9, -R9, RZ, RZ ;  /* 0x000000ff0909a210 */ /* 0x000fe20007ffe1ff */
[----:B------:R-:W1:Y:S01]  /*05b0*/  @P1 LDC.64 R18, c[0x0][0x230] ;  /* 0x00008c00ff121b82 */ /* 0x000e620000000a00 */
[----:B------:R-:W-:-:S02]  /*05c0*/  @!P3 IADD3 R7, -R7, RZ, RZ ;  /* 0x000000ff0707b210 */ /* 0x000fc40007ffe1ff */
[----:B------:R-:W-:Y:S02]  /*05d0*/  SHF.R.S32.HI R12, RZ, 0x1f, R12 ;  /* 0x0000001fff0c7819 */ /* 0x000fe4000001140c */
[C---:B------:R-:W-:Y:S02]  /*05e0*/  SEL R51, R8.reuse, R9, !P4 ;  /* 0x0000000908337207 */ /* 0x040fe40006000000 */
[----:B------:R-:W-:Y:S02]  /*05f0*/  SEL R7, R8, R7, !P4 ;  /* 0x0000000708077207 */ /* 0x000fe40006000000 */
[----:B------:R-:W-:Y:S01]  /*0600*/  ISETP.GE.AND.EX P0, PT, R12, UR11, PT, P0 ;  /* 0x0000000b0c007c0c */ /* 0x000fe2000bf06300 */
[----:B------:R-:W-:Y:S01]  /*0610*/  ULDC.64 UR10, c[0x0][0x298] ;  /* 0x0000a600000a7ab9 */ /* 0x000fe20000000a00 */
[----:B------:R-:W-:Y:S02]  /*0620*/  SHF.R.S32.HI R12, RZ, 0x1f, R51 ;  /* 0x0000001fff0c7819 */ /* 0x000fe40000011433 */
[----:B------:R-:W-:-:S03]  /*0630*/  LEA R8, R7, R4, 0x2 ;  /* 0x0000000407087211 */ /* 0x000fc600078e10ff */
[----:B------:R-:W-:Y:S01]  /*0640*/  IMAD R12, R12, UR10, RZ ;  /* 0x0000000a0c0c7c24 */ /* 0x000fe2000f8e02ff */
[----:B------:R-:W-:-:S03]  /*0650*/  SHF.R.S32.HI R9, RZ, 0x1f, R8 ;  /* 0x0000001fff097819 */ /* 0x000fc60000011408 */
[C---:B------:R-:W-:Y:S01]  /*0660*/  IMAD R53, R51.reuse, UR11, R12 ;  /* 0x0000000b33357c24 */ /* 0x040fe2000f8e020c */
[----:B------:R-:W-:Y:S01]  /*0670*/  SHF.R.S32.HI R13, RZ, 0x1f, R0 ;  /* 0x0000001fff0d7819 */ /* 0x000fe20000011400 */
[----:B------:R-:W-:-:S04]  /*0680*/  IMAD.WIDE.U32 R50, R51, UR10, R8 ;  /* 0x0000000a33327c25 */ /* 0x000fc8000f8e0008 */
[----:B--2---:R-:W-:Y:S01]  /*0690*/  @P1 IMAD R12, R13, R16, RZ ;  /* 0x000000100d0c1224 */ /* 0x004fe200078e02ff */
[----:B------:R-:W-:Y:S02]  /*06a0*/  IADD3 R53, R51, R53, RZ ;  /* 0x0000003533357210 */ /* 0x000fe40007ffe0ff */
[----:B------:R-:W-:Y:S01]  /*06b0*/  @P1 MOV R52, R50 ;  /* 0x0000003200341202 */ /* 0x000fe20000000f00 */
[----:B------:R-:W-:-:S04]  /*06c0*/  @P1 IMAD R25, R0, R17, R12 ;  /* 0x0000001100191224 */ /* 0x000fc800078e020c */
[----:B------:R-:W-:-:S05]  /*06d0*/  @P1 IMAD.WIDE.U32 R22, R0, R16, R52 ;  /* 0x0000001000161225 */ /* 0x000fca00078e0034 */
[----:B------:R-:W-:Y:S02]  /*06e0*/  @P1 IADD3 R23, R23, R25, RZ ;  /* 0x0000001917171210 */ /* 0x000fe40007ffe0ff */
[C---:B------:R-:W-:Y:S02]  /*06f0*/  @P1 SHF.L.U32 R25, R22.reuse, 0x1, RZ ;  /* 0x0000000116191819 */ /* 0x040fe400000006ff */
[----:B------:R-:W-:Y:S02]  /*0700*/  @P1 SHF.L.U64.HI R24, R22, 0x1, R23 ;  /* 0x0000000116181819 */ /* 0x000fe40000010217 */
[----:B-1----:R-:W-:-:S04]  /*0710*/  @P1 IADD3 R18, P2, R25, R18, RZ ;  /* 0x0000001219121210 */ /* 0x002fc80007f5e0ff */
[----:B------:R-:W-:-:S05]  /*0720*/  @P1 IADD3.X R19, R24, R19, RZ, P2, !PT ;  /* 0x0000001318131210 */ /* 0x000fca00017fe4ff */
[----:B------:R-:W2:Y:S01]  /*0730*/  @P1 LDG.E R41, desc[UR12][R18.64] ;  /* 0x0000000c12291981 */ /* 0x000ea2000c1e1900 */
[----:B------:R-:W-:-:S13]  /*0740*/  ISETP.LT.U32.AND P0, PT, R48, 0x80, !P0 ;  /* 0x000000803000780c */ /* 0x000fda0004701070 */
[----:B------:R-:W1:Y:S01]  /*0750*/  @P0 LDC.64 R20, c[0x0][0x288] ;  /* 0x0000a200ff140b82 */ /* 0x000e620000000a00 */
[----:B------:R-:W-:-:S07]  /*0760*/  SHF.R.S32.HI R27, RZ, 0x1f, R29 ;  /* 0x0000001fff1b7819 */ /* 0x000fce000001141d */
[----:B------:R-:W4:Y:S08]  /*0770*/  @P0 LDC.64 R12, c[0x0][0x230] ;  /* 0x00008c00ff0c0b82 */ /* 0x000f300000000a00 */
[----:B------:R-:W0:Y:S01]  /*0780*/  @P0 LDC.64 R16, c[0x0][0x228] ;  /* 0x00008a00ff100b82 */ /* 0x000e220000000a00 */
[----:B------:R-:W-:Y:S02]  /*0790*/  @P0 MOV R22, R50 ;  /* 0x0000003200160202 */ /* 0x000fe40000000f00 */
[----:B------:R-:W-:Y:S01]  /*07a0*/  @P0 MOV R23, R53 ;  /* 0x0000003500170202 */ /* 0x000fe20000000f00 */
[----:B-1----:R-:W-:-:S04]  /*07b0*/  @P0 IMAD R26, R27, R20, RZ ;  /* 0x000000141b1a0224 */ /* 0x002fc800078e02ff */
[C---:B------:R-:W-:Y:S02]  /*07c0*/  @P0 IMAD R27, R29.reuse, R21, R26 ;  /* 0x000000151d1b0224 */ /* 0x040fe400078e021a */
[----:B------:R-:W-:-:S05]  /*07d0*/  @P0 IMAD.WIDE.U32 R20, R29, R20, R22 ;  /* 0x000000141d140225 */ /* 0x000fca00078e0016 */
[----:B------:R-:W-:Y:S02]  /*07e0*/  @P0 IADD3 R23, R21, R27, RZ ;  /* 0x0000001b15170210 */ /* 0x000fe40007ffe0ff */
[C---:B------:R-:W-:Y:S02]  /*07f0*/  @P0 SHF.L.U32 R21, R20.reuse, 0x1, RZ ;  /* 0x0000000114150819 */ /* 0x040fe400000006ff */
[----:B------:R-:W-:Y:S02]  /*0800*/  @P0 SHF.L.U64.HI R20, R20, 0x1, R23 ;  /* 0x0000000114140819 */ /* 0x000fe40000010217 */
[C---:B----4-:R-:W-:Y:S02]  /*0810*/  @P0 IADD3 R12, P3, R21.reuse, R12, RZ ;  /* 0x0000000c150c0210 */ /* 0x050fe40007f7e0ff */
[----:B0-----:R-:W-:Y:S02]  /*0820*/  @P0 IADD3 R16, P4, R21, R16, RZ ;  /* 0x0000001015100210 */ /* 0x001fe40007f9e0ff */
[----:B------:R-:W-:-:S02]  /*0830*/  @P0 IADD3.X R13, R20, R13, RZ, P3, !PT ;  /* 0x0000000d140d0210 */ /* 0x000fc40001ffe4ff */
[----:B------:R-:W-:-:S03]  /*0840*/  @P0 IADD3.X R17, R20, R17, RZ, P4, !PT ;  /* 0x0000001114110210 */ /* 0x000fc600027fe4ff */
[----:B------:R0:W5:Y:S04]  /*0850*/  @P0 LDG.E R42, desc[UR12][R12.64] ;  /* 0x0000000c0c2a0981 */ /* 0x000168000c1e1900 */
[----:B------:R-:W5:Y:S01]  /*0860*/  @P0 LDG.E R38, desc[UR12][R16.64] ;  /* 0x0000000c10260981 */ /* 0x000f62000c1e1900 */
[----:B------:R-:W-:Y:S01]  /*0870*/  @P1 IADD3 R14, P2, R25, R14, RZ ;  /* 0x0000000e190e1210 */ /* 0x000fe20007f5e0ff */
[----:B------:R-:W-:-:S03]  /*0880*/  UMOV UR10, 0x3f800000 ;  /* 0x3f800000000a7882 */ /* 0x000fc60000000000 */
[----:B------:R-:W-:Y:S01]  /*0890*/  @P1 IADD3.X R15, R24, R15, RZ, P2, !PT ;  /* 0x0000000f180f1210 */ /* 0x000fe200017fe4ff */
[----:B------:R-:W-:Y:S01]  /*08a0*/  BSSY B0, `(.L_x_196) ;  /* 0x0000026000007945 */ /* 0x000fe20003800000 */
[----:B------:R-:W-:Y:S02]  /*08b0*/  ISETP.NE.AND P2, PT, RZ, UR6, PT ;  /* 0x00000006ff007c0c */ /* 0x000fe4000bf45270 */
[----:B------:R-:W-:Y:S02]  /*08c0*/  CS2R R36, SRZ ;  /* 0x0000000000247805 */ /* 0x000fe4000001ff00 */
[----:B------:R-:W-:Y:S01]  /*08d0*/  MOV R34, RZ ;  /* 0x000000ff00227202 */ /* 0x000fe20000000f00 */
[----:B------:R1:W5:Y:S01]  /*08e0*/  @P1 LDG.E R40, desc[UR12][R14.64] ;  /* 0x0000000c0e281981 */ /* 0x000362000c1e1900 */
        /* <DEDUP_REMOVED lines=8> */
[----:B------:R-:W3:Y:S02]  /*0970*/  @P0 MUFU.RSQ R10, R10 ;  /* 0x0000000a000a0308 */ /* 0x000ee40000001400 */
[----:B---3--:R-:W-:Y:S02]  /*0980*/  @P0 R2UR UR4, R10 ;  /* 0x000000000a0402ca */ /* 0x008fe400000e0000 */
[----:B------:R-:W-:Y:S02]  /*0990*/  ISETP.GT.U32.AND P0, PT, R48, 0x7f, PT ;  /* 0x0000007f3000780c */ /* 0x000fe40003f04070 */
[----:B--2---:R-:W-:-:S09]  /*09a0*/  PRMT R11, R41, 0x7632, R11 ;  /* 0x00007632290b7816 */ /* 0x004fd2000000000b */
[----:B------:R-:W-:Y:S01]  /*09b0*/  @UP0 UMOV UR10, UR4 ;  /* 0x00000004000a0c82 */ /* 0x000fe20008000000 */
[----:B0-----:R-:W-:Y:S02]  /*09c0*/  SHF.L.U32 R13, R41, 0x10, RZ ;  /* 0x00000010290d7819 */ /* 0x001fe400000006ff */
[----:B-1----:R-:W-:Y:S01]  /*09d0*/  SHF.L.U32 R14, R11, 0x10, RZ ;  /* 0x000000100b0e7819 */ /* 0x002fe200000006ff */
        /* <DEDUP_REMOVED lines=12> */
[----:B------:R-:W4:Y:S04]  /*0aa0*/  @P0 LDG.E.U16 R15, desc[UR12][R10.64] ;  /* 0x0000000c0a0f0981 */ /* 0x000f28000c1e1500 */
[----:B------:R-:W4:Y:S01]  /*0ab0*/  @P0 LDG.E.U16 R12, desc[UR12][R10.64+0x2] ;  /* 0x0000020c0a0c0981 */ /* 0x000f22000c1e1500 */
[----:B--2---:R-:W-:Y:S02]  /*0ac0*/  SHF.L.U32 R39, R39, 0x10, RZ ;  /* 0x0000001027277819 */ /* 0x004fe400000006ff */
[----:B---3--:R-:W-:Y:S02]  /*0ad0*/  SHF.L.U32 R34, R34, 0x10, RZ ;  /* 0x0000001022227819 */ /* 0x008fe400000006ff */
[----:B----4-:R-:W-:Y:S02]  /*0ae0*/  @P0 SHF.L.U32 R36, R15, 0x10, RZ ;  /* 0x000000100f240819 */ /* 0x010fe400000006ff */
[----:B------:R-:W-:-:S07]  /*0af0*/  @P0 SHF.L.U32 R37, R12, 0x10, RZ ;  /* 0x000000100c250819 */ /* 0x000fce00000006ff */
.L_x_197:
[----:B------:R-:W-:Y:S05]  /*0b00*/  BSYNC B0 ;  /* 0x0000000000007941 */ /* 0x000fea0003800000 */
.L_x_196:
[----:B-----5:R-:W-:Y:S01]  /*0b10*/  PRMT R11, R40, 0x7632, R11 ;  /* 0x00007632280b7816 */ /* 0x020fe2000000000b */
        /* <DEDUP_REMOVED lines=25> */
.L_x_198:
[----:B------:R-:W-:Y:S01]  /*0cb0*/  SHF.L.U32 R13, R41, 0x10, RZ ;  /* 0x00000010290d7819 */ /* 0x000fe200000006ff */
[----:B------:R-:W-:Y:S01]  /*0cc0*/  FMUL.FTZ R14, R10, R39 ;  /* 0x000000270a0e7220 */ /* 0x000fe20000410000 */
[C---:B------:R-:W-:Y:S02]  /*0cd0*/  SHF.L.U32 R12, R42.reuse, 0x10, RZ ;  /* 0x000000102a0c7819 */ /* 0x040fe400000006ff */
[----:B------:R-:W-:Y:S01]  /*0ce0*/  PRMT R9, R42, 0x7632, R9 ;  /* 0x000076322a097816 */ /* 0x000fe20000000009 */
[----:B------:R-:W-:Y:S01]  /*0cf0*/  FADD.FTZ R13, R13, -UR11 ;  /* 0x8000000b0d0d7e21 */ /* 0x000fe20008010000 */
[----:B------:R-:W-:Y:S01]  /*0d00*/  PRMT R31, R38, 0x7632, R31 ;  /* 0x00007632261f7816 */ /* 0x000fe2000000001f */
[----:B------:R-:W-:Y:S01]  /*0d10*/  FADD.FTZ R12, R12, -UR11 ;  /* 0x8000000b0c0c7e21 */ /* 0x000fe20008010000 */
[----:B------:R-:W-:Y:S01]  /*0d20*/  SHF.L.U32 R15, R9, 0x10, RZ ;  /* 0x00000010090f7819 */ /* 0x000fe200000006ff */
[----:B------:R-:W-:Y:S01]  /*0d30*/  FMUL.FTZ R9, R13, UR10 ;  /* 0x0000000a0d097c20 */ /* 0x000fe20008410000 */
[----:B------:R-:W-:Y:S01]  /*0d40*/  SHF.L.U32 R30, R38, 0x10, RZ ;  /* 0x00000010261e7819 */ /* 0x000fe200000006ff */
[----:B------:R-:W-:Y:S01]  /*0d50*/  FMUL.FTZ R13, R12, UR10 ;  /* 0x0000000a0c0d7c20 */ /* 0x000fe20008410000 */
[----:B------:R-:W-:Y:S01]  /*0d60*/  SHF.L.U32 R31, R31, 0x10, RZ ;  /* 0x000000101f1f7819 */ /* 0x000fe200000006ff */
[----:B------:R-:W-:Y:S01]  /*0d70*/  FADD.FTZ R12, R15, -UR11 ;  /* 0x8000000b0f0c7e21 */ /* 0x000fe20008010000 */
[----:B------:R-:W-:Y:S01]  /*0d80*/  FFMA.FTZ R17, R9, R14, RZ ;  /* 0x0000000e09117223 */ /* 0x000fe200000100ff */
        /* <DEDUP_REMOVED lines=22> */
.L_x_199:
        /* <DEDUP_REMOVED lines=52> */
[----:B------:R-:W-:Y:S06]  /*1230*/  BAR.SYNC.DEFER_BLOCKING 0x0 ;  /* 0x0000000000007b1d */ /* 0x000fec0000010000 */
[----:B------:R-:W-:Y:S05]  /*1240*/  @P3 BRA `(.L_x_201) ;  /* 0x0000000000243947 */ /* 0x000fea0003800000 */
[----:B------:R-:W-:-:S09]  /*1250*/  ULEA UR4, UR15, UR6, 0x18 ;  /* 0x000000060f047291 */ /* 0x000fd2000f8ec03f */
[----:B------:R-:W1:Y:S04]  /*1260*/  LDS.128 R8, [UR4+0x10] ;  /* 0x00001004ff087984 */ /* 0x000e680008000c00 */
[----:B------:R-:W0:Y:S01]  /*1270*/  LDS.64 R12, [UR4+0x20] ;  /* 0x00002004ff0c7984 */ /* 0x000e220008000a00 */
[----:B-1----:R-:W-:Y:S01]  /*1280*/  FADD.FTZ R15, R32, R8 ;  /* 0x00000008200f7221 */ /* 0x002fe20000010000 */
[----:B------:R-:W-:-:S03]  /*1290*/  FADD.FTZ R8, R33, R9 ;  /* 0x0000000921087221 */ /* 0x000fc60000010000 */
[----:B------:R-:W-:Y:S01]  /*12a0*/  FADD.FTZ R15, R15, R10 ;  /* 0x0000000a0f0f7221 */ /* 0x000fe20000010000 */
[----:B------:R-:W-:-:S03]  /*12b0*/  FADD.FTZ R8, R8, R11 ;  /* 0x0000000b08087221 */ /* 0x000fc60000010000 */
[----:B0-----:R-:W-:Y:S01]  /*12c0*/  FADD.FTZ R32, R15, R12 ;  /* 0x0000000c0f207221 */ /* 0x001fe20000010000 */
[----:B------:R-:W-:-:S07]  /*12d0*/  FADD.FTZ R33, R8, R13 ;  /* 0x0000000d08217221 */ /* 0x000fce0000010000 */
.L_x_201:
[----:B------:R-:W-:Y:S05]  /*12e0*/  BSYNC B0 ;  /* 0x0000000000007941 */ /* 0x000fea0003800000 */
.L_x_200:
        /* <DEDUP_REMOVED lines=318> */
.L_x_203:
[----:B------:R-:W-:Y:S05]  /*26d0*/  BSYNC B0 ;  /* 0x0000000000007941 */ /* 0x000fea0003800000 */
.L_x_202:
        /* <DEDUP_REMOVED lines=19> */
.L_x_205:
[----:B------:R-:W-:Y:S05]  /*2810*/  BSYNC B0 ;  /* 0x0000000000007941 */ /* 0x000fea0003800000 */
.L_x_204:
[----:B--2---:R-:W-:Y:S02]  /*2820*/  PRMT R17, R42, 0x7632, R17 ;  /* 0x000076322a117816 */ /* 0x004fe40000000011 */
[----:B------:R-:W-:Y:S01]  /*2830*/  PRMT R16, R38, 0x7632, R16 ;  /* 0x0000763226107816 */ /* 0x000fe20000000010 */
        /* <DEDUP_REMOVED lines=31> */
.L_x_208:
[----:B--2---:R-:W2:Y:S04]  /*2a30*/  LDG.E.STRONG.GPU R7, desc[UR12][R8.64] ;  /* 0x0000000c08077981 */ /* 0x004ea8000c1ef900 */
[----:B--2---:R-:W-:Y:S01]  /*2a40*/  CCTL.IVALL ;  /* 0x00000000ff00798f */ /* 0x004fe20002000000 */
[----:B------:R-:W-:Y:S05]  /*2a50*/  YIELD ;  /* 0x0000000000007946 */ /* 0x000fea0003800000 */
[----:B------:R-:W-:-:S13]  /*2a60*/  ISETP.NE.AND P0, PT, R7, R12, PT ;  /* 0x0000000c0700720c */ /* 0x000fda0003f05270 */
[----:B------:R-:W-:Y:S05]  /*2a70*/  @P0 BRA `(.L_x_208) ;  /* 0xfffffffc00ec0947 */ /* 0x000fea000383ffff */
.L_x_207:
        /* <DEDUP_REMOVED lines=16> */
.L_x_212:
        /* <DEDUP_REMOVED lines=115> */
.L_x_211:
        /* <DEDUP_REMOVED lines=61> */
.L_x_213:
[----:B------:R-:W-:-:S13]  /*3680*/  ISETP.NE.OR P0, PT, R7, RZ, P0 ;  /* 0x000000ff0700720c */ /* 0x000fda0000705670 */
[----:B------:R-:W-:Y:S05]  /*3690*/  @!P0 BRA `(.L_x_209) ;  /* 0x00000000007c8947 */ /* 0x000fea0003800000 */
.L_x_210:
        /* <DEDUP_REMOVED lines=31> */
.L_x_209:
        /* <DEDUP_REMOVED lines=11> */
.L_x_215:
[----:B------:R-:W-:Y:S05]  /*3940*/  BSYNC B0 ;  /* 0x0000000000007941 */ /* 0x000fea0003800000 */
.L_x_214:
        /* <DEDUP_REMOVED lines=16> */
.L_x_206:
        /* <DEDUP_REMOVED lines=14> */
[----:B------:R-:W-:Y:S02]  /*3b30*/  SHF.R.U32.HI R14, RZ, 0x1, R48 ;  /* 0x00000001ff0e7819 */ /* 0x000fe40000011630 */
[----:B------:R-:W-:Y:S01]  /*3b40*/  SHF.L.U32 R9, R9, 0x10, RZ ;  /* 0x0000001009097819 */ /* 0x000fe200000006ff */
[----:B-1----:R-:W-:-:S09]  /*3b50*/  ULEA UR4, UR6, UR4, 0x18 ;  /* 0x0000000406047291 */ /* 0x002fd2000f8ec03f */
[----:B------:R-:W-:Y:S01]  /*3b60*/  @!P3 STS.64 [UR4+0x30], R32 ;  /* 0x00003020ff00b988 */ /* 0x000fe20008000a04 */
[----:B------:R-:W-:Y:S06]  /*3b70*/  BAR.SYNC.DEFER_BLOCKING 0x0 ;  /* 0x0000000000007b1d */ /* 0x000fec0000010000 */
[----:B------:R-:W1:Y:S01]  /*3b80*/  LDS.64 R12, [UR4+0x30] ;  /* 0x00003004ff0c7984 */ /* 0x000e620008000a00 */
[----:B------:R-:W-:Y:S02]  /*3b90*/  ULDC UR4, c[0x0][0x2bc] ;  /* 0x0000af0000047ab9 */ /* 0x000fe40000000800 */
[----:B-1----:R-:W-:Y:S01]  /*3ba0*/  FMUL.FTZ R12, R12, UR4 ;  /* 0x000000040c0c7c20 */ /* 0x002fe20008410000 */
[----:B------:R-:W-:Y:S01]  /*3bb0*/  FMUL.FTZ R13, R13, UR4 ;  /* 0x000000040d0d7c20 */ /* 0x000fe20008410000 */
[----:B--2---:R-:W-:Y:S06]  /*3bc0*/  @!P2 BRA `(.L_x_216) ;  /* 0x000000000048a947 */ /* 0x004fec0003800000 */
        /* <DEDUP_REMOVED lines=18> */
.L_x_216:
        /* <DEDUP_REMOVED lines=16> */
[C---:B------:R-:W-:Y:S02]  /*3df0*/  LEA R10, P0, R8.reuse, UR16, 0x1 ;  /* 0x00000010080a7c11 */ /* 0x040fe4000f8008ff */
[----:B------:R-:W-:Y:S02]  /*3e00*/  IADD3 R19, R9, R19, RZ ;  /* 0x0000001309137210 */ /* 0x000fe40007ffe0ff */
[----:B------:R-:W-:Y:S02]  /*3e10*/  F2FP.BF16.F32.PACK_AB R15, R15, R18 ;  /* 0x000000120f0f723e */ /* 0x000fe400000010ff */
[----:B------:R-:W-:-:S05]  /*3e20*/  LEA.HI.X R11, R8, UR17, R19, 0x1, P0 ;  /* 0x00000011080b7c11 */ /* 0x000fca00080f0c13 */
[----:B------:R1:W-:Y:S02]  /*3e30*/  STG.E desc[UR12][R10.64], R15 ;  /* 0x0000000f0a007986 */ /* 0x0003e4000c10190c */
.L_x_218:
[----:B------:R-:W-:Y:S05]  /*3e40*/  BSYNC B0 ;  /* 0x0000000000007941 */ /* 0x000fea0003800000 */
.L_x_217:
[----:B------:R-:W-:Y:S02]  /*3e50*/  IMAD R14, R7, UR14, R14 ;  /* 0x0000000e070e7c24 */ /* 0x000fe4000f8e020e */
[----:B------:R-:W-:Y:S01]  /*3e60*/  FADD.FTZ R42, R42, -UR11 ;  /* 0x8000000b2a2a7e21 */ /* 0x000fe20008010000 */
[----:B------:R-:W-:Y:S01]  /*3e70*/  FADD.FTZ R17, R17, -UR11 ;  /* 0x8000000b11117e21 */ /* 0x000fe20008010000 */
[----:B------:R-:W-:Y:S02]  /*3e80*/  SHF.L.U32 R38, R38, 0x10, RZ ;  /* 0x0000001026267819 */ /* 0x000fe400000006ff */
        /* <DEDUP_REMOVED lines=8> */
[----:B-1----:R-:W-:-:S05]  /*3f10*/  FMUL.FTZ R10, R37, -1.4426950216293334961 ;  /* 0xbfb8aa3b250a7820 */ /* 0x002fca0000410000 */
        /* <DEDUP_REMOVED lines=14> */
.L_x_219:
[----:B------:R-:W-:Y:S01]  /*4000*/  ULDC.64 UR16, c[0x0][0x290] ;  /* 0x0000a40000107ab9 */ /* 0x000fe20000000a00 */
[----:B------:R-:W-:Y:S01]  /*4010*/  SHF.R.S32.HI R8, RZ, 0x1f, R20 ;  /* 0x0000001fff087819 */ /* 0x000fe20000011414 */
[----:B------:R-:W-:Y:S01]  /*4020*/  BSSY B0, `(.L_x_220) ;  /* 0x0000018000007945 */ /* 0x000fe20003800000 */
[----:B------:R-:W-:-:S04]  /*4030*/  ISETP.GE.U32.AND P0, PT, R20, UR16, PT ;  /* 0x0000001014007c0c */ /* 0x000fc8000bf06070 */
[----:B------:R-:W-:-:S04]  /*4040*/  ISETP.GE.AND.EX P0, PT, R8, UR17, PT, P0 ;  /* 0x0000001108007c0c */ /* 0x000fc8000bf06300 */
[----:B------:R-:W-:-:S13]  /*4050*/  ISETP.LT.U32.AND P0, PT, R48, 0x80, !P0 ;  /* 0x000000803000780c */ /* 0x000fda0004701070 */
[----:B------:R-:W-:Y:S05]  /*4060*/  @!P0 BRA `(.L_x_221) ;  /* 0x00000000004c8947 */ /* 0x000fea0003800000 */
[----:B-1----:R-:W-:Y:S01]  /*4070*/  IADD3 R11, R0, 0x40, RZ ;  /* 0x00000040000b7810 */ /* 0x002fe20007ffe0ff */
[----:B------:R-:W-:Y:S01]  /*4080*/  ULDC.64 UR16, c[0x0][0x288] ;  /* 0x0000a20000107ab9 */ /* 0x000fe20000000a00 */
[----:B------:R-:W-:Y:S01]  /*4090*/  MOV R51, R53 ;  /* 0x0000003500337202 */ /* 0x000fe20000000f00 */
[C---:B------:R-:W-:Y:S01]  /*40a0*/  FFMA.FTZ R9, R12.reuse, R19, R13 ;  /* 0x000000130c097223 */ /* 0x040fe2000001000d */
[----:B------:R-:W-:Y:S01]  /*40b0*/  SHF.R.S32.HI R8, RZ, 0x1f, R11 ;  /* 0x0000001fff087819 */ /* 0x000fe2000001140b */
[----:B------:R-:W-:Y:S01]  /*40c0*/  FFMA.FTZ R12, R12, R18, R13 ;  /* 0x000000120c0c7223 */ /* 0x000fe2000001000d */
[----:B------:R-:W-:-:S04]  /*40d0*/  IMAD.WIDE.U32 R50, R11, UR16, R50 ;  /* 0x000000100b327c25 */ /* 0x000fc8000f8e0032 */
[----:B------:R-:W-:Y:S01]  /*40e0*/  FFMA.FTZ R9, R38, R39, -R9 ;  /* 0x0000002726097223 */ /* 0x000fe20000010809 */
[----:B------:R-:W-:Y:S01]  /*40f0*/  FFMA.FTZ R12, R7, R34, -R12 ;  /* 0x00000022070c7223 */ /* 0x000fe2000001080c */
[----:B------:R-:W-:Y:S02]  /*4100*/  IMAD R8, R8, UR16, RZ ;  /* 0x0000001008087c24 */ /* 0x000fe4000f8e02ff */
[----:B------:R-:W-:Y:S01]  /*4110*/  FMUL.FTZ R7, R9, UR10 ;  /* 0x0000000a09077c20 */ /* 0x000fe20008410000 */
[----:B------:R-:W-:Y:S01]  /*4120*/  FMUL.FTZ R12, R12, UR10 ;  /* 0x0000000a0c0c7c20 */ /* 0x000fe20008410000 */
[----:B------:R-:W-:Y:S01]  /*4130*/  IMAD R11, R11, UR17, R8 ;  /* 0x000000110b0b7c24 */ /* 0x000fe2000f8e0208 */
[----:B------:R-:W-:Y:S02]  /*4140*/  ULDC.64 UR16, c[0x0][0x210] ;  /* 0x0000840000107ab9 */ /* 0x000fe40000000a00 */
[----:B------:R-:W-:Y:S02]  /*4150*/  LEA R8, P0, R50, UR16, 0x1 ;  /* 0x0000001032087c11 */ /* 0x000fe4000f8008ff */
[----:B------:R-:W-:-:S02]  /*4160*/  IADD3 R11, R51, R11, RZ ;  /* 0x0000000b330b7210 */ /* 0x000fc40007ffe0ff */
[----:B------:R-:W-:Y:S02]  /*4170*/  F2FP.BF16.F32.PACK_AB R7, R12, R7 ;  /* 0x000000070c07723e */ /* 0x000fe400000010ff */
[----:B------:R-:W-:-:S05]  /*4180*/  LEA.HI.X R9, R50, UR17, R11, 0x1, P0 ;  /* 0x0000001132097c11 */ /* 0x000fca00080f0c0b */
[----:B------:R2:W-:Y:S02]  /*4190*/  STG.E desc[UR12][R8.64], R7 ;  /* 0x0000000708007986 */ /* 0x0005e4000c10190c */
.L_x_221:
[----:B------:R-:W-:Y:S05]  /*41a0*/  BSYNC B0 ;  /* 0x0000000000007941 */ /* 0x000fea0003800000 */
.L_x_220:
[----:B------:R-:W-:Y:S01]  /*41b0*/  ULDC UR4, c[0x0][0x2a0] ;  /* 0x0000a80000047ab9 */ /* 0x000fe20000000800 */
[----:B------:R-:W-:Y:S01]  /*41c0*/  ULDC UR6, c[0x0][0x270] ;  /* 0x00009c0000067ab9 */ /* 0x000fe20000000800 */
[----:B------:R-:W-:Y:S01]  /*41d0*/  IADD3 R43, R6, R43, RZ ;  /* 0x0000002b062b7210 */ /* 0x000fe20007ffe0ff */
[----:B------:R-:W-:Y:S01]  /*41e0*/  UIMAD UR4, UR4, UR6, URZ ;  /* 0x00000006040472a4 */ /* 0x000fe2000f8e023f */
[----:B------:R-:W-:-:S05]  /*41f0*/  IADD3 R44, R44, 0x1, RZ ;  /* 0x000000012c2c7810 */ /* 0x000fca0007ffe0ff */
[----:B------:R-:W-:-:S13]  /*4200*/  ISETP.GE.AND P0, PT, R43, UR4, PT ;  /* 0x000000042b007c0c */ /* 0x000fda000bf06270 */
[----:B------:R-:W-:Y:S05]  /*4210*/  @!P0 BRA `(.L_x_222) ;  /* 0xffffffc000348947 */ /* 0x000fea000383ffff */
.L_x_195:
[----:B------:R-:W3:Y:S01]  /*4220*/  LDC R6, c[0x0][0xc] ;  /* 0x00000300ff067b82 */ /* 0x000ee20000000800 */
[----:B------:R-:W-:Y:S01]  /*4230*/  ISETP.NE.AND P2, PT, R48, RZ, PT ;  /* 0x000000ff3000720c */ /* 0x000fe20003f45270 */
[----:B------:R-:W-:Y:S06]  /*4240*/  BSSY B0, `(.L_x_223) ;  /* 0x0000015000007945 */ /* 0x000fec0003800000 */
[----:B--2---:R-:W2:Y:S08]  /*4250*/  LDC R7, c[0x0][0x10] ;  /* 0x00000400ff077b82 */ /* 0x004eb00000000800 */
[----:B------:R-:W4:Y:S01]  /*4260*/  LDC.64 R2, c[0x0][0x258] ;  /* 0x00009600ff027b82 */ /* 0x000f220000000a00 */
[----:B---3--:R-:W-:-:S02]  /*4270*/  IADD3 R0, R6, -0x1, RZ ;  /* 0xffffffff06007810 */ /* 0x008fc40007ffe0ff */
[----:B------:R-:W-:Y:S02]  /*4280*/  ISETP.NE.AND P1, PT, R6, 0x1, PT ;  /* 0x000000010600780c */ /* 0x000fe40003f25270 */
[----:B------:R-:W-:Y:S02]  /*4290*/  ISETP.NE.AND P0, PT, R0, UR14, PT ;  /* 0x0000000e00007c0c */ /* 0x000fe4000bf05270 */
[C---:B--2---:R-:W-:Y:S02]  /*42a0*/  SHF.L.U32 R0, R7.reuse, 0x1, RZ ;  /* 0x0000000107007819 */ /* 0x044fe400000006ff */
[----:B------:R-:W-:Y:S02]  /*42b0*/  IADD3 R4, R7, -0x1, RZ ;  /* 0xffffffff07047810 */ /* 0x000fe40007ffe0ff */
[----:B0-----:R-:W-:Y:S02]  /*42c0*/  SEL R5, R0, RZ, P1 ;  /* 0x000000ff00057207 */ /* 0x001fe40000800000 */
[----:B------:R-:W-:-:S03]  /*42d0*/  ISETP.NE.OR P0, PT, R35, R4, P0 ;  /* 0x000000042300720c */ /* 0x000fc60000705670 */
[----:B----4-:R-:W-:Y:S01]  /*42e0*/  IMAD.WIDE.U32 R2, R5, 0x4, R2 ;  /* 0x0000000405027825 */ /* 0x010fe200078e0002 */
[----:B------:R-:W-:Y:S09]  /*42f0*/  @P2 BRA `(.L_x_224) ;  /* 0x0000000000242947 */ /* 0x000ff20003800000 */
        /* <DEDUP_REMOVED lines=9> */
.L_x_224:
[----:B------:R-:W-:Y:S05]  /*4390*/  BSYNC B0 ;  /* 0x0000000000007941 */ /* 0x000fea0003800000 */
.L_x_223:
[----:B------:R-:W-:Y:S05]  /*43a0*/  @P0 EXIT ;  /* 0x000000000000094d */ /* 0x000fea0003800000 */
[----:B------:R-:W-:Y:S05]  /*43b0*/  @P2 BRA `(.L_x_225) ;  /* 0x0000000000202947 */ /* 0x000fea0003800000 */
[----:B------:R-:W-:-:S05]  /*43c0*/  IMAD R0, R6, R7, RZ ;  /* 0x0000000706007224 */ /* 0x000fca00078e02ff */
[----:B------:R-:W-:-:S13]  /*43d0*/  ISETP.NE.AND P0, PT, R0, -0x1, PT ;  /* 0xffffffff0000780c */ /* 0x000fda0003f05270 */
[----:B------:R-:W-:Y:S05]  /*43e0*/  @!P0 BRA `(.L_x_225) ;  /* 0x0000000000148947 */ /* 0x000fea0003800000 */
.L_x_226:
[----:B0-----:R-:W2:Y:S04]  /*43f0*/  LDG.E.STRONG.GPU R5, desc[UR12][R2.64] ;  /* 0x0000000c02057981 */ /* 0x001ea8000c1ef900 */
[----:B--2---:R-:W-:Y:S01]  /*4400*/  CCTL.IVALL ;  /* 0x00000000ff00798f */ /* 0x004fe20002000000 */
[----:B------:R-:W-:Y:S05]  /*4410*/  YIELD ;  /* 0x0000000000007946 */ /* 0x000fea0003800000 */
[----:B------:R-:W-:-:S13]  /*4420*/  ISETP.NE.AND P0, PT, R5, R0, PT ;  /* 0x000000000500720c */ /* 0x000fda0003f05270 */
[----:B------:R-:W-:Y:S05]  /*4430*/  @P0 BRA `(.L_x_226) ;  /* 0xfffffffc00ec0947 */ /* 0x000fea000383ffff */
.L_x_225:
        /* <DEDUP_REMOVED lines=12> */
[----:B-1----:R-:W-:Y:S01]  /*4500*/  LEA R11, R3, R3, 0x1 ;  /* 0x00000003030b7211 */ /* 0x002fe200078e08ff */
        /* <DEDUP_REMOVED lines=11> */
.L_x_227:
        /* <DEDUP_REMOVED lines=25> */
.L_x_228:
        /* <DEDUP_REMOVED lines=11> */
.L_x_2392:


//--------------------- .text._Z35group_norm_nhwc_bwd_one_pass_kernelI11Bf16IOBf16WLi256ELi4ELi128EEv26Group_norm_nhwc_bwd_params --------------------------
	.section	.text._Z35group_norm_nhwc_bwd_one_pass_kernelI11Bf16IOBf16WLi256ELi4ELi128EEv26Group_norm_nhwc_bwd_params,"ax",@progbits
	.align	128
        .global         _Z35group_norm_nhwc_bwd_one_pass_kernelI11Bf16IOBf16WLi256ELi4ELi128EEv26Group_norm_nhwc_bwd_params
        .type           _Z35group_norm_nhwc_bwd_one_pass_kernelI11Bf16IOBf16WLi256ELi4ELi128EEv26Group_norm_nhwc_bwd_params,@function
        .size           _Z35group_norm_nhwc_bwd_one_pass_kernelI11Bf16IOBf16WLi256ELi4ELi128EEv26Group_norm_nhwc_bwd_params,(.L_x_2393 - _Z35group_norm_nhwc_bwd_one_pass_kernelI11Bf16IOBf16WLi256ELi4ELi128EEv26Group_norm_nhwc_bwd_params)
        .other          _Z35group_norm_nhwc_bwd_one_pass_kernelI11Bf16IOBf16WLi256ELi4ELi128EEv26Group_norm_nhwc_bwd_params,@"STO_CUDA_ENTRY STV_DEFAULT"
_Z35group_norm_nhwc_bwd_one_pass_kernelI11Bf16IOBf16WLi256ELi4ELi128EEv26Group_norm_nhwc_bwd_params:
.text._Z35group_norm_nhwc_bwd_one_pass_kernelI11Bf16IOBf16WLi256ELi4ELi128EEv26Group_norm_nhwc_bwd_params:
        /* <DEDUP_REMOVED lines=16> */
[----:B------:R-:W-:Y:S01]  /*0100*/  ISETP.GE.U32.AND P2, PT, R47, 0x80, PT ;  /* 0x000000802f00780c */ /* 0x000fe20003f46070 */
[----:B------:R-:W-:Y:S01]  /*0110*/  UIMAD.WIDE.U32 UR4, UR10, 0x3, URZ ;  /* 0x000000030a0478a5 */ /* 0x000fe2000f8e003f */
[----:B------:R-:W-:Y:S01]  /*0120*/  SHF.R.S32.HI R6, RZ, 0x1f, R47 ;  /* 0x0000001fff067819 */ /* 0x000fe2000001142f */
[----:B------:R-:W1:Y:S01]  /*0130*/  S2UR UR9, SR_CgaCtaId ;  /* 0x00000000000979c3 */ /* 0x000e620000008800 */
[----:B------:R-:W-:Y:S01]  /*0140*/  UIMAD UR8, UR11, 0x3, URZ ;  /* 0x000000030b0878a4 */ /* 0x000fe2000f8e023f */
[----:B------:R-:W-:Y:S01]  /*0150*/  R2UR UR16, R0 ;  /* 0x00000000001072ca */ /* 0x000fe200000e0000 */
[----:B------:R-:W-:Y:S01]  /*0160*/  ULEA.HI UR7, UP0, UR11, UR10, URZ, 0x1 ;  /* 0x0000000a0b077291 */ /* 0x000fe2000f81083f */
[----:B------:R-:W-:Y:S01]  /*0170*/  LEA.HI R6, R6, R47, RZ, 0x5 ;  /* 0x0000002f06067211 */ /* 0x000fe200078f28ff */
[----:B------:R-:W-:Y:S01]  /*0180*/  UIADD3 UR8, UR5, UR8, URZ ;  /* 0x0000000805087290 */ /* 0x000fe2000fffe03f */
[----:B------:R-:W-:-:S02]  /*0190*/  UMOV UR6, 0x400 ;  /* 0x0000040000067882 */ /* 0x000fc40000000000 */
[----:B------:R-:W2:Y:S01]  /*01a0*/  LDC R4, c[0x0][0xc] ;  /* 0x00000300ff047b82 */ /* 0x000ea20000000800 */
[----:B------:R-:W-:-:S04]  /*01b0*/  UIADD3.X UR10, URZ, UR11, URZ, UP0, !UPT ;  /* 0x0000000b3f0a7290 */ /* 0x000fc800087fe43f */
[----:B------:R-:W-:Y:S02]  /*01c0*/  USHF.R.S64 UR5, UR7, 0x1, UR10 ;  /* 0x0000000107057899 */ /* 0x000fe4000800100a */
[----:B------:R-:W-:Y:S01]  /*01d0*/  USHF.R.S32.HI UR7, URZ, 0x1, UR10 ;  /* 0x000000013f077899 */ /* 0x000fe2000801140a */
[----:B0-----:R-:W-:Y:S02]  /*01e0*/  IMAD R2, R3, UR14, R2 ;  /* 0x0000000e03027c24 */ /* 0x001fe4000f8e0202 */
[----:B------:R-:W0:Y:S01]  /*01f0*/  S2R R3, SR_LANEID ;  /* 0x0000000000037919 */ /* 0x000e220000000000 */
[----:B------:R-:W-:Y:S02]  /*0200*/  USHF.L.U64.HI UR7, UR5, 0x2, UR7 ;  /* 0x0000000205077899 */ /* 0x000fe40008010207 */
[----:B------:R-:W-:Y:S02]  /*0210*/  ISETP.LT.U32.AND P1, PT, R2, UR18, PT ;  /* 0x0000001202007c0c */ /* 0x000fe4000bf21070 */
[----:B------:R-:W-:Y:S01]  /*0220*/  SHF.R.S32.HI R5, RZ, 0x1f, R2 ;  /* 0x0000001fff057819 */ /* 0x000fe20000011402 */
[----:B-1----:R-:W-:-:S02]  /*0230*/  ULEA UR9, UR9, UR6, 0x18 ;  /* 0x0000000609097291 */ /* 0x002fc4000f8ec03f */
[----:B------:R-:W-:Y:S01]  /*0240*/  ULEA.HI UR6, UP0, UR8, UR4, URZ, 0x1 ;  /* 0x0000000408067291 */ /* 0x000fe2000f81083f */
[----:B------:R-:W-:Y:S02]  /*0250*/  ISETP.LT.AND.EX P1, PT, R5, UR19, !P2, P1 ;  /* 0x0000001305007c0c */ /* 0x000fe4000d721310 */
[----:B------:R-:W-:Y:S01]  /*0260*/  IADD3 R5, R2, 0x40, RZ ;  /* 0x0000004002057810 */ /* 0x000fe20007ffe0ff */
[----:B------:R-:W-:Y:S01]  /*0270*/  UIADD3.X UR8, URZ, UR8, URZ, UP0, !UPT ;  /* 0x000000083f087290 */ /* 0x000fe200087fe43f */
[----:B--2---:R-:W-:Y:S01]  /*0280*/  LOP3.LUT R45, R4, 0x3, RZ, 0xc0, !PT ;  /* 0x00000003042d7812 */ /* 0x004fe200078ec0ff */
        /* <DEDUP_REMOVED lines=8> */
[----:B------:R-:W-:-:S07]  /*0310*/  LEA R5, R5, UR9, 0x3 ;  /* 0x0000000905057c11 */ /* 0x000fce000f8e18ff */
.L_x_264:
[----:B-1----:R-:W1:Y:S01]  /*0320*/  LDC R14, c[0x0][0x2a0] ;  /* 0x0000a800ff0e7b82 */ /* 0x002e620000000800 */
[----:B------:R-:W-:Y:S01]  /*0330*/  ISETP.LE.AND P0, PT, RZ, UR16, PT ;  /* 0x00000010ff007c0c */ /* 0x000fe2000bf03270 */
[----:B------:R-:W-:Y:S01]  /*0340*/  ULDC.64 UR10, c[0x0][0x248] ;  /* 0x00009200000a7ab9 */ /* 0x000fe20000000a00 */
[----:B------:R-:W-:Y:S01]  /*0350*/  ULDC.64 UR18, c[0x0][0x298] ;  /* 0x0000a60000127ab9 */ /* 0x000fe20000000a00 */
[----:B------:R-:W-:-:S04]  /*0360*/  UIMAD.WIDE UR10, UR16, 0x8, UR10 ;  /* 0x00000008100a78a5 */ /* 0x000fc8000f8e020a */
[----:B--2---:R-:W2:Y:S08]  /*0370*/  @P1 LDC.64 R12, c[0x0][0x288] ;  /* 0x0000a200ff0c1b82 */ /* 0x004eb00000000a00 */
[----:B---3--:R-:W3:Y:S01]  /*0380*/  @P1 LDC.64 R20, c[0x0][0x228] ;  /* 0x00008a00ff141b82 */ /* 0x008ee20000000a00 */
[----:B-1----:R-:W-:-:S07]  /*0390*/  IABS R9, R14 ;  /* 0x0000000e00097213 */ /* 0x002fce0000000000 */
[----:B------:R-:W1:Y:S01]  /*03a0*/  @P1 LDC.64 R16, c[0x0][0x230] ;  /* 0x00008c00ff101b82 */ /* 0x000e620000000a00 */
[----:B------:R-:W4:Y:S01]  /*03b0*/  I2F.RP R8, R9 ;  /* 0x0000000900087306 */ /* 0x000f220000209400 */
[----:B------:R-:W-:-:S06]  /*03c0*/  IADD3 R25, R2, 0x40, RZ ;  /* 0x0000004002197810 */ /* 0x000fcc0007ffe0ff */
[----:B0-----:R-:W0:Y:S01]  /*03d0*/  @P2 LDC.64 R22, c[0x0][0x228] ;  /* 0x00008a00ff162b82 */ /* 0x001e220000000a00 */
[----:B----4-:R-:W4:Y:S02]  /*03e0*/  MUFU.RCP R8, R8 ;  /* 0x0000000800087308 */ /* 0x010f240000001000 */
[----:B----4-:R-:W-:-:S06]  /*03f0*/  IADD3 R6, R8, 0xffffffe, RZ ;  /* 0x0ffffffe08067810 */ /* 0x010fcc0007ffe0ff */
[----:B------:R4:W2:Y:S02]  /*0400*/  F2I.FTZ.U32.TRUNC.NTZ R7, R6 ;  /* 0x0000000600077305 */ /* 0x0008a4000021f000 */
[----:B----4-:R-:W-:Y:S01]  /*0410*/  HFMA2.MMA R6, -RZ, RZ, 0, 0 ;  /* 0x00000000ff067435 */ /* 0x010fe200000001ff */
[----:B--2---:R-:W-:-:S05]  /*0420*/  IADD3 R10, RZ, -R7, RZ ;  /* 0x80000007ff0a7210 */ /* 0x004fca0007ffe0ff */
[----:B------:R-:W-:Y:S01]  /*0430*/  IMAD R11, R10, R9, RZ ;  /* 0x000000090a0b7224 */ /* 0x000fe200078e02ff */
[----:B------:R-:W-:-:S03]  /*0440*/  IABS R10, UR16 ;  /* 0x00000010000a7c13 */ /* 0x000fc60008000000 */
[----:B------:R-:W-:Y:S01]  /*0450*/  IMAD.HI.U32 R7, R7, R11, R6 ;  /* 0x0000000b07077227 */ /* 0x000fe200078e0006 */
[----:B------:R-:W-:Y:S01]  /*0460*/  LOP3.LUT R6, R14, UR16, RZ, 0x3c, !PT ;  /* 0x000000100e067c12 */ /* 0x000fe2000f8e3cff */
[----:B------:R-:W2:Y:S03]  /*0470*/  LDC R11, c[0x0][0x2ac] ;  /* 0x0000ab00ff0b7b82 */ /* 0x000ea60000000800 */
[----:B------:R-:W-:Y:S01]  /*0480*/  ISETP.GE.AND P3, PT, R6, RZ, PT ;  /* 0x000000ff0600720c */ /* 0x000fe20003f66270 */
[----:B------:R-:W-:-:S05]  /*0490*/  IMAD.HI.U32 R7, R7, R10, RZ ;  /* 0x0000000a07077227 */ /* 0x000fca00078e00ff */
[----:B------:R-:W-:-:S05]  /*04a0*/  IADD3 R8, -R7, RZ, RZ ;  /* 0x000000ff07087210 */ /* 0x000fca0007ffe1ff */
[----:B------:R-:W-:Y:S01]  /*04b0*/  IMAD R8, R9, R8, R10 ;  /* 0x0000000809087224 */ /* 0x000fe200078e020a */
[----:B------:R-:W-:-:S04]  /*04c0*/  SHF.R.U32.HI R10, RZ, 0x1, R47 ;  /* 0x00000001ff0a7819 */ /* 0x000fc8000001162f */
[----:B------:R-:W-:Y:S01]  /*04d0*/  ISETP.GT.U32.AND P5, PT, R9, R8, PT ;  /* 0x000000080900720c */ /* 0x000fe20003fa4070 */
[----:B--2---:R-:W-:Y:S01]  /*04e0*/  IMAD R18, R11, UR14, R10 ;  /* 0x0000000e0b127c24 */ /* 0x004fe2000f8e020a */
[----:B------:R-:W-:-:S05]  /*04f0*/  SHF.R.S32.HI R11, RZ, 0x1f, R2 ;  /* 0x0000001fff0b7819 */ /* 0x000fca0000011402 */
[----:B------:R-:W-:-:S06]  /*0500*/  @P1 IMAD R11, R11, R12, RZ ;  /* 0x0000000c0b0b1224 */ /* 0x000fcc00078e02ff */
[----:B------:R-:W-:Y:S02]  /*0510*/  @!P5 IADD3 R8, R8, -R9, RZ ;  /* 0x800000090808d210 */ /* 0x000fe40007ffe0ff */
[----:B------:R-:W-:Y:S01]  /*0520*/  @!P5 IADD3 R7, R7, 0x1, RZ ;  /* 0x000000010707d810 */ /* 0x000fe20007ffe0ff */
[----:B------:R-:W-:Y:S01]  /*0530*/  @P1 IMAD R19, R2, R13, R11 ;  /* 0x0000000d02131224 */ /* 0x000fe200078e020b */
[CC--:B------:R-:W-:Y:S02]  /*0540*/  ISETP.GE.U32.AND P4, PT, R8.reuse, R9.reuse, PT ;  /* 0x000000090800720c */ /* 0x0c0fe40003f86070 */
[----:B------:R-:W-:Y:S02]  /*0550*/  ISETP.GT.U32.AND P5, PT, R9, R8, PT ;  /* 0x000000080900720c */ /* 0x000fe40003fa4070 */
[----:B------:R-:W-:Y:S02]  /*0560*/  IADD3 R9, R8, -R9, RZ ;  /* 0x8000000908097210 */ /* 0x000fe40007ffe0ff */
[----:B------:R-:W-:-:S02]  /*0570*/  MOV R11, UR11 ;  /* 0x0000000b000b7c02 */ /* 0x000fc40008000f00 */
[----:B------:R-:W-:Y:S02]  /*0580*/  SEL R6, R9, R8, !P5 ;  /* 0x0000000809067207 */ /* 0x000fe40006800000 */
[----:B------:R-:W-:Y:S02]  /*0590*/  SHF.L.U32 R9, R47, 0x1, RZ ;  /* 0x000000012f097819 */ /* 0x000fe400000006ff */
[----:B------:R-:W-:Y:S02]  /*05a0*/  @!P0 IADD3 R6, -R6, RZ, RZ ;  /* 0x000000ff06068210 */ /* 0x000fe40007ffe1ff */
[----:B------:R-:W-:Y:S02]  /*05b0*/  @P4 IADD3 R7, R7, 0x1, RZ ;  /* 0x0000000107074810 */ /* 0x000fe40007ffe0ff */
[----:B------:R-:W-:Y:S02]  /*05c0*/  ISETP.NE.AND P4, PT, R14, RZ, PT ;  /* 0x000000ff0e00720c */ /* 0x000fe40003f85270 */
[----:B------:R-:W-:-:S02]  /*05d0*/  MOV R8, R7 ;  /* 0x0000000700087202 */ /* 0x000fc40000000f00 */
[----:B------:R-:W-:Y:S02]  /*05e0*/  LOP3.LUT R7, RZ, R14, RZ, 0x33, !PT ;  /* 0x0000000eff077212 */ /* 0x000fe400078e33ff */
[----:B------:R-:W-:Y:S01]  /*05f0*/  @!P3 IADD3 R8, -R8, RZ, RZ ;  /* 0x000000ff0808b210 */ /* 0x000fe20007ffe1ff */
[----:B------:R-:W2:Y:S01]  /*0600*/  @P2 LDC.64 R14, c[0x0][0x288] ;  /* 0x0000a200ff0e2b82 */ /* 0x000ea20000000a00 */
[C---:B------:R-:W-:Y:S02]  /*0610*/  SEL R6, R7.reuse, R6, !P4 ;  /* 0x0000000607067207 */ /* 0x040fe40006000000 */
[----:B------:R-:W-:Y:S02]  /*0620*/  SEL R7, R7, R8, !P4 ;  /* 0x0000000807077207 */ /* 0x000fe40006000000 */
[----:B------:R-:W-:Y:S02]  /*0630*/  LOP3.LUT R9, R9, 0x2, RZ, 0xc0, !PT ;  /* 0x0000000209097812 */ /* 0x000fe400078ec0ff */
[----:B------:R-:W-:-:S02]  /*0640*/  SHF.R.S32.HI R10, RZ, 0x1f, R7 ;  /* 0x0000001fff0a7819 */ /* 0x000fc40000011407 */
[----:B------:R-:W-:-:S03]  /*0650*/  LEA R8, R6, R9, 0x2 ;  /* 0x0000000906087211 */ /* 0x000fc600078e10ff */
[----:B------:R-:W-:Y:S01]  /*0660*/  IMAD R10, R10, UR18, RZ ;  /* 0x000000120a0a7c24 */ /* 0x000fe2000f8e02ff */
[----:B------:R-:W-:-:S03]  /*0670*/  SHF.R.S32.HI R9, RZ, 0x1f, R8 ;  /* 0x0000001fff097819 */ /* 0x000fc60000011408 */
[C---:B------:R-:W-:Y:S01]  /*0680*/  IMAD R51, R7.reuse, UR19, R10 ;  /* 0x0000001307337c24 */ /* 0x040fe2000f8e020a */
[----:B------:R-:W-:Y:S01]  /*0690*/  MOV R10, UR10 ;  /* 0x0000000a000a7c02 */ /* 0x000fe20008000f00 */
[----:B------:R-:W-:Y:S01]  /*06a0*/  IMAD.WIDE.U32 R48, R7, UR18, R8 ;  /* 0x0000001207307c25 */ /* 0x000fe2000f8e0008 */
[----:B------:R-:W-:Y:S01]  /*06b0*/  IADD3 R7, R18, 0x80, RZ ;  /* 0x0000008012077810 */ /* 0x000fe20007ffe0ff */
[----:B------:R-:W-:Y:S01]  /*06c0*/  ULDC.64 UR18, c[0x0][0x290] ;  /* 0x0000a40000127ab9 */ /* 0x000fe20000000a00 */
[----:B------:R-:W-:Y:S02]  /*06d0*/  IADD3 R29, R2, 0x80, RZ ;  /* 0x00000080021d7810 */ /* 0x000fe40007ffe0ff */
[----:B------:R-:W-:Y:S01]  /*06e0*/  CS2R R42, SRZ ;  /* 0x00000000002a7805 */ /* 0x000fe2000001ff00 */
[----:B------:R-:W4:Y:S01]  /*06f0*/  LDG.E.64 R10, desc[UR12][R10.64] ;  /* 0x0000000c0a0a7981 */ /* 0x000f22000c1e1b00 */
[----:B------:R-:W-:Y:S01]  /*0700*/  ISETP.GE.U32.AND P0, PT, R7, UR18, PT ;  /* 0x0000001207007c0c */ /* 0x000fe2000bf06070 */
[----:B------:R-:W-:Y:S01]  /*0710*/  HFMA2.MMA R44, -RZ, RZ, 0, 0 ;  /* 0x00000000ff2c7435 */ /* 0x000fe200000001ff */
[----:B------:R-:W-:-:S02]  /*0720*/  SHF.R.S32.HI R7, RZ, 0x1f, R7 ;  /* 0x0000001fff077819 */ /* 0x000fc40000011407 */
[----:B------:R-:W-:Y:S02]  /*0730*/  CS2R R40, SRZ ;  /* 0x0000000000287805 */ /* 0x000fe4000001ff00 */
[----:B------:R-:W-:Y:S02]  /*0740*/  IADD3 R51, R49, R51, RZ ;  /* 0x0000003331337210 */ /* 0x000fe40007ffe0ff */
[----:B------:R-:W-:Y:S02]  /*0750*/  CS2R R36, SRZ ;  /* 0x0000000000247805 */ /* 0x000fe4000001ff00 */
[----:B------:R-:W-:Y:S02]  /*0760*/  ISETP.GE.AND.EX P0, PT, R7, UR19, PT, P0 ;  /* 0x0000001307007c0c */ /* 0x000fe4000bf06300 */
[----:B------:R-:W-:Y:S02]  /*0770*/  CS2R R38, SRZ ;  /* 0x0000000000267805 */ /* 0x000fe4000001ff00 */
[----:B------:R-:W-:Y:S01]  /*0780*/  @P1 MOV R50, R48 ;  /* 0x0000003000321202 */ /* 0x000fe20000000f00 */
[----:B------:R-:W-:Y:S01]  /*0790*/  UMOV UR11, 0x3f800000 ;  /* 0x3f800000000b7882 */ /* 0x000fe20000000000 */
[----:B------:R-:W-:Y:S01]  /*07a0*/  IADD3 R7, R18, 0xc0, RZ ;  /* 0x000000c012077810 */ /* 0x000fe20007ffe0ff */
[----:B------:R-:W-:Y:S01]  /*07b0*/  ULDC.U8 UR10, c[0x0][0x2a4] ;  /* 0x0000a900000a7ab9 */ /* 0x000fe20000000000 */
[----:B------:R-:W-:Y:S01]  /*07c0*/  ISETP.LT.U32.AND P0, PT, R47, 0x80, !P0 ;  /* 0x000000802f00780c */ /* 0x000fe20004701070 */
[----:B------:R-:W-:Y:S01]  /*07d0*/  @P1 IMAD.WIDE.U32 R12, R2, R12, R50 ;  /* 0x0000000c020c1225 */ /* 0x000fe200078e0032 */
[----:B------:R-:W-:-:S02]  /*07e0*/  ISETP.GE.U32.AND P3, PT, R7, UR18, PT ;  /* 0x0000001207007c0c */ /* 0x000fc4000bf66070 */
[----:B------:R-:W-:Y:S02]  /*07f0*/  SHF.R.S32.HI R7, RZ, 0x1f, R7 ;  /* 0x0000001fff077819 */ /* 0x000fe40000011407 */
[----:B------:R-:W-:Y:S02]  /*0800*/  @P1 IADD3 R13, R13, R19, RZ ;  /* 0x000000130d0d1210 */ /* 0x000fe40007ffe0ff */
[----:B------:R-:W-:Y:S01]  /*0810*/  ISETP.GE.AND.EX P3, PT, R7, UR19, PT, P3 ;  /* 0x0000001307007c0c */ /* 0x000fe2000bf66330 */
[----:B------:R-:W0:Y:S01]  /*0820*/  @P2 LDC.64 R18, c[0x0][0x230] ;  /* 0x00008c00ff122b82 */ /* 0x000e220000000a00 */
[C---:B------:R-:W-:Y:S02]  /*0830*/  @P1 SHF.L.U32 R27, R12.reuse, 0x1, RZ ;  /* 0x000000010c1b1819 */ /* 0x040fe400000006ff */
[----:B------:R-:W-:Y:S02]  /*0840*/  SHF.R.S32.HI R7, RZ, 0x1f, R25 ;  /* 0x0000001fff077819 */ /* 0x000fe40000011419 */
[----:B------:R-:W-:-:S02]  /*0850*/  @P1 SHF.L.U64.HI R24, R12, 0x1, R13 ;  /* 0x000000010c181819 */ /* 0x000fc4000001020d */
[----:B------:R-:W-:Y:S01]  /*0860*/  ISETP.LT.U32.AND P3, PT, R47, 0x80, !P3 ;  /* 0x000000802f00780c */ /* 0x000fe20005f61070 */
[----:B------:R-:W0:Y:S01]  /*0870*/  @P0 LDC.64 R12, c[0x0][0x288] ;  /* 0x0000a200ff0c0b82 */ /* 0x000e220000000a00 */
[----:B---3--:R-:W-:Y:S01]  /*0880*/  @P1 IADD3 R26, P5, R27, R20, RZ ;  /* 0x000000141b1a1210 */ /* 0x008fe20007fbe0ff */
[----:B--2---:R-:W-:Y:S01]  /*0890*/  @P2 IMAD R20, R7, R14, RZ ;  /* 0x0000000e07142224 */ /* 0x004fe200078e02ff */
[----:B-1----:R-:W-:Y:S02]  /*08a0*/  @P1 IADD3 R16, P4, R27, R16, RZ ;  /* 0x000000101b101210 */ /* 0x002fe40007f9e0ff */
[C---:B------:R-:W-:Y:S01]  /*08b0*/  @P1 IADD3.X R27, R24.reuse, R21, RZ, P5, !PT ;  /* 0x00000015181b1210 */ /* 0x040fe20002ffe4ff */
[C---:B------:R-:W-:Y:S01]  /*08c0*/  @P2 IMAD R7, R25.reuse, R15, R20 ;  /* 0x0000000f19072224 */ /* 0x040fe200078e0214 */
        /* <DEDUP_REMOVED lines=9> */
[----:B------:R-:W-:Y:S02]  /*0960*/  @P2 SHF.L.U32 R7, R14, 0x1, RZ ;  /* 0x000000010e072819 */ /* 0x000fe400000006ff */
[----:B-1----:R-:W-:Y:S01]  /*0970*/  @P0 MOV R26, R48 ;  /* 0x00000030001a0202 */ /* 0x002fe20000000f00 */
[----:B0-----:R-:W-:Y:S01]  /*0980*/  @P0 IMAD R30, R31, R12, RZ ;  /* 0x0000000c1f1e0224 */ /* 0x001fe200078e02ff */
[----:B------:R-:W-:Y:S01]  /*0990*/  @P0 MOV R27, R51 ;  /* 0x00000033001b0202 */ /* 0x000fe20000000f00 */
[----:B------:R-:W0:Y:S01]  /*09a0*/  @P0 LDC.64 R20, c[0x0][0x230] ;  /* 0x00008c00ff140b82 */ /* 0x000e220000000a00 */
[----:B------:R-:W-:-:S02]  /*09b0*/  @P2 IADD3 R18, P4, R7, R18, RZ ;  /* 0x0000001207122210 */ /* 0x000fc40007f9e0ff */
[----:B------:R-:W-:Y:S01]  /*09c0*/  @P2 IADD3 R22, P5, R7, R22, RZ ;  /* 0x0000001607162210 */ /* 0x000fe20007fbe0ff */
[C---:B------:R-:W-:Y:S01]  /*09d0*/  @P0 IMAD R7, R29.reuse, R13, R30 ;  /* 0x0000000d1d070224 */ /* 0x040fe200078e021e */
[----:B------:R-:W-:Y:S01]  /*09e0*/  IADD3 R31, R2, 0xc0, RZ ;  /* 0x000000c0021f7810 */ /* 0x000fe20007ffe0ff */
[----:B------:R-:W-:Y:S02]  /*09f0*/  @P0 IMAD.WIDE.U32 R26, R29, R12, R26 ;  /* 0x0000000c1d1a0225 */ /* 0x000fe400078e001a */
[----:B---3--:R-:W1:Y:S01]  /*0a00*/  @P3 LDC.64 R16, c[0x0][0x230] ;  /* 0x00008c00ff103b82 */ /* 0x008e620000000a00 */
[----:B------:R-:W-:Y:S02]  /*0a10*/  SHF.R.S32.HI R29, RZ, 0x1f, R31 ;  /* 0x0000001fff1d7819 */ /* 0x000fe4000001141f */
[----:B------:R-:W-:-:S05]  /*0a20*/  @P2 SHF.L.U64.HI R28, R14, 0x1, R15 ;  /* 0x000000010e1c2819 */ /* 0x000fca000001020f */
[----:B------:R-:W3:Y:S01]  /*0a30*/  @P3 LDC.64 R12, c[0x0][0x228] ;  /* 0x00008a00ff0c3b82 */ /* 0x000ee20000000a00 */
[C---:B------:R-:W-:Y:S01]  /*0a40*/  @P2 IADD3.X R19, R28.reuse, R19, RZ, P4, !PT ;  /* 0x000000131c132210 */ /* 0x040fe200027fe4ff */
[----:B--2---:R-:W-:Y:S01]  /*0a50*/  @P3 IMAD R30, R29, R24, RZ ;  /* 0x000000181d1e3224 */ /* 0x004fe200078e02ff */
[----:B------:R-:W-:Y:S02]  /*0a60*/  @P0 IADD3 R7, R27, R7, RZ ;  /* 0x000000071b070210 */ /* 0x000fe40007ffe0ff */
[----:B------:R-:W-:Y:S01]  /*0a70*/  @P2 IADD3.X R23, R28, R23, RZ, P5, !PT ;  /* 0x000000171c172210 */ /* 0x000fe20002ffe4ff */
[----:B------:R2:W5:Y:S01]  /*0a80*/  @P2 LDG.E R44, desc[UR12][R18.64] ;  /* 0x0000000c122c2981 */ /* 0x000562000c1e1900 */
[----:B------:R-:W-:Y:S01]  /*0a90*/  @P3 MOV R28, R48 ;  /* 0x00000030001c3202 */ /* 0x000fe20000000f00 */
[----:B------:R-:W2:Y:S01]  /*0aa0*/  @P0 LDC.64 R14, c[0x0][0x228] ;  /* 0x00008a00ff0e0b82 */ /* 0x000ea20000000a00 */
[----:B------:R-:W-:Y:S01]  /*0ab0*/  @P3 MOV R29, R51 ;  /* 0x00000033001d3202 */ /* 0x000fe20000000f00 */
[----:B------:R0:W5:Y:S01]  /*0ac0*/  @P2 LDG.E R41, desc[UR12][R22.64] ;  /* 0x0000000c16292981 */ /* 0x000162000c1e1900 */
[----:B------:R-:W-:-:S02]  /*0ad0*/  @P0 SHF.L.U32 R27, R26, 0x1, RZ ;  /* 0x000000011a1b0819 */ /* 0x000fc400000006ff */
[----:B------:R-:W-:Y:S01]  /*0ae0*/  @P0 SHF.L.U64.HI R26, R26, 0x1, R7 ;  /* 0x000000011a1a0819 */ /* 0x000fe20000010207 */
[C---:B------:R-:W-:Y:S02]  /*0af0*/  @P3 IMAD R7, R31.reuse, R25, R30 ;  /* 0x000000191f073224 */ /* 0x040fe400078e021e */
        /* <DEDUP_REMOVED lines=8> */
[----:B------:R1:W5:Y:S04]  /*0b80*/  @P3 LDG.E R40, desc[UR12][R16.64] ;  /* 0x0000000c10283981 */ /* 0x000368000c1e1900 */
[----:B------:R1:W5:Y:S01]  /*0b90*/  @P3 LDG.E R37, desc[UR12][R12.64] ;  /* 0x0000000c0c253981 */ /* 0x000362000c1e1900 */
[----:B0-----:R-:W-:-:S04]  /*0ba0*/  @P0 IADD3 R20, P4, R27, R20, RZ ;  /* 0x000000141b140210 */ /* 0x001fc80007f9e0ff */
[----:B------:R-:W-:Y:S02]  /*0bb0*/  @P0 IADD3.X R21, R26, R21, RZ, P4, !PT ;  /* 0x000000151a150210 */ /* 0x000fe400027fe4ff */
[----:B--2---:R-:W-:-:S03]  /*0bc0*/  @P0 IADD3 R14, P4, R27, R14, RZ ;  /* 0x0000000e1b0e0210 */ /* 0x004fc60007f9e0ff */
[----:B------:R1:W5:Y:S01]  /*0bd0*/  @P0 LDG.E R39, desc[UR12][R20.64] ;  /* 0x0000000c14270981 */ /* 0x000362000c1e1900 */
[----:B------:R-:W-:-:S05]  /*0be0*/  @P0 IADD3.X R15, R26, R15, RZ, P4, !PT ;  /* 0x0000000f1a0f0210 */ /* 0x000fca00027fe4ff */
[----:B------:R1:W5:Y:S01]  /*0bf0*/  @P0 LDG.E R38, desc[UR12][R14.64] ;  /* 0x0000000c0e260981 */ /* 0x000362000c1e1900 */
[----:B------:R-:W-:Y:S01]  /*0c00*/  BSSY B0, `(.L_x_230) ;  /* 0x0000021000007945 */ /* 0x000fe20003800000 */
[----:B------:R-:W-:Y:S01]  /*0c10*/  HFMA2.MMA R7, -RZ, RZ, 0, 0 ;  /* 0x00000000ff077435 */ /* 0x000fe200000001ff */
[----:B------:R-:W-:Y:S02]  /*0c20*/  CS2R R34, SRZ ;  /* 0x0000000000227805 */ /* 0x000fe4000001ff00 */
[----:B----4-:R-:W-:-:S13]  /*0c30*/  R2UR UR20, R10 ;  /* 0x000000000a1472ca */ /* 0x010fda00000e0000 */
        /* <DEDUP_REMOVED lines=9> */
[----:B------:R-:W-:-:S11]  /*0cd0*/  ISETP.GT.U32.AND P0, PT, R47, 0x7f, PT ;  /* 0x0000007f2f00780c */ /* 0x000fd60003f04070 */
[----:B------:R-:W-:Y:S02]  /*0ce0*/  @UP0 UMOV UR11, UR9 ;  /* 0x00000009000b0c82 */ /* 0x000fe40008000000 */
[----:B-1----:R-:W-:Y:S05]  /*0cf0*/  @P0 BRA `(.L_x_231) ;  /* 0x0000000000440947 */ /* 0x002fea0003800000 */
[----:B------:R-:W-:Y:S01]  /*0d00*/  ISETP.NE.AND P0, PT, RZ, UR10, PT ;  /* 0x0000000aff007c0c */ /* 0x000fe2000bf05270 */
[----:B------:R-:W-:Y:S01]  /*0d10*/  ULDC.64 UR18, c[0x0][0x238] ;  /* 0x00008e0000127ab9 */ /* 0x000fe20000000a00 */
[C---:B------:R-:W-:Y:S02]  /*0d20*/  SHF.L.U32 R7, R8.reuse, 0x1, RZ ;  /* 0x0000000108077819 */ /* 0x040fe400000006ff */
[----:B------:R-:W-:Y:S02]  /*0d30*/  SHF.L.U64.HI R12, R8, 0x1, R9 ;  /* 0x00000001080c7819 */ /* 0x000fe40000010209 */
[----:B------:R-:W-:-:S04]  /*0d40*/  IADD3 R8, P3, R7, UR18, RZ ;  /* 0x0000001207087c10 */ /* 0x000fc8000ff7e0ff */
[----:B------:R-:W-:-:S03]  /*0d50*/  IADD3.X R9, R12, UR19, RZ, P3, !PT ;  /* 0x000000130c097c10 */ /* 0x000fc60009ffe4ff */
[----:B------:R-:W0:Y:S02]  /*0d60*/  @P0 LDC.64 R10, c[0x0][0x240] ;  /* 0x00009000ff0a0b82 */ /* 0x000e240000000a00 */
[----:B------:R-:W2:Y:S01]  /*0d70*/  LDG.E.U16 R36, desc[UR12][R8.64] ;  /* 0x0000000c08247981 */ /* 0x000ea2000c1e1500 */
[----:B0-----:R-:W-:-:S03]  /*0d80*/  @P0 IADD3 R10, P4, R7, R10, RZ ;  /* 0x0000000a070a0210 */ /* 0x001fc60007f9e0ff */
[----:B------:R-:W3:Y:S01]  /*0d90*/  LDG.E.U16 R7, desc[UR12][R8.64+0x2] ;  /* 0x0000020c08077981 */ /* 0x000ee2000c1e1500 */
[----:B------:R-:W-:-:S05]  /*0da0*/  @P0 IADD3.X R11, R12, R11, RZ, P4, !PT ;  /* 0x0000000b0c0b0210 */ /* 0x000fca00027fe4ff */
[----:B------:R-:W4:Y:S04]  /*0db0*/  @P0 LDG.E.U16 R13, desc[UR12][R10.64] ;  /* 0x0000000c0a0d0981 */ /* 0x000f28000c1e1500 */
[----:B------:R-:W4:Y:S01]  /*0dc0*/  @P0 LDG.E.U16 R12, desc[UR12][R10.64+0x2] ;  /* 0x0000020c0a0c0981 */ /* 0x000f22000c1e1500 */
[----:B--2---:R-:W-:Y:S02]  /*0dd0*/  SHF.L.U32 R36, R36, 0x10, RZ ;  /* 0x0000001024247819 */ /* 0x004fe400000006ff */
[----:B---3--:R-:W-:Y:S02]  /*0de0*/  SHF.L.U32 R7, R7, 0x10, RZ ;  /* 0x0000001007077819 */ /* 0x008fe400000006ff */
[----:B----4-:R-:W-:Y:S02]  /*0df0*/  @P0 SHF.L.U32 R35, R13, 0x10, RZ ;  /* 0x000000100d230819 */ /* 0x010fe400000006ff */
[----:B------:R-:W-:-:S07]  /*0e00*/  @P0 SHF.L.U32 R34, R12, 0x10, RZ ;  /* 0x000000100c220819 */ /* 0x000fce00000006ff */
.L_x_231:
[----:B------:R-:W-:Y:S05]  /*0e10*/  BSYNC B0 ;  /* 0x0000000000007941 */ /* 0x000fea0003800000 */
.L_x_230:
[----:B------:R-:W-:Y:S02]  /*0e20*/  ISETP.NE.AND P4, PT, RZ, UR10, PT ;  /* 0x0000000aff007c0c */ /* 0x000fe4000bf85270 */
[C---:B-----5:R-:W-:Y:S02]  /*0e30*/  PRMT R8, R43.reuse, 0x7632, R8 ;  /* 0x000076322b087816 */ /* 0x060fe40000000008 */
[----:B------:R-:W-:Y:S02]  /*0e40*/  SHF.L.U32 R9, R43, 0x10, RZ ;  /* 0x000000102b097819 */ /* 0x000fe400000006ff */
[----:B------:R-:W-:Y:S02]  /*0e50*/  SHF.L.U32 R8, R8, 0x10, RZ ;  /* 0x0000001008087819 */ /* 0x000fe400000006ff */
[----:B------:R-:W-:Y:S01]  /*0e60*/  SHF.L.U32 R16, R44, 0x10, RZ ;  /* 0x000000102c107819 */ /* 0x000fe200000006ff */
[----:B------:R-:W-:Y:S01]  /*0e70*/  FADD.FTZ R9, R9, -UR20 ;  /* 0x8000001409097e21 */ /* 0x000fe20008010000 */
[----:B------:R-:W-:Y:S01]  /*0e80*/  PRMT R14, R42, 0x7632, R14 ;  /* 0x000076322a0e7816 */ /* 0x000fe2000000000e */
[----:B------:R-:W-:Y:S01]  /*0e90*/  FADD.FTZ R10, R8, -UR20 ;  /* 0x80000014080a7e21 */ /* 0x000fe20008010000 */
[----:B------:R-:W-:Y:S01]  /*0ea0*/  PRMT R15, R44, 0x7632, R15 ;  /* 0x000076322c0f7816 */ /* 0x000fe2000000000f */
[----:B------:R-:W-:Y:S01]  /*0eb0*/  FMUL.FTZ R8, R9, UR11 ;  /* 0x0000000b09087c20 */ /* 0x000fe20008410000 */
[C---:B------:R-:W-:Y:S01]  /*0ec0*/  PRMT R12, R41.reuse, 0x7632, R12 ;  /* 0x00007632290c7816 */ /* 0x040fe2000000000c */
[----:B------:R-:W-:Y:S01]  /*0ed0*/  FADD.FTZ R22, R16, -UR20 ;  /* 0x8000001410167e21 */ /* 0x000fe20008010000 */
        /* <DEDUP_REMOVED lines=25> */
.L_x_232:
        /* <DEDUP_REMOVED lines=26> */
.L_x_233:
[----:B------:R-:W-:Y:S01]  /*1210*/  FFMA.FTZ R19, R9, R16, R18 ;  /* 0x0000001009137223 */ /* 0x000fe20000010012 */
[----:B------:R-:W-:Y:S01]  /*1220*/  FADD.FTZ R22, R16, R17 ;  /* 0x0000001110167221 */ /* 0x000fe20000010000 */
[----:B------:R-:W-:Y:S01]  /*1230*/  PRMT R16, R39, 0x7632, R16 ;  /* 0x0000763227107816 */ /* 0x000fe20000000010 */
[----:B------:R-:W-:Y:S01]  /*1240*/  FMUL.FTZ R21, R11, R36 ;  /* 0x000000240b157220 */ /* 0x000fe20000410000 */
[----:B------:R-:W-:Y:S01]  /*1250*/  SHF.L.U32 R18, R39, 0x10, RZ ;  /* 0x0000001027127819 */ /* 0x000fe200000006ff */
[----:B------:R-:W-:Y:S01]  /*1260*/  FMUL.FTZ R24, R12, R7 ;  /* 0x000000070c187220 */ /* 0x000fe20000410000 */
[----:B------:R-:W-:Y:S01]  /*1270*/  SHF.L.U32 R16, R16, 0x10, RZ ;  /* 0x0000001010107819 */ /* 0x000fe200000006ff */
[--C-:B------:R-:W-:Y:S01]  /*1280*/  FFMA.FTZ R20, R10, R21, R19.reuse ;  /* 0x000000150a147223 */ /* 0x100fe20000010013 */
[----:B------:R-:W-:Y:S01]  /*1290*/  PRMT R19, R38, 0x7632, R19 ;  /* 0x0000763226137816 */ /* 0x000fe20000000013 */
[----:B------:R-:W-:Y:S01]  /*12a0*/  FADD.FTZ R18, R18, -UR20 ;  /* 0x8000001412127e21 */ /* 0x000fe20008010000 */
[----:B------:R-:W-:Y:S01]  /*12b0*/  FADD.FTZ R21, R22, R21 ;  /* 0x0000001516157221 */ /* 0x000fe20000010000 */
[----:B------:R-:W-:Y:S01]  /*12c0*/  FADD.FTZ R23, R16, -UR20 ;  /* 0x8000001410177e21 */ /* 0x000fe20008010000 */
[----:B------:R-:W-:Y:S01]  /*12d0*/  SHF.L.U32 R16, R19, 0x10, RZ ;  /* 0x0000001013107819 */ /* 0x000fe200000006ff */
[----:B------:R-:W-:Y:S01]  /*12e0*/  FMUL.FTZ R18, R18, UR11 ;  /* 0x0000000b12127c20 */ /* 0x000fe20008410000 */
[----:B------:R-:W-:Y:S01]  /*12f0*/  SHF.L.U32 R17, R38, 0x10, RZ ;  /* 0x0000001026117819 */ /* 0x000fe200000006ff */
[----:B------:R-:W-:Y:S01]  /*1300*/  FMUL.FTZ R19, R23, UR11 ;  /* 0x0000000b17137c20 */ /* 0x000fe20008410000 */
[----:B------:R-:W-:Y:S01]  /*1310*/  PRMT R22, R40, 0x7632, R22 ;  /* 0x0000763228167816 */ /* 0x000fe20000000016 */
        /* <DEDUP_REMOVED lines=19> */
.L_x_234:
[----:B------:R-:W-:Y:S01]  /*1450*/  FFMA.FTZ R25, R15, R24, R20 ;  /* 0x000000180f197223 */ /* 0x000fe20000010014 */
[----:B------:R-:W-:Y:S01]  /*1460*/  FADD.FTZ R26, R24, R21 ;  /* 0x00000015181a7221 */ /* 0x000fe20000010000 */
[----:B------:R-:W-:Y:S01]  /*1470*/  FMUL.FTZ R23, R17, R36 ;  /* 0x0000002411177220 */ /* 0x000fe20000410000 */
[----:B------:R-:W-:Y:S02]  /*1480*/  SHF.L.U32 R20, R40, 0x10, RZ ;  /* 0x0000001028147819 */ /* 0x000fe400000006ff */
[----:B------:R-:W-:Y:S01]  /*1490*/  SHF.L.U32 R24, R22, 0x10, RZ ;  /* 0x0000001016187819 */ /* 0x000fe200000006ff */
[--C-:B------:R-:W-:Y:S01]  /*14a0*/  FFMA.FTZ R22, R18, R23, R25.reuse ;  /* 0x0000001712167223 */ /* 0x100fe20000010019 */
[C---:B------:R-:W-:Y:S01]  /*14b0*/  PRMT R25, R37.reuse, 0x7632, R25 ;  /* 0x0000763225197816 */ /* 0x040fe20000000019 */
[----:B------:R-:W-:Y:S01]  /*14c0*/  FADD.FTZ R28, R20, -UR20 ;  /* 0x80000014141c7e21 */ /* 0x000fe20008010000 */
[----:B------:R-:W-:Y:S01]  /*14d0*/  FADD.FTZ R23, R26, R23 ;  /* 0x000000171a177221 */ /* 0x000fe20000010000 */
        /* <DEDUP_REMOVED lines=25> */
.L_x_235:
        /* <DEDUP_REMOVED lines=11> */
[----:B------:R-:W-:Y:S01]  /*1720*/  FFMA.FTZ R24, R9, R14, RZ ;  /* 0x0000000e09187223 */ /* 0x000fe200000100ff */
[----:B------:R-:W-:Y:S01]  /*1730*/  FADD.FTZ R8, RZ, R13 ;  /* 0x0000000dff087221 */ /* 0x000fe20000010000 */
        /* <DEDUP_REMOVED lines=58> */
.L_x_237:
[----:B------:R-:W-:Y:S05]  /*1ae0*/  BSYNC B0 ;  /* 0x0000000000007941 */ /* 0x000fea0003800000 */
.L_x_236:
        /* <DEDUP_REMOVED lines=318> */
.L_x_239:
[----:B------:R-:W-:Y:S05]  /*2ed0*/  BSYNC B0 ;  /* 0x0000000000007941 */ /* 0x000fea0003800000 */
.L_x_238:
        /* <DEDUP_REMOVED lines=20> */
.L_x_241:
[----:B------:R-:W-:Y:S05]  /*3020*/  BSYNC B0 ;  /* 0x0000000000007941 */ /* 0x000fea0003800000 */
.L_x_240:
        /* <DEDUP_REMOVED lines=40> */
.L_x_244:
[----:B------:R-:W2:Y:S04]  /*32b0*/  LDG.E.STRONG.GPU R10, desc[UR12][R8.64] ;  /* 0x0000000c080a7981 */ /* 0x000ea8000c1ef900 */
[----:B--2---:R-:W-:Y:S01]  /*32c0*/  CCTL.IVALL ;  /* 0x00000000ff00798f */ /* 0x004fe20002000000 */
[----:B------:R-:W-:Y:S05]  /*32d0*/  YIELD ;  /* 0x0000000000007946 */ /* 0x000fea0003800000 */
[----:B------:R-:W-:-:S13]  /*32e0*/  ISETP.NE.AND P0, PT, R10, R13, PT ;  /* 0x0000000d0a00720c */ /* 0x000fda0003f05270 */
[----:B------:R-:W-:Y:S05]  /*32f0*/  @P0 BRA `(.L_x_244) ;  /* 0xfffffffc00ec0947 */ /* 0x000fea000383ffff */
.L_x_243:
        /* <DEDUP_REMOVED lines=16> */
.L_x_248:
        /* <DEDUP_REMOVED lines=115> */
.L_x_247:
        /* <DEDUP_REMOVED lines=61> */
.L_x_249:
[----:B------:R-:W-:-:S13]  /*3f00*/  ISETP.NE.OR P0, PT, R19, RZ, P0 ;  /* 0x000000ff1300720c */ /* 0x000fda0000705670 */
[----:B------:R-:W-:Y:S05]  /*3f10*/  @!P0 BRA `(.L_x_245) ;  /* 0x00000000007c8947 */ /* 0x000fea0003800000 */
.L_x_246:
        /* <DEDUP_REMOVED lines=31> */
.L_x_245:
        /* <DEDUP_REMOVED lines=11> */
.L_x_251:
[----:B------:R-:W-:Y:S05]  /*41c0*/  BSYNC B0 ;  /* 0x0000000000007941 */ /* 0x000fea0003800000 */
.L_x_250:
        /* <DEDUP_REMOVED lines=16> */
.L_x_242:
        /* <DEDUP_REMOVED lines=9> */
[----:B------:R-:W-:Y:S01]  /*4360*/  @!P3 STS.64 [UR9+0x30], R32 ;  /* 0x00003020ff00b988 */ /* 0x000fe20008000a09 */
[----:B------:R-:W-:Y:S01]  /*4370*/  BAR.SYNC.DEFER_BLOCKING 0x0 ;  /* 0x0000000000007b1d */ /* 0x000fe20000010000 */
[C---:B------:R-:W-:Y:S02]  /*4380*/  IADD3 R11, R10.reuse, 0x80, RZ ;  /* 0x000000800a0b7810 */ /* 0x040fe40007ffe0ff */
[----:B------:R-:W-:Y:S02]  /*4390*/  IADD3 R10, R10, 0xc0, RZ ;  /* 0x000000c00a0a7810 */ /* 0x000fe40007ffe0ff */
[----:B------:R-:W-:Y:S02]  /*43a0*/  ISETP.GE.U32.AND P0, PT, R11, UR18, PT ;  /* 0x000000120b007c0c */ /* 0x000fe4000bf06070 */
[----:B------:R-:W-:Y:S02]  /*43b0*/  ISETP.GE.U32.AND P3, PT, R10, UR18, PT ;  /* 0x000000120a007c0c */ /* 0x000fe4000bf66070 */
[----:B------:R-:W-:-:S02]  /*43c0*/  SHF.R.S32.HI R10, RZ, 0x1f, R10 ;  /* 0x0000001fff0a7819 */ /* 0x000fc4000001140a */
[----:B------:R-:W-:Y:S02]  /*43d0*/  SHF.R.S32.HI R11, RZ, 0x1f, R11 ;  /* 0x0000001fff0b7819 */ /* 0x000fe4000001140b */
[----:B------:R-:W-:Y:S02]  /*43e0*/  ISETP.GE.AND.EX P3, PT, R10, UR19, PT, P3 ;  /* 0x000000130a007c0c */ /* 0x000fe4000bf66330 */
[C---:B------:R-:W-:Y:S02]  /*43f0*/  PRMT R10, R43.reuse, 0x7632, R10 ;  /* 0x000076322b0a7816 */ /* 0x040fe4000000000a */
[----:B------:R-:W-:Y:S02]  /*4400*/  SHF.L.U32 R43, R43, 0x10, RZ ;  /* 0x000000102b2b7819 */ /* 0x000fe400000006ff */
[----:B------:R-:W-:-:S03]  /*4410*/  ISETP.GE.AND.EX P0, PT, R11, UR19, PT, P0 ;  /* 0x000000130b007c0c */ /* 0x000fc6000bf06300 */
[----:B------:R-:W-:Y:S01]  /*4420*/  FADD.FTZ R43, R43, -UR20 ;  /* 0x800000142b2b7e21 */ /* 0x000fe20008010000 */
[----:B------:R-:W1:Y:S01]  /*4430*/  LDS.64 R8, [UR9+0x30] ;  /* 0x00003009ff087984 */ /* 0x000e620008000a00 */
[----:B------:R-:W-:Y:S02]  /*4440*/  ULDC UR9, c[0x0][0x2bc] ;  /* 0x0000af0000097ab9 */ /* 0x000fe40000000800 */
[----:B------:R-:W-:Y:S01]  /*4450*/  FMUL.FTZ R28, R43, UR11 ;  /* 0x0000000b2b1c7c20 */ /* 0x000fe20008410000 */
[----:B-1----:R-:W-:Y:S01]  /*4460*/  FMUL.FTZ R12, R8, UR9 ;  /* 0x00000009080c7c20 */ /* 0x002fe20008410000 */
[----:B------:R-:W-:Y:S01]  /*4470*/  SHF.L.U32 R8, R10, 0x10, RZ ;  /* 0x000000100a087819 */ /* 0x000fe200000006ff */
[----:B------:R-:W-:Y:S01]  /*4480*/  FMUL.FTZ R13, R9, UR9 ;  /* 0x00000009090d7c20 */ /* 0x000fe20008410000 */
[C---:B------:R-:W-:Y:S02]  /*4490*/  PRMT R10, R42.reuse, 0x7632, R10 ;  /* 0x000076322a0a7816 */ /* 0x040fe4000000000a */
[----:B------:R-:W-:Y:S01]  /*44a0*/  SHF.L.U32 R9, R42, 0x10, RZ ;  /* 0x000000102a097819 */ /* 0x000fe200000006ff */
[----:B------:R-:W-:Y:S01]  /*44b0*/  FADD.FTZ R8, R8, -UR20 ;  /* 0x8000001408087e21 */ /* 0x000fe20008010000 */
[----:B------:R-:W-:-:S03]  /*44c0*/  SHF.L.U32 R10, R10, 0x10, RZ ;  /* 0x000000100a0a7819 */ /* 0x000fc600000006ff */
[----:B------:R-:W-:Y:S01]  /*44d0*/  FMUL.FTZ R26, R8, UR11 ;  /* 0x0000000b081a7c20 */ /* 0x000fe20008410000 */
[----:B------:R-:W-:Y:S06]  /*44e0*/  @!P4 BRA `(.L_x_252) ;  /* 0x000000000048c947 */ /* 0x000fec0003800000 */
        /* <DEDUP_REMOVED lines=18> */
.L_x_252:
        /* <DEDUP_REMOVED lines=21> */
.L_x_254:
[----:B------:R-:W-:Y:S05]  /*4760*/  BSYNC B0 ;  /* 0x0000000000007941 */ /* 0x000fea0003800000 */
.L_x_253:
        /* <DEDUP_REMOVED lines=25> */
.L_x_255:
[----:B------:R-:W-:Y:S04]  /*4900*/  BSSY B0, `(.L_x_256) ;  /* 0x0000016000007945 */ /* 0x000fe80003800000 */
[----:B------:R-:W-:Y:S05]  /*4910*/  @!P2 BRA `(.L_x_257) ;  /* 0x000000000050a947 */ /* 0x000fea0003800000 */
[----:B-1----:R-:W-:Y:S01]  /*4920*/  IADD3 R11, R2, 0x40, RZ ;  /* 0x00000040020b7810 */ /* 0x002fe20007ffe0ff */
        /* <DEDUP_REMOVED lines=19> */
.L_x_257:
[----:B------:R-:W-:Y:S05]  /*4a60*/  BSYNC B0 ;  /* 0x0000000000007941 */ /* 0x000fea0003800000 */
.L_x_256:
[----:B------:R-:W-:Y:S02]  /*4a70*/  SHF.L.U32 R39, R39, 0x10, RZ ;  /* 0x0000001027277819 */ /* 0x000fe400000006ff */
[----:B------:R-:W-:Y:S02]  /*4a80*/  SHF.L.U32 R17, R17, 0x10, RZ ;  /* 0x0000001011117819 */ /* 0x000fe400000006ff */
[----:B--2---:R-:W-:Y:S01]  /*4a90*/  SHF.L.U32 R9, R38, 0x10, RZ ;  /* 0x0000001026097819 */ /* 0x004fe200000006ff */
        /* <DEDUP_REMOVED lines=28> */
.L_x_258:
        /* <DEDUP_REMOVED lines=22> */
.L_x_260:
[----:B------:R-:W-:Y:S05]  /*4dc0*/  BSYNC B0 ;  /* 0x0000000000007941 */ /* 0x000fea0003800000 */
.L_x_259:
        /* <DEDUP_REMOVED lines=10> */
[----:B--2---:R-:W-:-:S05]  /*4e70*/  FMUL.FTZ R9, R34, -1.4426950216293334961 ;  /* 0xbfb8aa3b22097820 */ /* 0x004fca0000410000 */
[----:B------:R-:W2:Y:S08]  /*4e80*/  MUFU.EX2 R6, R6 ;  /* 0x0000000600067308 */ /* 0x000eb00000000800 */
[----:B------:R-:W1:Y:S01]  /*4e90*/  MUFU.EX2 R9, R9 ;  /* 0x0000000900097308 */ /* 0x000e620000000800 */
[----:B--2---:R-:W-:-:S07]  /*4ea0*/  FADD.FTZ R8, R6, 1 ;  /* 0x3f80000006087421 */ /* 0x004fce0000010000 */
[----:B------:R-:W2:Y:S01]  /*4eb0*/  MUFU.RCP R8, R8 ;  /* 0x0000000800087308 */ /* 0x000ea20000001000 */
[----:B-1----:R-:W-:-:S07]  /*4ec0*/  FADD.FTZ R10, R9, 1 ;  /* 0x3f800000090a7421 */ /* 0x002fce0000010000 */
[----:B------:R-:W1:Y:S01]  /*4ed0*/  MUFU.RCP R11, R10 ;  /* 0x0000000a000b7308 */ /* 0x000e620000001000 */
[----:B--2---:R-:W-:Y:S01]  /*4ee0*/  FADD.FTZ R16, -R8, 1 ;  /* 0x3f80000008107421 */ /* 0x004fe20000010100 */
[----:B------:R-:W-:-:S03]  /*4ef0*/  FMUL.FTZ R37, R37, R8 ;  /* 0x0000000825257220 */ /* 0x000fc60000410000 */
[----:B------:R-:W-:Y:S01]  /*4f00*/  FFMA.FTZ R16, R35, R16, 1 ;  /* 0x3f80000023107423 */ /* 0x000fe20000010010 */
[----:B-1----:R-:W-:Y:S01]  /*4f10*/  FADD.FTZ R15, -R11, 1 ;  /* 0x3f8000000b0f7421 */ /* 0x002fe20000010100 */
[----:B------:R-:W-:Y:S02]  /*4f20*/  FMUL.FTZ R14, R14, R11 ;  /* 0x0000000b0e0e7220 */ /* 0x000fe40000410000 */
[----:B------:R-:W-:Y:S01]  /*4f30*/  FMUL.FTZ R37, R37, R16 ;  /* 0x0000001025257220 */ /* 0x000fe20000410000 */
[----:B------:R-:W-:-:S04]  /*4f40*/  FFMA.FTZ R15, R34, R15, 1 ;  /* 0x3f800000220f7423 */ /* 0x000fc8000001000f */
[----:B------:R-:W-:-:S07]  /*4f50*/  FMUL.FTZ R14, R14, R15 ;  /* 0x0000000f0e0e7220 */ /* 0x000fce0000410000 */
.L_x_261:
[----:B------:R-:W-:Y:S04]  /*4f60*/  BSSY B0, `(.L_x_262) ;  /* 0x0000015000007945 */ /* 0x000fe80003800000 */
[----:B------:R-:W-:Y:S05]  /*4f70*/  @!P3 BRA `(.L_x_263) ;  /* 0x00000000004cb947 */ /* 0x000fea0003800000 */
[----:B--2---:R-:W-:Y:S01]  /*4f80*/  IADD3 R9, R2, 0xc0, RZ ;  /* 0x000000c002097810 */ /* 0x004fe20007ffe0ff */
        /* <DEDUP_REMOVED lines=18> */
.L_x_263:
[----:B------:R-:W-:Y:S05]  /*50b0*/  BSYNC B0 ;  /* 0x0000000000007941 */ /* 0x000fea0003800000 */
.L_x_262:
        /* <DEDUP_REMOVED lines=8> */
.L_x_229:
[----:B---3--:R-:W3:Y:S01]  /*5140*/  LDC R6, c[0x0][0xc] ;  /* 0x00000300ff067b82 */ /* 0x008ee20000000800 */
[----:B------:R-:W-:Y:S01]  /*5150*/  ISETP.NE.AND P2, PT, R47, RZ, PT ;  /* 0x000000ff2f00720c */ /* 0x000fe20003f45270 */
[----:B------:R-:W-:Y:S06]  /*5160*/  BSSY B0, `(.L_x_265) ;  /* 0x0000015000007945 */ /* 0x000fec0003800000 */
[----:B------:R-:W0:Y:S08]  /*5170*/  LDC R7, c[0x0][0x10] ;  /* 0x00000400ff077b82 */ /* 0x000e300000000800 */
[----:B------:R-:W4:Y:S01]  /*5180*/  LDC.64 R2, c[0x0][0x258] ;  /* 0x00009600ff027b82 */ /* 0x000f220000000a00 */
[----:B---3--:R-:W-:-:S02]  /*5190*/  IADD3 R4, R6, -0x1, RZ ;  /* 0xffffffff06047810 */ /* 0x008fc40007ffe0ff */
[----:B------:R-:W-:Y:S02]  /*51a0*/  ISETP.NE.AND P1, PT, R6, 0x1, PT ;  /* 0x000000010600780c */ /* 0x000fe40003f25270 */
[----:B------:R-:W-:Y:S02]  /*51b0*/  ISETP.NE.AND P0, PT, R4, UR14, PT ;  /* 0x0000000e04007c0c */ /* 0x000fe4000bf05270 */
[C---:B0-----:R-:W-:Y:S02]  /*51c0*/  IADD3 R5, R7.reuse, -0x1, RZ ;  /* 0xffffffff07057810 */ /* 0x041fe40007ffe0ff */
[----:B------:R-:W-:Y:S02]  /*51d0*/  SHF.L.U32 R4, R7, 0x1, RZ ;  /* 0x0000000107047819 */ /* 0x000fe400000006ff */
[----:B------:R-:W-:Y:S02]  /*51e0*/  ISETP.NE.OR P0, PT, R0, R5, P0 ;  /* 0x000000050000720c */ /* 0x000fe40000705670 */
[----:B------:R-:W-:-:S05]  /*51f0*/  SEL R5, R4, RZ, P1 ;  /* 0x000000ff04057207 */ /* 0x000fca0000800000 */
[----:B----4-:R-:W-:Y:S01]  /*5200*/  IMAD.WIDE.U32 R2, R5, 0x4, R2 ;  /* 0x0000000405027825 */ /* 0x010fe200078e0002 */
[----:B------:R-:W-:Y:S06]  /*5210*/  @P2 BRA `(.L_x_266) ;  /* 0x0000000000242947 */ /* 0x000fec0003800000 */
[----:B------:R-:W0:Y:S01]  /*5220*/  S2R R0, SR_LANEID ;  /* 0x0000000000007919 */ /* 0x000e220000000000 */
[----:B------:R-:W-:Y:S02]  /*5230*/  VOTEU.ANY UR4, UPT, PT ;  /* 0x0000000000047886 */ /* 0x000fe400038e0100 */
[----:B------:R-:W-:Y:S02]  /*5240*/  UFLO.U32 UR5, UR4 ;  /* 0x00000004000572bd */ /* 0x000fe400080e0000 */
[----:B------:R-:W3:Y:S04]  /*5250*/  POPC R5, UR4 ;  /* 0x0000000400057d09 */ /* 0x000ee80008000000 */
[----:B0-----:R-:W-:-:S13]  /*5260*/  ISETP.EQ.U32.AND P1, PT, R0, UR5, PT ;  /* 0x0000000500007c0c */ /* 0x001fda000bf22070 */
[----:B------:R-:W-:Y:S06]  /*5270*/  @P1 MEMBAR.ALL.GPU ;  /* 0x0000000000001992 */ /* 0x000fec000000a000 */
[----:B------:R-:W-:-:S00]  /*5280*/  @P1 ERRBAR ;  /* 0x00000000000019ab */ /* 0x000fc00000000000 */
[----:B------:R-:W-:Y:S06]  /*5290*/  @P1 CGAERRBAR ;  /* 0x00000000000015ab */ /* 0x000fec0000000000 */
[----:B---3--:R0:W-:Y:S02]  /*52a0*/  @P1 REDG.E.ADD.S32.STRONG.GPU desc[UR12][R2.64], R5 ;  /* 0x000000050200198e */ /* 0x0081e4000c10e38c */
.L_x_266:
[----:B------:R-:W-:Y:S05]  /*52b0*/  BSYNC B0 ;  /* 0x0000000000007941 */ /* 0x000fea0003800000 */
.L_x_265:
[----:B------:R-:W-:Y:S05]  /*52c0*/  @P0 EXIT ;  /* 0x000000000000094d */ /* 0x000fea0003800000 */
[----:B------:R-:W-:Y:S05]  /*52d0*/  @P2 BRA `(.L_x_267) ;  /* 0x0000000000202947 */ /* 0x000fea0003800000 */
[----:B------:R-:W-:-:S05]  /*52e0*/  IMAD R0, R6, R7, RZ ;  /* 0x0000000706007224 */ /* 0x000fca00078e02ff */
[----:B------:R-:W-:-:S13]  /*52f0*/  ISETP.NE.AND P0, PT, R0, -0x1, PT ;  /* 0xffffffff0000780c */ /* 0x000fda0003f05270 */
[----:B------:R-:W-:Y:S05]  /*5300*/  @!P0 BRA `(.L_x_267) ;  /* 0x0000000000148947 */ /* 0x000fea0003800000 */
.L_x_268:
[----:B0-----:R-:W3:Y:S04]  /*5310*/  LDG.E.STRONG.GPU R5, desc[UR12][R2.64] ;  /* 0x0000000c02057981 */ /* 0x001ee8000c1ef900 */
[----:B---3--:R-:W-:Y:S01]  /*5320*/  CCTL.IVALL ;  /* 0x00000000ff00798f */ /* 0x008fe20002000000 */
[----:B------:R-:W-:Y:S05]  /*5330*/  YIELD ;  /* 0x0000000000007946 */ /* 0x000fea0003800000 */
[----:B------:R-:W-:-:S13]  /*5340*/  ISETP.NE.AND P0, PT, R5, R0, PT ;  /* 0x000000000500720c */ /* 0x000fda0003f05270 */
[----:B------:R-:W-:Y:S05]  /*5350*/  @P0 BRA `(.L_x_268) ;  /* 0xfffffffc00ec0947 */ /* 0x000fea000383ffff */
.L_x_267:
        /* <DEDUP_REMOVED lines=11> */
[C---:B--2---:R-:W-:Y:S01]  /*5410*/  IMAD.WIDE.U32 R8, R2.reuse, 0x3, RZ ;  /* 0x0000000302087825 */ /* 0x044fe200078e00ff */
        /* <DEDUP_REMOVED lines=12> */
.L_x_269:
        /* <DEDUP_REMOVED lines=25> */
.L_x_270:
        /* <DEDUP_REMOVED lines=9> */
.L_x_2393:


//--------------------- .text._Z35group_norm_nhwc_bwd_one_pass_kernelI11Bf16IOBf16WLi512ELi4ELi128EEv26Group_norm_nhwc_bwd_params --------------------------
	.section	.text._Z35group_norm_nhwc_bwd_one_pass_kernelI11Bf16IOBf16WLi512ELi4ELi128EEv26Group_norm_nhwc_bwd_params,"ax",@progbits
	.align	128
        .global         _Z35group_norm_nhwc_bwd_one_pass_kernelI11Bf16IOBf16WLi512ELi4ELi128EEv26Group_norm_nhwc_bwd_params
        .type           _Z35group_norm_nhwc_bwd_one_pass_kernelI11Bf16IOBf16WLi512ELi4ELi128EEv26Group_norm_nhwc_bwd_params,@function
        .size           _Z35group_norm_nhwc_bwd_one_pass_kernelI11Bf16IOBf16WLi512ELi4ELi128EEv26Group_norm_nhwc_bwd_params,(.L_x_2394 - _Z35group_norm_nhwc_bwd_one_pass_kernelI11Bf16IOBf16WLi512ELi4ELi128EEv26Group_norm_nhwc_bwd_params)
        .other          _Z35group_norm_nhwc_bwd_one_pass_kernelI11Bf16IOBf16WLi512ELi4ELi128EEv26Group_norm_nhwc_bwd_params,@"STO_CUDA_ENTRY STV_DEFAULT"
_Z35group_norm_nhwc_bwd_one_pass_kernelI11Bf16IOBf16WLi512ELi4ELi128EEv26Group_norm_nhwc_bwd_params:
.text._Z35group_norm_nhwc_bwd_one_pass_kernelI11Bf16IOBf16WLi512ELi4ELi128EEv26Group_norm_nhwc_bwd_params:
        /* <DEDUP_REMOVED lines=26> */
[----:B------:R-:W-:Y:S01]  /*01a0*/  SHF.R.S32.HI R8, RZ, 0x5, R13 ;  /* 0x00000005ff087819 */ /* 0x000fe2000001140d */
[----:B0-----:R-:W-:-:S05]  /*01b0*/  IMAD R0, R3, UR14, R0 ;  /* 0x0000000e03007c24 */ /* 0x001fca000f8e0200 */
        /* <DEDUP_REMOVED lines=9> */
[----:B------:R-:W-:Y:S01]  /*0250*/  SHF.R.S32.HI R3, RZ, 0x1f, R3 ;  /* 0x0000001fff037819 */ /* 0x000fe20000011403 */
[----:B------:R-:W-:Y:S01]  /*0260*/  UIADD3.X UR7, URZ, UR7, URZ, UP0, !UPT ;  /* 0x000000073f077290 */ /* 0x000fe200087fe43f */
[----:B------:R-:W-:Y:S01]  /*0270*/  ISETP.LT.AND.EX P5, PT, R2, UR17, !P1, P5 ;  /* 0x0000001102007c0c */ /* 0x000fe2000cfa1350 */
[----:B------:R-:W-:Y:S01]  /*0280*/  USHF.L.U64.HI UR6, UR4, 0x2, UR9 ;  /* 0x0000000204067899 */ /* 0x000fe20008010209 */
[----:B------:R-:W0:Y:S01]  /*0290*/  LDC R2, c[0x0][0x10] ;  /* 0x00000400ff027b82 */ /* 0x000e220000000800 */
[----:B------:R-:W-:Y:S01]  /*02a0*/  ISETP.LT.AND.EX P4, PT, R3, UR17, !P1, P4 ;  /* 0x0000001103007c0c */ /* 0x000fe2000cf81340 */
[----:B------:R-:W-:Y:S01]  /*02b0*/  USHF.R.S64 UR5, UR5, 0x1, UR7 ;  /* 0x0000000105057899 */ /* 0x000fe20008001007 */
[----:B------:R-:W1:Y:S01]  /*02c0*/  S2R R3, SR_LANEID ;  /* 0x0000000000037919 */ /* 0x000e620000000000 */
[C---:B------:R-:W-:Y:S01]  /*02d0*/  IADD3 R5, R0.reuse, 0x40, RZ ;  /* 0x0000004000057810 */ /* 0x040fe20007ffe0ff */
[----:B------:R-:W-:Y:S01]  /*02e0*/  USHF.R.S32.HI UR7, URZ, 0x1, UR7 ;  /* 0x000000013f077899 */ /* 0x000fe20008011407 */
[----:B------:R-:W-:-:S02]  /*02f0*/  IADD3 R6, R0, 0x80, RZ ;  /* 0x0000008000067810 */ /* 0x000fc40007ffe0ff */
[----:B------:R-:W2:Y:S01]  /*0300*/  LDC R4, c[0x0][0xc] ;  /* 0x00000300ff047b82 */ /* 0x000ea20000000800 */
[----:B------:R-:W-:Y:S01]  /*0310*/  ISETP.LT.U32.AND P3, PT, R0, UR16, PT ;  /* 0x0000001000007c0c */ /* 0x000fe2000bf61070 */
[----:B------:R-:W-:Y:S01]  /*0320*/  USHF.L.U64.HI UR7, UR5, 0x2, UR7 ;  /* 0x0000000205077899 */ /* 0x000fe20008010207 */
[----:B------:R-:W-:Y:S02]  /*0330*/  SHF.R.S32.HI R7, RZ, 0x1f, R0 ;  /* 0x0000001fff077819 */ /* 0x000fe40000011400 */
[----:B------:R-:W-:Y:S02]  /*0340*/  ISETP.LT.U32.AND P2, PT, R5, UR16, PT ;  /* 0x0000001005007c0c */ /* 0x000fe4000bf41070 */
[----:B------:R-:W-:Y:S02]  /*0350*/  SHF.R.S32.HI R9, RZ, 0x1f, R5 ;  /* 0x0000001fff097819 */ /* 0x000fe40000011405 */
[----:B------:R-:W-:Y:S02]  /*0360*/  ISETP.LT.U32.AND P0, PT, R6, UR16, PT ;  /* 0x0000001006007c0c */ /* 0x000fe4000bf01070 */
[----:B------:R-:W-:-:S02]  /*0370*/  SHF.R.S32.HI R11, RZ, 0x1f, R6 ;  /* 0x0000001fff0b7819 */ /* 0x000fc40000011406 */
[----:B------:R-:W-:Y:S02]  /*0380*/  ISETP.LT.AND.EX P3, PT, R7, UR17, !P1, P3 ;  /* 0x0000001107007c0c */ /* 0x000fe4000cf61330 */
[----:B------:R-:W-:Y:S01]  /*0390*/  ISETP.LT.AND.EX P2, PT, R9, UR17, !P1, P2 ;  /* 0x0000001109007c0c */ /* 0x000fe2000cf41320 */
[----:B0-----:R-:W-:Y:S01]  /*03a0*/  IMAD R54, R2, UR14, R15 ;  /* 0x0000000e02367c24 */ /* 0x001fe2000f8e020f */
[----:B------:R-:W-:Y:S02]  /*03b0*/  ISETP.LT.AND.EX P1, PT, R11, UR17, !P1, P0 ;  /* 0x000000110b007c0c */ /* 0x000fe4000cf21300 */
[----:B------:R-:W-:Y:S02]  /*03c0*/  LEA R8, R8, UR8, 0x3 ;  /* 0x0000000808087c11 */ /* 0x000fe4000f8e18ff */
[----:B-12---:R-:W-:-:S09]  /*03d0*/  LOP3.LUT R55, R4, 0x3, RZ, 0xc0, !PT ;  /* 0x0000000304377812 */ /* 0x006fd200078ec0ff */
.L_x_322:
[----:B0-----:R-:W0:Y:S01]  /*03e0*/  LDC R16, c[0x0][0x2a0] ;  /* 0x0000a800ff107b82 */ /* 0x001e220000000800 */
[----:B------:R-:W-:Y:S01]  /*03f0*/  ULDC.64 UR8, c[0x0][0x298] ;  /* 0x0000a60000087ab9 */ /* 0x000fe20000000a00 */
[C---:B------:R-:W-:Y:S02]  /*0400*/  IADD3 R43, R0.reuse, 0x100, RZ ;  /* 0x00000100002b7810 */ /* 0x040fe40007ffe0ff */
[C---:B------:R-:W-:Y:S02]  /*0410*/  IADD3 R41, R0.reuse, 0x140, RZ ;  /* 0x0000014000297810 */ /* 0x040fe40007ffe0ff */
[----:B------:R-:W-:Y:S02]  /*0420*/  IADD3 R51, R0, 0x180, RZ ;  /* 0x0000018000337810 */ /* 0x000fe40007ffe0ff */
[----:B------:R-:W1:Y:S08]  /*0430*/  @P3 LDC.64 R66, c[0x0][0x230] ;  /* 0x00008c00ff423b82 */ /* 0x000e700000000a00 */
[----:B------:R-:W2:Y:S08]  /*0440*/  @P2 LDC.64 R38, c[0x0][0x230] ;  /* 0x00008c00ff262b82 */ /* 0x000eb00000000a00 */
[----:B------:R-:W3:Y:S01]  /*0450*/  @P2 LDC.64 R36, c[0x0][0x228] ;  /* 0x00008a00ff242b82 */ /* 0x000ee20000000a00 */
[----:B0-----:R-:W-:-:S07]  /*0460*/  IABS R17, R16 ;  /* 0x0000001000117213 */ /* 0x001fce0000000000 */
[----:B------:R-:W0:Y:S01]  /*0470*/  LDC R29, c[0x0][0x2ac] ;  /* 0x0000ab00ff1d7b82 */ /* 0x000e220000000800 */
        /* <DEDUP_REMOVED lines=14> */
[----:B------:R-:W-:Y:S01]  /*0560*/  LOP3.LUT R12, R53, R16, RZ, 0x3c, !PT ;  /* 0x00000010350c7212 */ /* 0x000fe200078e3cff */
[----:B------:R-:W1:Y:S04]  /*0570*/  @P3 LDC.64 R18, c[0x0][0x288] ;  /* 0x0000a200ff123b82 */ /* 0x000e680000000a00 */
[----:B------:R-:W-:-:S05]  /*0580*/  IMAD.HI.U32 R13, R13, R14, RZ ;  /* 0x0000000e0d0d7227 */ /* 0x000fca00078e00ff */
[----:B------:R-:W-:-:S05]  /*0590*/  IADD3 R10, -R13, RZ, RZ ;  /* 0x000000ff0d0a7210 */ /* 0x000fca0007ffe1ff */
[----:B------:R-:W-:Y:S01]  /*05a0*/  IMAD R10, R17, R10, R14 ;  /* 0x0000000a110a7224 */ /* 0x000fe200078e020e */
[----:B------:R-:W-:-:S04]  /*05b0*/  SHF.L.U32 R14, R56, 0x1, RZ ;  /* 0x00000001380e7819 */ /* 0x000fc800000006ff */
[----:B------:R-:W-:Y:S02]  /*05c0*/  ISETP.GT.U32.AND P0, PT, R17, R10, PT ;  /* 0x0000000a1100720c */ /* 0x000fe40003f04070 */
[----:B------:R-:W-:-:S11]  /*05d0*/  LOP3.LUT R14, R14, 0x2, RZ, 0xc0, !PT ;  /* 0x000000020e0e7812 */ /* 0x000fd600078ec0ff */
[-C--:B------:R-:W-:Y:S02]  /*05e0*/  @!P0 IADD3 R10, R10, -R17.reuse, RZ ;  /* 0x800000110a0a8210 */ /* 0x080fe40007ffe0ff */
[----:B------:R-:W-:Y:S02]  /*05f0*/  @!P0 IADD3 R13, R13, 0x1, RZ ;  /* 0x000000010d0d8810 */ /* 0x000fe40007ffe0ff */
[CC--:B------:R-:W-:Y:S02]  /*0600*/  ISETP.GE.U32.AND P6, PT, R10.reuse, R17.reuse, PT ;  /* 0x000000110a00720c */ /* 0x0c0fe40003fc6070 */
[----:B------:R-:W-:Y:S02]  /*0610*/  ISETP.GT.U32.AND P0, PT, R17, R10, PT ;  /* 0x0000000a1100720c */ /* 0x000fe40003f04070 */
[----:B------:R-:W-:-:S04]  /*0620*/  IADD3 R17, R10, -R17, RZ ;  /* 0x800000110a117210 */ /* 0x000fc80007ffe0ff */
[----:B------:R-:W-:Y:S02]  /*0630*/  SEL R10, R17, R10, !P0 ;  /* 0x0000000a110a7207 */ /* 0x000fe40004000000 */
[----:B------:R-:W-:-:S03]  /*0640*/  ISETP.GE.AND P0, PT, R53, RZ, PT ;  /* 0x000000ff3500720c */ /* 0x000fc60003f06270 */
[----:B------:R-:W-:Y:S02]  /*0650*/  @P6 IADD3 R13, R13, 0x1, RZ ;  /* 0x000000010d0d6810 */ /* 0x000fe40007ffe0ff */
[----:B------:R-:W-:Y:S02]  /*0660*/  ISETP.GE.AND P6, PT, R12, RZ, PT ;  /* 0x000000ff0c00720c */ /* 0x000fe40003fc6270 */
[----:B------:R-:W-:Y:S02]  /*0670*/  MOV R12, R13 ;  /* 0x0000000d000c7202 */ /* 0x000fe40000000f00 */
[----:B------:R-:W-:-:S04]  /*0680*/  LOP3.LUT R13, RZ, R16, RZ, 0x33, !PT ;  /* 0x00000010ff0d7212 */ /* 0x000fc800078e33ff */
[----:B------:R-:W-:Y:S02]  /*0690*/  @!P0 IADD3 R10, -R10, RZ, RZ ;  /* 0x000000ff0a0a8210 */ /* 0x000fe40007ffe1ff */
[----:B------:R-:W-:Y:S02]  /*06a0*/  ISETP.NE.AND P0, PT, R16, RZ, PT ;  /* 0x000000ff1000720c */ /* 0x000fe40003f05270 */
[----:B------:R-:W4:Y:S01]  /*06b0*/  @P3 LDC.64 R16, c[0x0][0x228] ;  /* 0x00008a00ff103b82 */ /* 0x000f220000000a00 */
[----:B------:R-:W-:Y:S02]  /*06c0*/  @!P6 IADD3 R12, -R12, RZ, RZ ;  /* 0x000000ff0c0ce210 */ /* 0x000fe40007ffe1ff */
[C---:B------:R-:W-:Y:S02]  /*06d0*/  SEL R61, R13.reuse, R10, !P0 ;  /* 0x0000000a0d3d7207 */ /* 0x040fe40004000000 */
[----:B------:R-:W-:Y:S02]  /*06e0*/  SEL R63, R13, R12, !P0 ;  /* 0x0000000c0d3f7207 */ /* 0x000fe40004000000 */
[----:B------:R-:W-:Y:S01]  /*06f0*/  LEA R20, R61, R14, 0x2 ;  /* 0x0000000e3d147211 */ /* 0x000fe200078e10ff */
[----:B------:R-:W2:Y:S01]  /*0700*/  @P2 LDC.64 R12, c[0x0][0x288] ;  /* 0x0000a200ff0c2b82 */ /* 0x000ea20000000a00 */
[----:B------:R-:W-:-:S02]  /*0710*/  SHF.R.S32.HI R10, RZ, 0x1f, R63 ;  /* 0x0000001fff0a7819 */ /* 0x000fc4000001143f */
[----:B------:R-:W-:-:S03]  /*0720*/  SHF.R.S32.HI R21, RZ, 0x1f, R20 ;  /* 0x0000001fff157819 */ /* 0x000fc60000011414 */
[----:B------:R-:W-:-:S04]  /*0730*/  IMAD R10, R10, UR8, RZ ;  /* 0x000000080a0a7c24 */ /* 0x000fc8000f8e02ff */
[C---:B------:R-:W-:Y:S02]  /*0740*/  IMAD R65, R63.reuse, UR9, R10 ;  /* 0x000000093f417c24 */ /* 0x040fe4000f8e020a */
[----:B------:R-:W-:Y:S01]  /*0750*/  IMAD.WIDE.U32 R62, R63, UR8, R20 ;  /* 0x000000083f3e7c25 */ /* 0x000fe2000f8e0014 */
[----:B------:R-:W-:-:S03]  /*0760*/  ULDC.64 UR8, c[0x0][0x290] ;  /* 0x0000a40000087ab9 */ /* 0x000fc60000000a00 */
[----:B-1----:R-:W-:Y:S01]  /*0770*/  @P3 IMAD R10, R7, R18, RZ ;  /* 0x00000012070a3224 */ /* 0x002fe200078e02ff */
[----:B------:R-:W-:Y:S02]  /*0780*/  IADD3 R65, R63, R65, RZ ;  /* 0x000000413f417210 */ /* 0x000fe40007ffe0ff */
[----:B------:R-:W-:Y:S01]  /*0790*/  @P3 MOV R64, R62 ;  /* 0x0000003e00403202 */ /* 0x000fe20000000f00 */
[----:B------:R-:W-:-:S04]  /*07a0*/  @P3 IMAD R25, R0, R19, R10 ;  /* 0x0000001300193224 */ /* 0x000fc800078e020a */
[----:B------:R-:W-:Y:S02]  /*07b0*/  @P3 IMAD.WIDE.U32 R22, R0, R18, R64 ;  /* 0x0000001200163225 */ /* 0x000fe400078e0040 */
[----:B------:R-:W1:Y:S02]  /*07c0*/  @P1 LDC.64 R18, c[0x0][0x288] ;  /* 0x0000a200ff121b82 */ /* 0x000e640000000a00 */
[----:B--2---:R-:W-:Y:S01]  /*07d0*/  @P2 IMAD R14, R9, R12, RZ ;  /* 0x0000000c090e2224 */ /* 0x004fe200078e02ff */
[----:B------:R-:W-:Y:S02]  /*07e0*/  @P3 IADD3 R23, R23, R25, RZ ;  /* 0x0000001917173210 */ /* 0x000fe40007ffe0ff */
[C---:B------:R-:W-:Y:S01]  /*07f0*/  @P3 SHF.L.U32 R25, R22.reuse, 0x1, RZ ;  /* 0x0000000116193819 */ /* 0x040fe200000006ff */
[----:B------:R-:W-:Y:S01]  /*0800*/  @P2 IMAD R27, R5, R13, R14 ;  /* 0x0000000d051b2224 */ /* 0x000fe200078e020e */
[----:B------:R-:W-:Y:S02]  /*0810*/  @P3 SHF.L.U64.HI R10, R22, 0x1, R23 ;  /* 0x00000001160a3819 */ /* 0x000fe40000010217 */
[----:B------:R-:W-:-:S02]  /*0820*/  @P2 MOV R22, R62 ;  /* 0x0000003e00162202 */ /* 0x000fc40000000f00 */
[----:B------:R-:W-:Y:S02]  /*0830*/  @P2 MOV R23, R65 ;  /* 0x0000004100172202 */ /* 0x000fe40000000f00 */
[C---:B------:R-:W-:Y:S02]  /*0840*/  @P3 IADD3 R66, P0, R25.reuse, R66, RZ ;  /* 0x0000004219423210 */ /* 0x040fe40007f1e0ff */
[----:B----4-:R-:W-:Y:S01]  /*0850*/  @P3 IADD3 R16, P6, R25, R16, RZ ;  /* 0x0000001019103210 */ /* 0x010fe20007fde0ff */
[----:B------:R-:W-:Y:S01]  /*0860*/  @P2 IMAD.WIDE.U32 R12, R5, R12, R22 ;  /* 0x0000000c050c2225 */ /* 0x000fe200078e0016 */
[C---:B------:R-:W-:Y:S02]  /*0870*/  @P3 IADD3.X R67, R10.reuse, R67, RZ, P0, !PT ;  /* 0x000000430a433210 */ /* 0x040fe400007fe4ff */
[----:B------:R-:W-:Y:S02]  /*0880*/  @P3 IADD3.X R17, R10, R17, RZ, P6, !PT ;  /* 0x000000110a113210 */ /* 0x000fe400037fe4ff */
[----:B------:R-:W-:-:S02]  /*0890*/  @P2 IADD3 R23, R13, R27, RZ ;  /* 0x0000001b0d172210 */ /* 0x000fc40007ffe0ff */
[C---:B------:R-:W-:Y:S02]  /*08a0*/  @P2 SHF.L.U32 R13, R12.reuse, 0x1, RZ ;  /* 0x000000010c0d2819 */ /* 0x040fe400000006ff */
[----:B------:R-:W-:Y:S01]  /*08b0*/  @P2 SHF.L.U64.HI R24, R12, 0x1, R23 ;  /* 0x000000010c182819 */ /* 0x000fe20000010217 */
[----:B-1----:R-:W-:Y:S01]  /*08c0*/  @P1 IMAD R12, R11, R18, RZ ;  /* 0x000000120b0c1224 */ /* 0x002fe200078e02ff */
[----:B------:R-:W-:Y:S02]  /*08d0*/  SHF.R.U32.HI R10, RZ, 0x1, R56 ;  /* 0x00000001ff0a7819 */ /* 0x000fe40000011638 */
[C---:B------:R-:W-:Y:S01]  /*08e0*/  @P2 IADD3 R38, P6, R13.reuse, R38, RZ ;  /* 0x000000260d262210 */ /* 0x040fe20007fde0ff */
[----:B------:R-:W-:Y:S01]  /*08f0*/  @P1 IMAD R25, R6, R19, R12 ;  /* 0x0000001306191224 */ /* 0x000fe200078e020c */
[----:B---3--:R-:W-:Y:S01]  /*0900*/  @P2 IADD3 R36, P0, R13, R36, RZ ;  /* 0x000000240d242210 */ /* 0x008fe20007f1e0ff */
[----:B0-----:R-:W-:Y:S01]  /*0910*/  IMAD R10, R29, UR14, R10 ;  /* 0x0000000e1d0a7c24 */ /* 0x001fe2000f8e020a */
[----:B------:R-:W0:Y:S01]  /*0920*/  @P5 LDC.64 R12, c[0x0][0x288] ;  /* 0x0000a200ff0c5b82 */ /* 0x000e220000000a00 */
[----:B------:R-:W-:-:S02]  /*0930*/  @P1 MOV R22, R62 ;  /* 0x0000003e00161202 */ /* 0x000fc40000000f00 */
[----:B------:R-:W-:Y:S02]  /*0940*/  @P1 MOV R23, R65 ;  /* 0x0000004100171202 */ /* 0x000fe40000000f00 */
[----:B------:R-:W-:Y:S02]  /*0950*/  IADD3 R14, R10, 0x140, RZ ;  /* 0x000001400a0e7810 */ /* 0x000fe40007ffe0ff */
[----:B------:R-:W-:Y:S01]  /*0960*/  @P2 IADD3.X R39, R24, R39, RZ, P6, !PT ;  /* 0x0000002718272210 */ /* 0x000fe200037fe4ff */
[----:B------:R-:W-:Y:S01]  /*0970*/  @P1 IMAD.WIDE.U32 R22, R6, R18, R22 ;  /* 0x0000001206161225 */ /* 0x000fe200078e0016 */
[----:B------:R-:W-:Y:S01]  /*0980*/  ISETP.GE.U32.AND P6, PT, R14, UR8, PT ;  /* 0x000000080e007c0c */ /* 0x000fe2000bfc6070 */
[----:B------:R-:W1:Y:S01]  /*0990*/  @P4 LDC.64 R18, c[0x0][0x288] ;  /* 0x0000a200ff124b82 */ /* 0x000e620000000a00 */
[----:B------:R-:W-:Y:S02]  /*09a0*/  SHF.R.S32.HI R14, RZ, 0x1f, R14 ;  /* 0x0000001fff0e7819 */ /* 0x000fe4000001140e */
[----:B------:R-:W-:-:S02]  /*09b0*/  @P1 IADD3 R25, R23, R25, RZ ;  /* 0x0000001917191210 */ /* 0x000fc40007ffe0ff */
[----:B------:R-:W-:Y:S02]  /*09c0*/  IADD3 R27, R0, 0xc0, RZ ;  /* 0x000000c0001b7810 */ /* 0x000fe40007ffe0ff */
[----:B------:R-:W-:Y:S01]  /*09d0*/  ISETP.GE.AND.EX P6, PT, R14, UR9, PT, P6 ;  /* 0x000000090e007c0c */ /* 0x000fe2000bfc6360 */
[----:B------:R-:W2:Y:S01]  /*09e0*/  @P5 LDC.64 R28, c[0x0][0x228] ;  /* 0x00008a00ff1c5b82 */ /* 0x000ea20000000a00 */
[C---:B------:R-:W-:Y:S02]  /*09f0*/  @P1 SHF.L.U64.HI R14, R22.reuse, 0x1, R25 ;  /* 0x00000001160e1819 */ /* 0x040fe40000010219 */
[----:B------:R-:W-:Y:S02]  /*0a00*/  @P1 SHF.L.U32 R23, R22, 0x1, RZ ;  /* 0x0000000116171819 */ /* 0x000fe400000006ff */
[----:B------:R-:W-:Y:S02]  /*0a10*/  SHF.R.S32.HI R25, RZ, 0x1f, R27 ;  /* 0x0000001fff197819 */ /* 0x000fe4000001141b */
[----:B------:R-:W-:-:S02]  /*0a20*/  ISETP.LT.U32.AND P6, PT, R56, 0x80, !P6 ;  /* 0x000000803800780c */ /* 0x000fc400077c1070 */
[----:B------:R-:W-:Y:S01]  /*0a30*/  @P2 IADD3.X R37, R24, R37, RZ, P0, !PT ;  /* 0x0000002518252210 */ /* 0x000fe200007fe4ff */
[----:B0-----:R-:W-:Y:S01]  /*0a40*/  @P5 IMAD R22, R25, R12, RZ ;  /* 0x0000000c19165224 */ /* 0x001fe200078e02ff */
[----:B------:R-:W-:-:S03]  /*0a50*/  @P1 IADD3 R58, P0, R23, R58, RZ ;  /* 0x0000003a173a1210 */ /* 0x000fc60007f1e0ff */
[----:B------:R-:W-:Y:S01]  /*0a60*/  @P5 IMAD R31, R27, R13, R22 ;  /* 0x0000000d1b1f5224 */ /* 0x000fe200078e0216 */
[C---:B------:R-:W-:Y:S02]  /*0a70*/  @P1 IADD3.X R59, R14.reuse, R59, RZ, P0, !PT ;  /* 0x0000003b0e3b1210 */ /* 0x040fe400007fe4ff */
[----:B------:R-:W-:Y:S02]  /*0a80*/  @P1 IADD3 R34, P0, R23, R34, RZ ;  /* 0x0000002217221210 */ /* 0x000fe40007f1e0ff */
[----:B------:R-:W-:Y:S01]  /*0a90*/  @P5 MOV R22, R62 ;  /* 0x0000003e00165202 */ /* 0x000fe20000000f00 */
[----:B------:R-:W0:Y:S01]  /*0aa0*/  @P6 LDC.64 R24, c[0x0][0x288] ;  /* 0x0000a200ff186b82 */ /* 0x000e220000000a00 */
[----:B------:R-:W-:Y:S02]  /*0ab0*/  @P5 MOV R23, R65 ;  /* 0x0000004100175202 */ /* 0x000fe40000000f00 */
[----:B------:R-:W-:Y:S01]  /*0ac0*/  @P1 IADD3.X R35, R14, R35, RZ, P0, !PT ;  /* 0x000000230e231210 */ /* 0x000fe200007fe4ff */
[----:B------:R-:W-:Y:S01]  /*0ad0*/  @P5 IMAD.WIDE.U32 R12, R27, R12, R22 ;  /* 0x0000000c1b0c5225 */ /* 0x000fe200078e0016 */
[----:B------:R-:W-:-:S03]  /*0ae0*/  SHF.R.S32.HI R23, RZ, 0x1f, R43 ;  /* 0x0000001fff177819 */ /* 0x000fc6000001142b */
[----:B------:R-:W3:Y:S01]  /*0af0*/  @P4 LDC.64 R26, c[0x0][0x230] ;  /* 0x00008c00ff1a4b82 */ /* 0x000ee20000000a00 */
[----:B------:R-:W-:Y:S01]  /*0b00*/  @P5 IADD3 R13, R13, R31, RZ ;  /* 0x0000001f0d0d5210 */ /* 0x000fe20007ffe0ff */
[----:B-1----:R-:W-:Y:S01]  /*0b10*/  @P4 IMAD R30, R23, R18, RZ ;  /* 0x00000012171e4224 */ /* 0x002fe200078e02ff */
[C---:B------:R-:W-:Y:S02]  /*0b20*/  @P5 SHF.L.U32 R45, R12.reuse, 0x1, RZ ;  /* 0x000000010c2d5819 */ /* 0x040fe400000006ff */
[----:B------:R-:W-:Y:S01]  /*0b30*/  @P4 MOV R31, R65 ;  /* 0x00000041001f4202 */ /* 0x000fe20000000f00 */
[----:B------:R-:W-:Y:S02]  /*0b40*/  @P4 IMAD R47, R43, R19, R30 ;  /* 0x000000132b2f4224 */ /* 0x000fe400078e021e */
[----:B------:R-:W1:Y:S01]  /*0b50*/  @P4 LDC.64 R22, c[0x0][0x228] ;  /* 0x00008a00ff164b82 */ /* 0x000e620000000a00 */
[----:B------:R-:W-:Y:S02]  /*0b60*/  @P4 MOV R30, R62 ;  /* 0x0000003e001e4202 */ /* 0x000fe40000000f00 */
[----:B------:R-:W-:-:S02]  /*0b70*/  @P5 SHF.L.U64.HI R14, R12, 0x1, R13 ;  /* 0x000000010c0e5819 */ /* 0x000fc4000001020d */
[----:B------:R-:W-:Y:S01]  /*0b80*/  @P5 IADD3 R32, P0, R45, R32, RZ ;  /* 0x000000202d205210 */ /* 0x000fe20007f1e0ff */
[----:B------:R-:W-:Y:S01]  /*0b90*/  @P4 IMAD.WIDE.U32 R30, R43, R18, R30 ;  /* 0x000000122b1e4225 */ /* 0x000fe200078e001e */
[----:B------:R-:W-:Y:S01]  /*0ba0*/  SHF.R.S32.HI R43, RZ, 0x1f, R41 ;  /* 0x0000001fff2b7819 */ /* 0x000fe20000011429 */
[----:B------:R-:W4:Y:S01]  /*0bb0*/  @P6 LDC.64 R12, c[0x0][0x230] ;  /* 0x00008c00ff0c6b82 */ /* 0x000f220000000a00 */
[C---:B------:R-:W-:Y:S02]  /*0bc0*/  @P5 IADD3.X R33, R14.reuse, R33, RZ, P0, !PT ;  /* 0x000000210e215210 */ /* 0x040fe400007fe4ff */
[----:B--2---:R-:W-:Y:S01]  /*0bd0*/  @P5 IADD3 R28, P0, R45, R28, RZ ;  /* 0x0000001c2d1c5210 */ /* 0x004fe20007f1e0ff */
[----:B0-----:R-:W-:Y:S01]  /*0be0*/  @P6 IMAD R40, R43, R24, RZ ;  /* 0x000000182b286224 */ /* 0x001fe200078e02ff */
[----:B------:R-:W-:Y:S02]  /*0bf0*/  @P4 IADD3 R31, R31, R47, RZ ;  /* 0x0000002f1f1f4210 */ /* 0x000fe40007ffe0ff */
[----:B------:R-:W-:Y:S01]  /*0c00*/  @P5 IADD3.X R29, R14, R29, RZ, P0, !PT ;  /* 0x0000001d0e1d5210 */ /* 0x000fe200007fe4ff */
[----:B------:R-:W0:Y:S01]  /*0c10*/  @P6 LDC.64 R18, c[0x0][0x228] ;  /* 0x00008a00ff126b82 */ /* 0x000e220000000a00 */
[C---:B------:R-:W-:Y:S01]  /*0c20*/  @P4 SHF.L.U32 R43, R30.reuse, 0x1, RZ ;  /* 0x000000011e2b4819 */ /* 0x040fe200000006ff */
[----:B------:R-:W-:Y:S01]  /*0c30*/  @P6 IMAD R25, R41, R25, R40 ;  /* 0x0000001929196224 */ /* 0x000fe200078e0228 */
[----:B------:R-:W-:-:S02]  /*0c40*/  @P4 SHF.L.U64.HI R14, R30, 0x1, R31 ;  /* 0x000000011e0e4819 */ /* 0x000fc4000001021f */
[----:B------:R-:W-:Y:S02]  /*0c50*/  @P6 MOV R30, R62 ;  /* 0x0000003e001e6202 */ /* 0x000fe40000000f00 */
[----:B------:R-:W-:Y:S01]  /*0c60*/  @P6 MOV R31, R65 ;  /* 0x00000041001f6202 */ /* 0x000fe20000000f00 */
[----:B------:R-:W2:Y:S01]  /*0c70*/  LDC.64 R44, c[0x0][0x248] ;  /* 0x00009200ff2c7b82 */ /* 0x000ea20000000a00 */
[----:B---3--:R-:W-:Y:S01]  /*0c80*/  @P4 IADD3 R26, P0, R43, R26, RZ ;  /* 0x0000001a2b1a4210 */ /* 0x008fe20007f1e0ff */
[----:B------:R-:W-:-:S03]  /*0c90*/  @P6 IMAD.WIDE.U32 R30, R41, R24, R30 ;  /* 0x00000018291e6225 */ /* 0x000fc600078e001e */
[----:B------:R-:W-:Y:S02]  /*0ca0*/  @P4 IADD3.X R27, R14, R27, RZ, P0, !PT ;  /* 0x0000001b0e1b4210 */ /* 0x000fe400007fe4ff */
[----:B-1----:R-:W-:Y:S02]  /*0cb0*/  @P4 IADD3 R22, P0, R43, R22, RZ ;  /* 0x000000162b164210 */ /* 0x002fe40007f1e0ff */
[----:B------:R-:W-:Y:S02]  /*0cc0*/  CS2R R42, SRZ ;  /* 0x00000000002a7805 */ /* 0x000fe4000001ff00 */
[----:B------:R-:W-:Y:S02]  /*0cd0*/  @P6 IADD3 R25, R31, R25, RZ ;  /* 0x000000191f196210 */ /* 0x000fe40007ffe0ff */
[----:B------:R-:W-:Y:S02]  /*0ce0*/  @P6 SHF.L.U32 R47, R30, 0x1, RZ ;  /* 0x000000011e2f6819 */ /* 0x000fe400000006ff */
[----:B------:R-:W-:Y:S01]  /*0cf0*/  @P4 IADD3.X R23, R14, R23, RZ, P0, !PT ;  /* 0x000000170e174210 */ /* 0x000fe200007fe4ff */
[----:B------:R-:W5:Y:S01]  /*0d00*/  @P4 LDG.E R42, desc[UR12][R26.64] ;  /* 0x0000000c1a2a4981 */ /* 0x000f62000c1e1900 */
[----:B------:R-:W-:-:S02]  /*0d10*/  @P6 SHF.L.U64.HI R30, R30, 0x1, R25 ;  /* 0x000000011e1e6819 */ /* 0x000fc40000010219 */
[C---:B----4-:R-:W-:Y:S02]  /*0d20*/  @P6 IADD3 R24, P0, R47.reuse, R12, RZ ;  /* 0x0000000c2f186210 */ /* 0x050fe40007f1e0ff */
[----:B------:R-:W-:Y:S02]  /*0d30*/  IADD3 R12, R10, 0x180, RZ ;  /* 0x000001800a0c7810 */ /* 0x000fe40007ffe0ff */
[C---:B------:R-:W-:Y:S02]  /*0d40*/  @P6 IADD3.X R25, R30.reuse, R13, RZ, P0, !PT ;  /* 0x0000000d1e196210 */ /* 0x040fe400007fe4ff */
[----:B0-----:R-:W-:Y:S02]  /*0d50*/  @P6 IADD3 R46, P0, R47, R18, RZ ;  /* 0x000000122f2e6210 */ /* 0x001fe40007f1e0ff */
[----:B------:R-:W-:Y:S01]  /*0d60*/  SHF.R.S32.HI R41, RZ, 0x1f, R51 ;  /* 0x0000001fff297819 */ /* 0x000fe20000011433 */
[----:B------:R0:W5:Y:S01]  /*0d70*/  @P6 LDG.E R43, desc[UR12][R24.64] ;  /* 0x0000000c182b6981 */ /* 0x000162000c1e1900 */
[----:B------:R-:W-:-:S02]  /*0d80*/  @P6 IADD3.X R47, R30, R19, RZ, P0, !PT ;  /* 0x000000131e2f6210 */ /* 0x000fc400007fe4ff */
[----:B------:R-:W-:Y:S02]  /*0d90*/  ISETP.GE.U32.AND P0, PT, R12, UR8, PT ;  /* 0x000000080c007c0c */ /* 0x000fe4000bf06070 */
[----:B------:R-:W-:-:S04]  /*0da0*/  SHF.R.S32.HI R12, RZ, 0x1f, R12 ;  /* 0x0000001fff0c7819 */ /* 0x000fc8000001140c */
[----:B------:R-:W-:-:S04]  /*0db0*/  ISETP.GE.AND.EX P0, PT, R12, UR9, PT, P0 ;  /* 0x000000090c007c0c */ /* 0x000fc8000bf06300 */
[----:B------:R-:W-:-:S13]  /*0dc0*/  ISETP.LT.U32.AND P0, PT, R56, 0x80, !P0 ;  /* 0x000000803800780c */ /* 0x000fda0004701070 */
[----:B------:R-:W1:Y:S01]  /*0dd0*/  @P0 LDC.64 R12, c[0x0][0x288] ;  /* 0x0000a200ff0c0b82 */ /* 0x000e620000000a00 */
[----:B------:R-:W-:-:S07]  /*0de0*/  @P0 MOV R40, R62 ;  /* 0x0000003e00280202 */ /* 0x000fce0000000f00 */
[----:B------:R-:W3:Y:S08]  /*0df0*/  @P0 LDC.64 R30, c[0x0][0x230] ;  /* 0x00008c00ff1e0b82 */ /* 0x000ef00000000a00 */
[----:B------:R-:W4:Y:S01]  /*0e00*/  @P0 LDC.64 R18, c[0x0][0x228] ;  /* 0x00008a00ff120b82 */ /* 0x000f220000000a00 */
[----:B-1----:R-:W-:Y:S01]  /*0e10*/  @P0 IMAD R14, R41, R12, RZ ;  /* 0x0000000c290e0224 */ /* 0x002fe200078e02ff */
[----:B------:R-:W-:-:S03]  /*0e20*/  @P0 MOV R41, R65 ;  /* 0x0000004100290202 */ /* 0x000fc60000000f00 */
[C---:B------:R-:W-:Y:S02]  /*0e30*/  @P0 IMAD R49, R51.reuse, R13, R14 ;  /* 0x0000000d33310224 */ /* 0x040fe400078e020e */
[----:B------:R-:W-:Y:S01]  /*0e40*/  @P0 IMAD.WIDE.U32 R12, R51, R12, R40 ;  /* 0x0000000c330c0225 */ /* 0x000fe200078e0028 */
[----:B------:R-:W-:-:S04]  /*0e50*/  MOV R40, RZ ;  /* 0x000000ff00287202 */ /* 0x000fc80000000f00 */
[----:B------:R-:W-:Y:S02]  /*0e60*/  @P0 IADD3 R13, R13, R49, RZ ;  /* 0x000000310d0d0210 */ /* 0x000fe40007ffe0ff */
[C---:B------:R-:W-:Y:S01]  /*0e70*/  @P0 SHF.L.U32 R69, R12.reuse, 0x1, RZ ;  /* 0x000000010c450819 */ /* 0x040fe200000006ff */
[----:B------:R1:W5:Y:S01]  /*0e80*/  @P6 LDG.E R40, desc[UR12][R46.64] ;  /* 0x0000000c2e286981 */ /* 0x000362000c1e1900 */
[----:B------:R-:W-:Y:S01]  /*0e90*/  @P0 SHF.L.U64.HI R14, R12, 0x1, R13 ;  /* 0x000000010c0e0819 */ /* 0x000fe2000001020d */
[----:B--2---:R-:W-:-:S06]  /*0ea0*/  IMAD.WIDE R12, R53, 0x8, R44 ;  /* 0x00000008350c7825 */ /* 0x004fcc00078e022c */
[----:B------:R-:W2:Y:S01]  /*0eb0*/  LDG.E.64 R12, desc[UR12][R12.64] ;  /* 0x0000000c0c0c7981 */ /* 0x000ea2000c1e1b00 */
[C---:B---3--:R-:W-:Y:S02]  /*0ec0*/  @P0 IADD3 R30, P6, R69.reuse, R30, RZ ;  /* 0x0000001e451e0210 */ /* 0x048fe40007fde0ff */
[----:B------:R-:W-:Y:S02]  /*0ed0*/  IADD3 R10, R10, 0x1c0, RZ ;  /* 0x000001c00a0a7810 */ /* 0x000fe40007ffe0ff */
[----:B------:R-:W-:Y:S02]  /*0ee0*/  @P0 IADD3.X R31, R14, R31, RZ, P6, !PT ;  /* 0x0000001f0e1f0210 */ /* 0x000fe400037fe4ff */
[----:B----4-:R-:W-:-:S04]  /*0ef0*/  @P0 IADD3 R68, P6, R69, R18, RZ ;  /* 0x0000001245440210 */ /* 0x010fc80007fde0ff */
[----:B------:R-:W-:Y:S02]  /*0f00*/  @P0 IADD3.X R69, R14, R19, RZ, P6, !PT ;  /* 0x000000130e450210 */ /* 0x000fe400037fe4ff */
[----:B------:R-:W-:Y:S02]  /*0f10*/  ISETP.GE.U32.AND P6, PT, R10, UR8, PT ;  /* 0x000000080a007c0c */ /* 0x000fe4000bfc6070 */
[----:B------:R-:W-:-:S04]  /*0f20*/  SHF.R.S32.HI R10, RZ, 0x1f, R10 ;  /* 0x0000001fff0a7819 */ /* 0x000fc8000001140a */
[----:B------:R-:W-:-:S04]  /*0f30*/  ISETP.GE.AND.EX P6, PT, R10, UR9, PT, P6 ;  /* 0x000000090a007c0c */ /* 0x000fc8000bfc6360 */
[----:B------:R-:W-:-:S13]  /*0f40*/  ISETP.LT.U32.AND P6, PT, R56, 0x80, !P6 ;  /* 0x000000803800780c */ /* 0x000fda00077c1070 */
[----:B0-----:R-:W0:Y:S01]  /*0f50*/  @P6 LDC.64 R24, c[0x0][0x288] ;  /* 0x0000a200ff186b82 */ /* 0x001e220000000a00 */
[----:B------:R-:W-:Y:S02]  /*0f60*/  IADD3 R41, R0, 0x1c0, RZ ;  /* 0x000001c000297810 */ /* 0x000fe40007ffe0ff */
[----:B------:R-:W-:Y:S02]  /*0f70*/  CS2R R44, SRZ ;  /* 0x00000000002c7805 */ /* 0x000fe4000001ff00 */
[----:B------:R-:W-:Y:S02]  /*0f80*/  CS2R R50, SRZ ;  /* 0x0000000000327805 */ /* 0x000fe4000001ff00 */
[----:B-1----:R-:W-:Y:S02]  /*0f90*/  SHF.R.S32.HI R47, RZ, 0x1f, R41 ;  /* 0x0000001fff2f7819 */ /* 0x002fe40000011429 */
[----:B------:R1:W5:Y:S01]  /*0fa0*/  @P1 LDG.E R45, desc[UR12][R34.64] ;  /* 0x0000000c222d1981 */ /* 0x000362000c1e1900 */
[----:B------:R-:W-:Y:S01]  /*0fb0*/  CS2R R48, SRZ ;  /* 0x0000000000307805 */ /* 0x000fe2000001ff00 */
[----:B------:R-:W3:Y:S02]  /*0fc0*/  @P6 LDC.64 R18, c[0x0][0x230] ;  /* 0x00008c00ff126b82 */ /* 0x000ee40000000a00 */
[----:B------:R4:W5:Y:S04]  /*0fd0*/  @P2 LDG.E R51, desc[UR12][R38.64] ;  /* 0x0000000c26332981 */ /* 0x000968000c1e1900 */
[----:B------:R-:W5:Y:S01]  /*0fe0*/  @P3 LDG.E R50, desc[UR12][R66.64] ;  /* 0x0000000c42323981 */ /* 0x000f62000c1e1900 */
[----:B-1----:R-:W-:-:S02]  /*0ff0*/  @P6 MOV R34, R62 ;  /* 0x0000003e00226202 */ /* 0x002fc40000000f00 */
[----:B------:R-:W-:Y:S01]  /*1000*/  @P6 MOV R35, R65 ;  /* 0x0000004100236202 */ /* 0x000fe20000000f00 */
[----:B------:R-:W5:Y:S01]  /*1010*/  @P5 LDG.E R44, desc[UR12][R28.64] ;  /* 0x0000000c1c2c5981 */ /* 0x000f62000c1e1900 */
[-C--:B0-----:R-:W-:Y:S01]  /*1020*/  @P6 IMAD R10, R47, R24.reuse, RZ ;  /* 0x000000182f0a6224 */ /* 0x081fe200078e02ff */
[----:B------:R-:W-:Y:S02]  /*1030*/  MOV R47, RZ ;  /* 0x000000ff002f7202 */ /* 0x000fe40000000f00 */
[----:B------:R0:W5:Y:S01]  /*1040*/  @P3 LDG.E R49, desc[UR12][R16.64] ;  /* 0x0000000c10313981 */ /* 0x000162000c1e1900 */
[C---:B----4-:R-:W-:Y:S02]  /*1050*/  @P6 IMAD R39, R41.reuse, R25, R10 ;  /* 0x0000001929276224 */ /* 0x050fe400078e020a */
[----:B------:R-:W-:Y:S01]  /*1060*/  @P6 IMAD.WIDE.U32 R24, R41, R24, R34 ;  /* 0x0000001829186225 */ /* 0x000fe200078e0022 */
[----:B------:R-:W-:Y:S01]  /*1070*/  MOV R41, RZ ;  /* 0x000000ff00297202 */ /* 0x000fe20000000f00 */
[----:B------:R-:W5:Y:S01]  /*1080*/  @P5 LDG.E R47, desc[UR12][R32.64] ;  /* 0x0000000c202f5981 */ /* 0x000f62000c1e1900 */
[----:B0-----:R-:W0:Y:S04]  /*1090*/  @P6 LDC.64 R16, c[0x0][0x228] ;  /* 0x00008a00ff106b82 */ /* 0x001e280000000a00 */
[----:B------:R-:W5:Y:S01]  /*10a0*/  @P4 LDG.E R41, desc[UR12][R22.64] ;  /* 0x0000000c16294981 */ /* 0x000f62000c1e1900 */
[----:B------:R-:W-:-:S03]  /*10b0*/  MOV R38, RZ ;  /* 0x000000ff00267202 */ /* 0x000fc60000000f00 */
[----:B------:R1:W5:Y:S01]  /*10c0*/  @P2 LDG.E R48, desc[UR12][R36.64] ;  /* 0x0000000c24302981 */ /* 0x000362000c1e1900 */
[----:B------:R-:W-:Y:S02]  /*10d0*/  @P6 IADD3 R39, R25, R39, RZ ;  /* 0x0000002719276210 */ /* 0x000fe40007ffe0ff */
[C---:B------:R-:W-:Y:S01]  /*10e0*/  @P6 SHF.L.U32 R25, R24.reuse, 0x1, RZ ;  /* 0x0000000118196819 */ /* 0x040fe200000006ff */
[----:B------:R-:W5:Y:S01]  /*10f0*/  @P0 LDG.E R38, desc[UR12][R30.64] ;  /* 0x0000000c1e260981 */ /* 0x000f62000c1e1900 */
[----:B-1----:R-:W-:Y:S02]  /*1100*/  CS2R R36, SRZ ;  /* 0x0000000000247805 */ /* 0x002fe4000001ff00 */
[----:B------:R-:W-:-:S04]  /*1110*/  @P6 SHF.L.U64.HI R24, R24, 0x1, R39 ;  /* 0x0000000118186819 */ /* 0x000fc80000010227 */
[----:B------:R-:W5:Y:S01]  /*1120*/  @P0 LDG.E R37, desc[UR12][R68.64] ;  /* 0x0000000c44250981 */ /* 0x000f62000c1e1900 */
[----:B---3--:R-:W-:-:S04]  /*1130*/  @P6 IADD3 R18, P0, R25, R18, RZ ;  /* 0x0000001219126210 */ /* 0x008fc80007f1e0ff */
[----:B------:R-:W-:Y:S02]  /*1140*/  @P6 IADD3.X R19, R24, R19, RZ, P0, !PT ;  /* 0x0000001318136210 */ /* 0x000fe400007fe4ff */
[----:B0-----:R-:W-:-:S04]  /*1150*/  @P6 IADD3 R16, P0, R25, R16, RZ ;  /* 0x0000001019106210 */ /* 0x001fc80007f1e0ff */
[----:B------:R-:W-:Y:S02]  /*1160*/  @P6 IADD3.X R17, R24, R17, RZ, P0, !PT ;  /* 0x0000001118116210 */ /* 0x000fe400007fe4ff */
[----:B------:R-:W-:-:S03]  /*1170*/  MOV R39, RZ ;  /* 0x000000ff00277202 */ /* 0x000fc60000000f00 */
[----:B------:R-:W5:Y:S04]  /*1180*/  @P6 LDG.E R36, desc[UR12][R16.64] ;  /* 0x0000000c10246981 */ /* 0x000f68000c1e1900 */
[----:B------:R-:W5:Y:S01]  /*1190*/  @P6 LDG.E R39, desc[UR12][R18.64] ;  /* 0x0000000c12276981 */ /* 0x000f62000c1e1900 */
[----:B------:R-:W-:Y:S01]  /*11a0*/  MOV R46, RZ ;  /* 0x000000ff002e7202 */ /* 0x000fe20000000f00 */
[----:B------:R-:W-:Y:S01]  /*11b0*/  BSSY B0, `(.L_x_272) ;  /* 0x0000025000007945 */ /* 0x000fe20003800000 */
[----:B------:R-:W-:Y:S02]  /*11c0*/  MOV R14, RZ ;  /* 0x000000ff000e7202 */ /* 0x000fe40000000f00 */
[----:B------:R-:W-:Y:S02]  /*11d0*/  MOV R57, RZ ;  /* 0x000000ff00397202 */ /* 0x000fe40000000f00 */
[----:B------:R0:W5:Y:S02]  /*11e0*/  @P1 LDG.E R46, desc[UR12][R58.64] ;  /* 0x0000000c3a2e1981 */ /* 0x000164000c1e1900 */
[----:B0-----:R-:W-:-:S02]  /*11f0*/  MOV R59, RZ ;  /* 0x000000ff003b7202 */ /* 0x001fc40000000f00 */
        /* <DEDUP_REMOVED lines=8> */
[----:B------:R-:W-:Y:S01]  /*1280*/  @P0 FADD.FTZ R12, R13, UR8 ;  /* 0x000000080d0c0e21 */ /* 0x000fe20008010000 */
[----:B------:R-:W-:-:S05]  /*1290*/  PLOP3.LUT P0, PT, PT, PT, UP0, 0x80, 0x0 ;  /* 0x000000000000781c */ /* 0x000fca0003f0f008 */
[----:B------:R-:W0:Y:S01]  /*12a0*/  @P6 MUFU.RSQ R12, R12 ;  /* 0x0000000c000c6308 */ /* 0x000e220000001400 */
[----:B------:R-:W-:-:S07]  /*12b0*/  MOV R10, RZ ;  /* 0x000000ff000a7202 */ /* 0x000fce0000000f00 */
        /* <DEDUP_REMOVED lines=20> */
.L_x_273:
[----:B------:R-:W-:Y:S05]  /*1400*/  BSYNC B0 ;  /* 0x0000000000007941 */ /* 0x000fea0003800000 */
.L_x_272:
        /* <DEDUP_REMOVED lines=39> */
.L_x_274:
        /* <DEDUP_REMOVED lines=26> */
.L_x_275:
[----:B------:R-:W-:Y:S01]  /*1820*/  FADD.FTZ R23, RZ, R20 ;  /* 0x00000014ff177221 */ /* 0x000fe20000010000 */
[C---:B------:R-:W-:Y:S01]  /*1830*/  FFMA.FTZ R28, R13.reuse, R26, R28 ;  /* 0x0000001a0d1c7223 */ /* 0x040fe2000001001c */
[----:B------:R-:W-:Y:S01]  /*1840*/  FMUL.FTZ R20, R16, R59 ;  /* 0x0000003b10147220 */ /* 0x000fe20000410000 */
[----:B------:R-:W-:Y:S01]  /*1850*/  FFMA.FTZ R12, R13, R22, RZ ;  /* 0x000000160d0c7223 */ /* 0x000fe200000100ff */
[----:B------:R-:W-:Y:S01]  /*1860*/  FADD.FTZ R13, RZ, R22 ;  /* 0x00000016ff0d7221 */ /* 0x000fe20000010000 */
[C---:B------:R-:W-:Y:S01]  /*1870*/  FFMA.FTZ R24, R19.reuse, R16, R24 ;  /* 0x0000001013187223 */ /* 0x040fe20000010018 */
[----:B------:R-:W-:Y:S01]  /*1880*/  FFMA.FTZ R22, R19, R20, R28 ;  /* 0x0000001413167223 */ /* 0x000fe2000001001c */
[----:B------:R-:W-:Y:S01]  /*1890*/  PRMT R19, R46, 0x7632, R19 ;  /* 0x000076322e137816 */ /* 0x000fe20000000013 */
[----:B------:R-:W-:Y:S01]  /*18a0*/  FADD.FTZ R25, R26, R21 ;  /* 0x000000151a197221 */ /* 0x000fe20000010000 */
[----:B------:R-:W-:Y:S01]  /*18b0*/  FADD.FTZ R16, R23, R16 ;  /* 0x0000001017107221 */ /* 0x000fe20000010000 */
[----:B------:R-:W-:Y:S01]  /*18c0*/  SHF.L.U32 R21, R46, 0x10, RZ ;  /* 0x000000102e157819 */ /* 0x000fe200000006ff */
[----:B------:R-:W-:Y:S01]  /*18d0*/  FFMA.FTZ R12, R17, R18, R12 ;  /* 0x00000012110c7223 */ /* 0x000fe2000001000c */
[----:B------:R-:W-:Y:S01]  /*18e0*/  SHF.L.U32 R23, R19, 0x10, RZ ;  /* 0x0000001013177819 */ /* 0x000fe200000006ff */
[----:B------:R-:W-:Y:S01]  /*18f0*/  FADD.FTZ R13, R13, R18 ;  /* 0x000000120d0d7221 */ /* 0x000fe20000010000 */
[----:B------:R-:W-:Y:S01]  /*1900*/  FMUL.FTZ R18, R18, R57 ;  /* 0x0000003912127220 */ /* 0x000fe20000410000 */
[--C-:B------:R-:W-:Y:S01]  /*1910*/  FADD.FTZ R19, R25, R20.reuse ;  /* 0x0000001419137221 */ /* 0x100fe20000010000 */
[----:B------:R-:W-:Y:S01]  /*1920*/  FADD.FTZ R21, R21, -UR11 ;  /* 0x8000000b15157e21 */ /* 0x000fe20008010000 */
[----:B------:R-:W-:Y:S01]  /*1930*/  PRMT R20, R45, 0x7632, R20 ;  /* 0x000076322d147816 */ /* 0x000fe20000000014 */
[----:B------:R-:W-:Y:S01]  /*1940*/  FADD.FTZ R25, R23, -UR11 ;  /* 0x8000000b17197e21 */ /* 0x000fe20008010000 */
[----:B------:R-:W-:Y:S01]  /*1950*/  FFMA.FTZ R17, R17, R18, R22 ;  /* 0x0000001211117223 */ /* 0x000fe20000010016 */
        /* <DEDUP_REMOVED lines=23> */
.L_x_276:
[----:B------:R-:W-:Y:S01]  /*1ad0*/  FMUL.FTZ R26, R22, R59 ;  /* 0x0000003b161a7220 */ /* 0x000fe20000410000 */
[----:B------:R-:W-:Y:S01]  /*1ae0*/  FADD.FTZ R25, R18, R19 ;  /* 0x0000001312197221 */ /* 0x000fe20000010000 */
[----:B------:R-:W-:Y:S01]  /*1af0*/  FADD.FTZ R18, R16, R22 ;  /* 0x0000001610127221 */ /* 0x000fe20000010000 */
[C---:B------:R-:W-:Y:S01]  /*1b00*/  FFMA.FTZ R19, R23.reuse, R22, R24 ;  /* 0x0000001617137223 */ /* 0x040fe20000010018 */
[--C-:B------:R-:W-:Y:S01]  /*1b10*/  FFMA.FTZ R22, R23, R26, R17.reuse ;  /* 0x0000001a17167223 */ /* 0x100fe20000010011 */
        /* <DEDUP_REMOVED lines=35> */
.L_x_277:
[----:B------:R-:W-:Y:S01]  /*1d50*/  FMUL.FTZ R26, R23, R59 ;  /* 0x0000003b171a7220 */ /* 0x000fe20000410000 */
[----:B------:R-:W-:Y:S01]  /*1d60*/  FADD.FTZ R18, R18, R23 ;  /* 0x0000001712127221 */ /* 0x000fe20000010000 */
[----:B------:R-:W-:Y:S01]  /*1d70*/  FFMA.FTZ R19, R22, R23, R19 ;  /* 0x0000001716137223 */ /* 0x000fe20000010013 */
[----:B------:R-:W-:Y:S01]  /*1d80*/  PRMT R23, R42, 0x7632, R23 ;  /* 0x000076322a177816 */ /* 0x000fe20000000017 */
[----:B------:R-:W-:Y:S01]  /*1d90*/  FFMA.FTZ R24, R22, R26, R21 ;  /* 0x0000001a16187223 */ /* 0x000fe20000010015 */
[----:B------:R-:W-:Y:S01]  /*1da0*/  SHF.L.U32 R21, R42, 0x10, RZ ;  /* 0x000000102a157819 */ /* 0x000fe200000006ff */
[----:B------:R-:W-:Y:S01]  /*1db0*/  FADD.FTZ R25, R20, R26 ;  /* 0x0000001a14197221 */ /* 0x000fe20000010000 */
[----:B------:R-:W-:Y:S01]  /*1dc0*/  SHF.L.U32 R23, R23, 0x10, RZ ;  /* 0x0000001017177819 */ /* 0x000fe200000006ff */
[----:B------:R-:W-:Y:S01]  /*1dd0*/  FMUL.FTZ R28, R17, R57 ;  /* 0x00000039111c7220 */ /* 0x000fe20000410000 */
[----:B------:R-:W-:Y:S01]  /*1de0*/  PRMT R22, R41, 0x7632, R22 ;  /* 0x0000763229167816 */ /* 0x000fe20000000016 */
[----:B------:R-:W-:Y:S01]  /*1df0*/  FADD.FTZ R21, R21, -UR11 ;  /* 0x8000000b15157e21 */ /* 0x000fe20008010000 */
[----:B------:R-:W-:Y:S01]  /*1e00*/  SHF.L.U32 R20, R41, 0x10, RZ ;  /* 0x0000001029147819 */ /* 0x000fe200000006ff */
[----:B------:R-:W-:Y:S01]  /*1e10*/  FADD.FTZ R23, R23, -UR11 ;  /* 0x8000000b17177e21 */ /* 0x000fe20008010000 */
[----:B------:R-:W-:Y:S01]  /*1e20*/  PRMT R26, R43, 0x7632, R26 ;  /* 0x000076322b1a7816 */ /* 0x000fe2000000001a */
        /* <DEDUP_REMOVED lines=22> */
.L_x_278:
[----:B------:R-:W-:Y:S01]  /*1f90*/  FFMA.FTZ R30, R13, R28, R24 ;  /* 0x0000001c0d1e7223 */ /* 0x000fe20000010018 */
[----:B------:R-:W-:Y:S01]  /*1fa0*/  FADD.FTZ R29, R28, R25 ;  /* 0x000000191c1d7221 */ /* 0x000fe20000010000 */
[----:B------:R-:W-:Y:S01]  /*1fb0*/  FMUL.FTZ R24, R20, R59 ;  /* 0x0000003b14187220 */ /* 0x000fe20000410000 */
[----:B------:R-:W-:Y:S02]  /*1fc0*/  SHF.L.U32 R25, R43, 0x10, RZ ;  /* 0x000000102b197819 */ /* 0x000fe400000006ff */
[----:B------:R-:W-:Y:S01]  /*1fd0*/  SHF.L.U32 R27, R26, 0x10, RZ ;  /* 0x000000101a1b7819 */ /* 0x000fe200000006ff */
[----:B------:R-:W-:Y:S01]  /*1fe0*/  FFMA.FTZ R28, R21, R24, R30 ;  /* 0x00000018151c7223 */ /* 0x000fe2000001001e */
[--C-:B------:R-:W-:Y:S01]  /*1ff0*/  FADD.FTZ R29, R29, R24.reuse ;  /* 0x000000181d1d7221 */ /* 0x100fe20000010000 */
[C---:B------:R-:W-:Y:S01]  /*2000*/  PRMT R24, R40.reuse, 0x7632, R24 ;  /* 0x0000763228187816 */ /* 0x040fe20000000018 */
[----:B------:R-:W-:Y:S01]  /*2010*/  FADD.FTZ R25, R25, -UR11 ;  /* 0x8000000b19197e21 */ /* 0x000fe20008010000 */
[----:B------:R-:W-:Y:S01]  /*2020*/  FADD.FTZ R27, R27, -UR11 ;  /* 0x8000000b1b1b7e21 */ /* 0x000fe20008010000 */
[----:B------:R-:W-:Y:S01]  /*2030*/  SHF.L.U32 R26, R40, 0x10, RZ ;  /* 0x00000010281a7819 */ /* 0x000fe200000006ff */
[----:B------:R-:W-:Y:S01]  /*2040*/  FMUL.FTZ R30, R22, R57 ;  /* 0x00000039161e7220 */ /* 0x000fe20000410000 */
        /* <DEDUP_REMOVED lines=17> */
[----:B-1----:R-:W-:Y:S01]  /*2160*/  FADD.FTZ R68, -R67, 1 ;  /* 0x3f80000043447421 */ /* 0x002fe20000010100 */
[----:B------:R-:W-:Y:S02]  /*2170*/  FMUL.FTZ R24, R24, R67 ;  /* 0x0000004318187220 */ /* 0x000fe40000410000 */
[----:B------:R-:W-:Y:S01]  /*2180*/  FMUL.FTZ R26, R26, R35 ;  /* 0x000000231a1a7220 */ /* 0x000fe20000410000 */
[----:B------:R-:W-:-:S04]  /*2190*/  FFMA.FTZ R31, R31, R68, 1 ;  /* 0x3f8000001f1f7423 */ /* 0x000fc80000010044 */
[----:B------:R-:W-:-:S07]  /*21a0*/  FMUL.FTZ R24, R24, R31 ;  /* 0x0000001f18187220 */ /* 0x000fce0000410000 */
.L_x_279:
[----:B------:R-:W-:Y:S01]  /*21b0*/  FFMA.FTZ R32, R23, R30, R28 ;  /* 0x0000001e17207223 */ /* 0x000fe2000001001c */
[----:B------:R-:W-:Y:S01]  /*21c0*/  FMUL.FTZ R28, R26, R59 ;  /* 0x0000003b1a1c7220 */ /* 0x000fe20000410000 */
[--C-:B------:R-:W-:Y:S01]  /*21d0*/  FADD.FTZ R31, R30, R29.reuse ;  /* 0x0000001d1e1f7221 */ /* 0x100fe20000010000 */
[----:B------:R-:W-:Y:S01]  /*21e0*/  PRMT R29, R38, 0x7632, R29 ;  /* 0x00007632261d7816 */ /* 0x000fe2000000001d */
[----:B------:R-:W-:Y:S01]  /*21f0*/  FMUL.FTZ R33, R24, R57 ;  /* 0x0000003918217220 */ /* 0x000fe20000410000 */
[----:B------:R-:W-:Y:S01]  /*2200*/  FFMA.FTZ R32, R25, R28, R32 ;  /* 0x0000001c19207223 */ /* 0x000fe20000010020 */
[----:B------:R-:W-:Y:S01]  /*2210*/  SHF.L.U32 R30, R38, 0x10, RZ ;  /* 0x00000010261e7819 */ /* 0x000fe200000006ff */
[----:B------:R-:W-:Y:S01]  /*2220*/  FADD.FTZ R28, R31, R28 ;  /* 0x0000001c1f1c7221 */ /* 0x000fe20000010000 */
[----:B------:R-:W-:Y:S01]  /*2230*/  SHF.L.U32 R29, R29, 0x10, RZ ;  /* 0x000000101d1d7819 */ /* 0x000fe200000006ff */
[----:B------:R-:W-:Y:S02]  /*2240*/  FFMA.FTZ R32, R27, R33, R32 ;  /* 0x000000211b207223 */ /* 0x000fe40000010020 */
[--C-:B------:R-:W-:Y:S01]  /*2250*/  FADD.FTZ R33, R33, R28.reuse ;  /* 0x0000001c21217221 */ /* 0x100fe20000010000 */
[----:B------:R-:W-:Y:S01]  /*2260*/  FADD.FTZ R31, R30, -UR11 ;  /* 0x8000000b1e1f7e21 */ /* 0x000fe20008010000 */
[----:B------:R-:W-:Y:S01]  /*2270*/  PRMT R28, R37, 0x7632, R28 ;  /* 0x00007632251c7816 */ /* 0x000fe2000000001c */
[----:B------:R-:W-:Y:S01]  /*2280*/  FADD.FTZ R34, R29, -UR11 ;  /* 0x8000000b1d227e21 */ /* 0x000fe20008010000 */
        /* <DEDUP_REMOVED lines=18> */
[----:B-1----:R-:W-:Y:S01]  /*23b0*/  FMUL.FTZ R30, R30, R67 ;  /* 0x000000431e1e7220 */ /* 0x002fe20000410000 */
[----:B------:R-:W-:Y:S02]  /*23c0*/  FADD.FTZ R67, -R67, 1 ;  /* 0x3f80000043437421 */ /* 0x000fe40000010100 */
[----:B------:R-:W-:Y:S02]  /*23d0*/  FMUL.FTZ R28, R28, R35 ;  /* 0x000000231c1c7220 */ /* 0x000fe40000410000 */
[----:B------:R-:W-:-:S04]  /*23e0*/  FFMA.FTZ R67, R34, R67, 1 ;  /* 0x3f80000022437423 */ /* 0x000fc80000010043 */
[----:B------:R-:W-:-:S07]  /*23f0*/  FMUL.FTZ R30, R30, R67 ;  /* 0x000000431e1e7220 */ /* 0x000fce0000410000 */
.L_x_280:
[----:B------:R-:W-:Y:S01]  /*2400*/  FMUL.FTZ R34, R30, R59 ;  /* 0x0000003b1e227220 */ /* 0x000fe20000410000 */
[----:B------:R-:W-:-:S03]  /*2410*/  FFMA.FTZ R60, R13, R17, R12 ;  /* 0x000000110d3c7223 */ /* 0x000fc6000001000c */
[----:B------:R-:W-:Y:S01]  /*2420*/  FFMA.FTZ R32, R29, R34, R32 ;  /* 0x000000221d207223 */ /* 0x000fe20000010020 */
[----:B------:R-:W-:Y:S01]  /*2430*/  FADD.FTZ R34, R33, R34 ;  /* 0x0000002221227221 */ /* 0x000fe20000010000 */
[----:B------:R-:W-:-:S04]  /*2440*/  FMUL.FTZ R33, R28, R57 ;  /* 0x000000391c217220 */ /* 0x000fc80000410000 */
[--C-:B------:R-:W-:Y:S01]  /*2450*/  FFMA.FTZ R12, R31, R33, R32.reuse ;  /* 0x000000211f0c7223 */ /* 0x100fe20000010020 */
[----:B------:R-:W-:Y:S01]  /*2460*/  PRMT R32, R39, 0x7632, R32 ;  /* 0x0000763227207816 */ /* 0x000fe20000000020 */
[----:B------:R-:W-:Y:S01]  /*2470*/  FADD.FTZ R13, R33, R34 ;  /* 0x00000022210d7221 */ /* 0x000fe20000010000 */
[----:B------:R-:W-:Y:S02]  /*2480*/  SHF.L.U32 R33, R39, 0x10, RZ ;  /* 0x0000001027217819 */ /* 0x000fe400000006ff */
[----:B------:R-:W-:-:S03]  /*2490*/  SHF.L.U32 R32, R32, 0x10, RZ ;  /* 0x0000001020207819 */ /* 0x000fc600000006ff */
[----:B------:R-:W-:Y:S01]  /*24a0*/  FADD.FTZ R35, R33, -UR11 ;  /* 0x8000000b21237e21 */ /* 0x000fe20008010000 */
[----:B------:R-:W-:Y:S01]  /*24b0*/  PRMT R33, R36, 0x7632, R33 ;  /* 0x0000763224217816 */ /* 0x000fe20000000021 */
[----:B------:R-:W-:Y:S02]  /*24c0*/  FADD.FTZ R34, R32, -UR11 ;  /* 0x8000000b20227e21 */ /* 0x000fe40008010000 */
[----:B------:R-:W-:Y:S01]  /*24d0*/  FMUL.FTZ R35, R35, UR10 ;  /* 0x0000000a23237c20 */ /* 0x000fe20008410000 */
[----:B------:R-:W-:Y:S01]  /*24e0*/  SHF.L.U32 R32, R33, 0x10, RZ ;  /* 0x0000001021207819 */ /* 0x000fe200000006ff */
[----:B------:R-:W-:Y:S01]  /*24f0*/  FMUL.FTZ R33, R34, UR10 ;  /* 0x0000000a22217c20 */ /* 0x000fe20008410000 */
[----:B------:R-:W-:Y:S01]  /*2500*/  SHF.L.U32 R34, R36, 0x10, RZ ;  /* 0x0000001024227819 */ /* 0x000fe200000006ff */
[----:B------:R-:W-:Y:S06]  /*2510*/  @!P0 BRA `(.L_x_281) ;  /* 0x0000000000488947 */ /* 0x000fec0003800000 */
[----:B------:R-:W-:-:S04]  /*2520*/  FFMA.FTZ R66, R35, R59, R14 ;  /* 0x0000003b23427223 */ /* 0x000fc8000001000e */
[----:B------:R-:W-:-:S06]  /*2530*/  FMUL.FTZ R67, R66, -1.4426950216293334961 ;  /* 0xbfb8aa3b42437820 */ /* 0x000fcc0000410000 */
[----:B------:R-:W0:Y:S02]  /*2540*/  MUFU.EX2 R67, R67 ;  /* 0x0000004300437308 */ /* 0x000e240000000800 */
[----:B0-----:R-:W-:-:S06]  /*2550*/  FADD.FTZ R68, R67, 1 ;  /* 0x3f80000043447421 */ /* 0x001fcc0000010000 */
[----:B------:R-:W0:Y:S02]  /*2560*/  MUFU.RCP R69, R68 ;  /* 0x0000004400457308 */ /* 0x000e240000001000 */
[----:B0-----:R-:W-:Y:S01]  /*2570*/  FMUL.FTZ R34, R34, R69 ;  /* 0x0000004522227220 */ /* 0x001fe20000410000 */
[----:B------:R-:W-:-:S04]  /*2580*/  FADD.FTZ R69, -R69, 1 ;  /* 0x3f80000045457421 */ /* 0x000fc80000010100 */
[----:B------:R-:W-:Y:S01]  /*2590*/  FFMA.FTZ R69, R66, R69, 1 ;  /* 0x3f80000042457423 */ /* 0x000fe20000010045 */
[----:B------:R-:W-:-:S03]  /*25a0*/  FFMA.FTZ R66, R33, R57, R10 ;  /* 0x0000003921427223 */ /* 0x000fc6000001000a */
[----:B------:R-:W-:Y:S01]  /*25b0*/  FMUL.FTZ R34, R34, R69 ;  /* 0x0000004522227220 */ /* 0x000fe20000410000 */
        /* <DEDUP_REMOVED lines=8> */
.L_x_281:
        /* <DEDUP_REMOVED lines=8> */
[----:B------:R-:W-:Y:S01]  /*26c0*/  FADD.FTZ R19, R18, R20 ;  /* 0x0000001412137221 */ /* 0x000fe20000010000 */
[----:B------:R-:W-:Y:S01]  /*26d0*/  FFMA.FTZ R60, R23, R22, R60 ;  /* 0x00000016173c7223 */ /* 0x000fe2000001003c */
[----:B------:R-:W-:Y:S01]  /*26e0*/  FADD.FTZ R13, R66, R13 ;  /* 0x0000000d420d7221 */ /* 0x000fe20000010000 */
[----:B------:R-:W-:Y:S01]  /*26f0*/  FFMA.FTZ R12, R33, R66, R12 ;  /* 0x00000042210c7223 */ /* 0x000fe2000001000c */
[----:B------:R-:W-:Y:S01]  /*2700*/  FADD.FTZ R17, R17, R22 ;  /* 0x0000001611117221 */ /* 0x000fe20000010000 */
[----:B------:R-:W-:Y:S01]  /*2710*/  UMOV UR9, 0x400 ;  /* 0x0000040000097882 */ /* 0x000fe20000000000 */
[----:B------:R-:W-:Y:S01]  /*2720*/  FADD.FTZ R19, R19, R26 ;  /* 0x0000001a13137221 */ /* 0x000fe20000010000 */
[----:B------:R-:W1:Y:S01]  /*2730*/  SHFL.DOWN PT, R66, R13, 0x1, 0x1f ;  /* 0x08201f000d427f89 */ /* 0x000e6200000e0000 */
[----:B------:R-:W-:Y:S01]  /*2740*/  UIADD3 UR8, UR9, 0x40, URZ ;  /* 0x0000004009087890 */ /* 0x000fe2000fffe03f */
[----:B------:R-:W-:Y:S01]  /*2750*/  FFMA.FTZ R60, R27, R24, R60 ;  /* 0x000000181b3c7223 */ /* 0x000fe2000001003c */
[----:B------:R-:W-:Y:S01]  /*2760*/  FFMA.FTZ R16, R25, R26, R16 ;  /* 0x0000001a19107223 */ /* 0x000fe20000010010 */
[----:B------:R-:W2:Y:S01]  /*2770*/  SHFL.DOWN PT, R67, R12, 0x1, 0x1f ;  /* 0x08201f000c437f89 */ /* 0x000ea200000e0000 */
[----:B------:R-:W-:Y:S01]  /*2780*/  FADD.FTZ R17, R17, R24 ;  /* 0x0000001811117221 */ /* 0x000fe20000010000 */
[----:B------:R-:W-:Y:S01]  /*2790*/  FADD.FTZ R19, R19, R30 ;  /* 0x0000001e13137221 */ /* 0x000fe20000010000 */
[----:B------:R-:W-:Y:S01]  /*27a0*/  FFMA.FTZ R60, R31, R28, R60 ;  /* 0x0000001c1f3c7223 */ /* 0x000fe2000001003c */
[----:B------:R-:W-:Y:S01]  /*27b0*/  FFMA.FTZ R16, R29, R30, R16 ;  /* 0x0000001e1d107223 */ /* 0x000fe20000010010 */
[----:B------:R-:W-:Y:S01]  /*27c0*/  FADD.FTZ R21, R17, R28 ;  /* 0x0000001c11157221 */ /* 0x000fe20000010000 */
[----:B------:R-:W-:Y:S01]  /*27d0*/  FADD.FTZ R18, R19, R34 ;  /* 0x0000002213127221 */ /* 0x000fe20000010000 */
[----:B0-----:R-:W-:Y:S01]  /*27e0*/  ULEA UR8, UR15, UR8, 0x18 ;  /* 0x000000080f087291 */ /* 0x001fe2000f8ec03f */
[----:B------:R-:W-:Y:S01]  /*27f0*/  FFMA.FTZ R17, R33, R32, R60 ;  /* 0x0000002021117223 */ /* 0x000fe2000001003c */
[----:B------:R-:W-:Y:S01]  /*2800*/  FFMA.FTZ R16, R35, R34, R16 ;  /* 0x0000002223107223 */ /* 0x000fe20000010010 */
        /* <DEDUP_REMOVED lines=40> */
.L_x_283:
[----:B------:R-:W-:Y:S05]  /*2a90*/  BSYNC B0 ;  /* 0x0000000000007941 */ /* 0x000fea0003800000 */
.L_x_282:
        /* <DEDUP_REMOVED lines=320> */
.L_x_285:
[----:B------:R-:W-:Y:S05]  /*3ea0*/  BSYNC B0 ;  /* 0x0000000000007941 */ /* 0x000fea0003800000 */
.L_x_284:
        /* <DEDUP_REMOVED lines=20> */
.L_x_287:
[----:B------:R-:W-:Y:S05]  /*3ff0*/  BSYNC B0 ;  /* 0x0000000000007941 */ /* 0x000fea0003800000 */
.L_x_286:
        /* <DEDUP_REMOVED lines=37> */
.L_x_290:
[----:B-1----:R-:W2:Y:S04]  /*4250*/  LDG.E.STRONG.GPU R24, desc[UR12][R16.64] ;  /* 0x0000000c10187981 */ /* 0x002ea8000c1ef900 */
[----:B--2---:R-:W-:Y:S01]  /*4260*/  CCTL.IVALL ;  /* 0x00000000ff00798f */ /* 0x004fe20002000000 */
[----:B------:R-:W-:Y:S05]  /*4270*/  YIELD ;  /* 0x0000000000007946 */ /* 0x000fea0003800000 */
[----:B------:R-:W-:-:S13]  /*4280*/  ISETP.NE.AND P6, PT, R24, R31, PT ;  /* 0x0000001f1800720c */ /* 0x000fda0003fc5270 */
[----:B------:R-:W-:Y:S05]  /*4290*/  @P6 BRA `(.L_x_290) ;  /* 0xfffffffc00ec6947 */ /* 0x000fea000383ffff */
.L_x_289:
        /* <DEDUP_REMOVED lines=20> */
.L_x_294:
        /* <DEDUP_REMOVED lines=115> */
.L_x_293:
        /* <DEDUP_REMOVED lines=62> */
.L_x_295:
[----:B------:R-:W-:-:S04]  /*4ef0*/  ISETP.NE.AND P6, PT, R26, RZ, PT ;  /* 0x000000ff1a00720c */ /* 0x000fc80003fc5270 */
[----:B------:R-:W-:-:S13]  /*4f00*/  ISETP.NE.OR P6, PT, R24, RZ, P6 ;  /* 0x000000ff1800720c */ /* 0x000fda00037c5670 */
[----:B------:R-:W-:Y:S05]  /*4f10*/  @!P6 BRA `(.L_x_291) ;  /* 0x00000000007ce947 */ /* 0x000fea0003800000 */
.L_x_292:
        /* <DEDUP_REMOVED lines=31> */
.L_x_291:
        /* <DEDUP_REMOVED lines=10> */
.L_x_297:
[----:B------:R-:W-:Y:S05]  /*51b0*/  BSYNC B0 ;  /* 0x0000000000007941 */ /* 0x000fea0003800000 */
.L_x_296:
        /* <DEDUP_REMOVED lines=17> */
.L_x_288:
        /* <DEDUP_REMOVED lines=13> */
[----:B0-----:R-:W-:-:S09]  /*53a0*/  ULEA UR8, UR9, UR8, 0x18 ;  /* 0x0000000809087291 */ /* 0x001fd2000f8ec03f */
[----:B------:R-:W-:Y:S01]  /*53b0*/  @!P0 STS.64 [UR8+0x30], R12 ;  /* 0x0000300cff008988 */ /* 0x000fe20008000a08 */
[----:B------:R-:W-:Y:S06]  /*53c0*/  BAR.SYNC.DEFER_BLOCKING 0x0 ;  /* 0x0000000000007b1d */ /* 0x000fec0000010000 */
[----:B------:R-:W0:Y:S01]  /*53d0*/  LDS.64 R16, [UR8+0x30] ;  /* 0x00003008ff107984 */ /* 0x000e220008000a00 */
[----:B------:R-:W-:Y:S02]  /*53e0*/  ULDC UR8, c[0x0][0x2bc] ;  /* 0x0000af0000087ab9 */ /* 0x000fe40000000800 */
[----:B0-----:R-:W-:Y:S01]  /*53f0*/  FMUL.FTZ R23, R16, UR8 ;  /* 0x0000000810177c20 */ /* 0x001fe20008410000 */
[----:B------:R-:W-:Y:S01]  /*5400*/  FMUL.FTZ R26, R17, UR8 ;  /* 0x00000008111a7c20 */ /* 0x000fe20008410000 */
[----:B------:R-:W-:Y:S01]  /*5410*/  SHF.L.U32 R16, R49, 0x10, RZ ;  /* 0x0000001031107819 */ /* 0x000fe200000006ff */
        /* <DEDUP_REMOVED lines=19> */
.L_x_298:
[----:B------:R-:W-:Y:S04]  /*5550*/  BSSY B0, `(.L_x_299) ;  /* 0x0000014000007945 */ /* 0x000fe80003800000 */
[----:B------:R-:W-:Y:S05]  /*5560*/  @!P3 BRA `(.L_x_300) ;  /* 0x000000000048b947 */ /* 0x000fea0003800000 */
[C-C-:B------:R-:W-:Y:S01]  /*5570*/  FFMA.FTZ R13, R23.reuse, R35, R26.reuse ;  /* 0x00000023170d7223 */ /* 0x140fe2000001001a */
[----:B------:R-:W-:Y:S01]  /*5580*/  ULDC.64 UR8, c[0x0][0x288] ;  /* 0x0000a20000087ab9 */ /* 0x000fe20000000a00 */
[----:B------:R-:W-:Y:S01]  /*5590*/  FFMA.FTZ R17, R23, R33, R26 ;  /* 0x0000002117117223 */ /* 0x000fe2000001001a */
[----:B------:R-:W-:Y:S01]  /*55a0*/  MOV R12, R62 ;  /* 0x0000003e000c7202 */ /* 0x000fe20000000f00 */
[----:B------:R-:W-:Y:S01]  /*55b0*/  FFMA.FTZ R16, R16, R59, -R13 ;  /* 0x0000003b10107223 */ /* 0x000fe2000001080d */
[----:B------:R-:W-:Y:S01]  /*55c0*/  MOV R13, R65 ;  /* 0x00000041000d7202 */ /* 0x000fe20000000f00 */
[----:B------:R-:W-:Y:S02]  /*55d0*/  IMAD R25, R7, UR8, RZ ;  /* 0x0000000807197c24 */ /* 0x000fe4000f8e02ff */
[----:B------:R-:W-:Y:S01]  /*55e0*/  FFMA.FTZ R22, R22, R57, -R17 ;  /* 0x0000003916167223 */ /* 0x000fe20000010811 */
[----:B------:R-:W-:-:S04]  /*55f0*/  IMAD.WIDE.U32 R12, R0, UR8, R12 ;  /* 0x00000008000c7c25 */ /* 0x000fc8000f8e000c */
[----:B------:R-:W-:Y:S01]  /*5600*/  FMUL.FTZ R22, R22, UR10 ;  /* 0x0000000a16167c20 */ /* 0x000fe20008410000 */
[----:B------:R-:W-:Y:S01]  /*5610*/  IMAD R17, R0, UR9, R25 ;  /* 0x0000000900117c24 */ /* 0x000fe2000f8e0219 */
[----:B------:R-:W-:Y:S01]  /*5620*/  ULDC.64 UR8, c[0x0][0x210] ;  /* 0x0000840000087ab9 */ /* 0x000fe20000000a00 */
[----:B------:R-:W-:Y:S01]  /*5630*/  FMUL.FTZ R25, R16, UR10 ;  /* 0x0000000a10197c20 */ /* 0x000fe20008410000 */
[----:B------:R-:W-:Y:S02]  /*5640*/  LEA R16, P0, R12, UR8, 0x1 ;  /* 0x000000080c107c11 */ /* 0x000fe4000f8008ff */
[----:B------:R-:W-:Y:S02]  /*5650*/  IADD3 R17, R13, R17, RZ ;  /* 0x000000110d117210 */ /* 0x000fe40007ffe0ff */
[----:B------:R-:W-:Y:S02]  /*5660*/  F2FP.BF16.F32.PACK_AB R13, R22, R25 ;  /* 0x00000019160d723e */ /* 0x000fe400000010ff */
[----:B------:R-:W-:-:S05]  /*5670*/  LEA.HI.X R17, R12, UR9, R17, 0x1, P0 ;  /* 0x000000090c117c11 */ /* 0x000fca00080f0c11 */
[----:B------:R0:W-:Y:S02]  /*5680*/  STG.E desc[UR12][R16.64], R13 ;  /* 0x0000000d10007986 */ /* 0x0001e4000c10190c */
.L_x_300:
[----:B------:R-:W-:Y:S05]  /*5690*/  BSYNC B0 ;  /* 0x0000000000007941 */ /* 0x000fea0003800000 */
.L_x_299:
[----:B------:R-:W-:Y:S01]  /*56a0*/  FADD.FTZ R51, R51, -UR11 ;  /* 0x8000000b33337e21 */ /* 0x000fe20008010000 */
[----:B------:R-:W-:Y:S01]  /*56b0*/  FADD.FTZ R21, R21, -UR11 ;  /* 0x8000000b15157e21 */ /* 0x000fe20008010000 */
[----:B------:R-:W-:Y:S02]  /*56c0*/  SHF.L.U32 R48, R48, 0x10, RZ ;  /* 0x0000001030307819 */ /* 0x000fe400000006ff */
[----:B------:R-:W-:Y:S01]  /*56d0*/  SHF.L.U32 R20, R20, 0x10, RZ ;  /* 0x0000001014147819 */ /* 0x000fe200000006ff */
[----:B------:R-:W-:Y:S01]  /*56e0*/  FMUL.FTZ R51, R51, UR10 ;  /* 0x0000000a33337c20 */ /* 0x000fe20008410000 */
[----:B------:R-:W-:Y:S01]  /*56f0*/  SHF.L.U32 R46, R46, 0x10, RZ ;  /* 0x000000102e2e7819 */ /* 0x000fe200000006ff */
[----:B------:R-:W-:Y:S01]  /*5700*/  FMUL.FTZ R29, R21, UR10 ;  /* 0x0000000a151d7c20 */ /* 0x000fe20008410000 */
[----:B------:R-:W-:Y:S01]  /*5710*/  SHF.L.U32 R19, R19, 0x10, RZ ;  /* 0x0000001013137819 */ /* 0x000fe200000006ff */
[----:B------:R-:W-:Y:S06]  /*5720*/  @!P6 BRA `(.L_x_301) ;  /* 0x000000000048e947 */ /* 0x000fec0003800000 */
[----:B------:R-:W-:Y:S01]  /*5730*/  FFMA.FTZ R12, R51, R59, R14 ;  /* 0x0000003b330c7223 */ /* 0x000fe2000001000e */
[----:B0-----:R-:W-:-:S03]  /*5740*/  FFMA.FTZ R13, R29, R57, R10 ;  /* 0x000000391d0d7223 */ /* 0x001fc6000001000a */
        /* <DEDUP_REMOVED lines=16> */
.L_x_301:
[----:B------:R-:W-:Y:S04]  /*5850*/  BSSY B0, `(.L_x_302) ;  /* 0x0000014000007945 */ /* 0x000fe80003800000 */
[----:B------:R-:W-:Y:S05]  /*5860*/  @!P2 BRA `(.L_x_303) ;  /* 0x000000000048a947 */ /* 0x000fea0003800000 */
[C-C-:B0-----:R-:W-:Y:S01]  /*5870*/  FFMA.FTZ R13, R23.reuse, R51, R26.reuse ;  /* 0x00000033170d7223 */ /* 0x141fe2000001001a */
[----:B------:R-:W-:Y:S01]  /*5880*/  ULDC.64 UR8, c[0x0][0x288] ;  /* 0x0000a20000087ab9 */ /* 0x000fe20000000a00 */
[----:B------:R-:W-:Y:S01]  /*5890*/  FFMA.FTZ R17, R23, R29, R26 ;  /* 0x0000001d17117223 */ /* 0x000fe2000001001a */
[----:B------:R-:W-:Y:S01]  /*58a0*/  MOV R12, R62 ;  /* 0x0000003e000c7202 */ /* 0x000fe20000000f00 */
[----:B------:R-:W-:Y:S01]  /*58b0*/  FFMA.FTZ R48, R48, R59, -R13 ;  /* 0x0000003b30307223 */ /* 0x000fe2000001080d */
[----:B------:R-:W-:Y:S01]  /*58c0*/  MOV R13, R65 ;  /* 0x00000041000d7202 */ /* 0x000fe20000000f00 */
[----:B------:R-:W-:Y:S02]  /*58d0*/  IMAD R16, R9, UR8, RZ ;  /* 0x0000000809107c24 */ /* 0x000fe4000f8e02ff */
[----:B------:R-:W-:Y:S01]  /*58e0*/  FFMA.FTZ R20, R20, R57, -R17 ;  /* 0x0000003914147223 */ /* 0x000fe20000010811 */
        /* <DEDUP_REMOVED lines=10> */
.L_x_303:
[----:B------:R-:W-:Y:S05]  /*5990*/  BSYNC B0 ;  /* 0x0000000000007941 */ /* 0x000fea0003800000 */
.L_x_302:
[----:B------:R-:W-:Y:S01]  /*59a0*/  FADD.FTZ R46, R46, -UR11 ;  /* 0x8000000b2e2e7e21 */ /* 0x000fe20008010000 */
[----:B------:R-:W-:Y:S01]  /*59b0*/  FADD.FTZ R19, R19, -UR11 ;  /* 0x8000000b13137e21 */ /* 0x000fe20008010000 */
[----:B01----:R-:W-:Y:S02]  /*59c0*/  SHF.L.U32 R16, R18, 0x10, RZ ;  /* 0x0000001012107819 */ /* 0x003fe400000006ff */
        /* <DEDUP_REMOVED lines=23> */
.L_x_304:
        /* <DEDUP_REMOVED lines=20> */
.L_x_306:
[----:B------:R-:W-:Y:S05]  /*5c80*/  BSYNC B0 ;  /* 0x0000000000007941 */ /* 0x000fea0003800000 */
.L_x_305:
[----:B------:R-:W-:Y:S02]  /*5c90*/  SHF.L.U32 R47, R47, 0x10, RZ ;  /* 0x000000102f2f7819 */ /* 0x000fe400000006ff */
[----:B------:R-:W-:Y:S02]  /*5ca0*/  SHF.L.U32 R12, R18, 0x10, RZ ;  /* 0x00000010120c7819 */ /* 0x000fe400000006ff */
[C---:B0-----:R-:W-:Y:S01]  /*5cb0*/  PRMT R16, R44.reuse, 0x7632, R16 ;  /* 0x000076322c107816 */ /* 0x041fe20000000010 */
        /* <DEDUP_REMOVED lines=27> */
.L_x_307:
        /* <DEDUP_REMOVED lines=22> */
.L_x_309:
[----:B------:R-:W-:Y:S05]  /*5fd0*/  BSYNC B0 ;  /* 0x0000000000007941 */ /* 0x000fea0003800000 */
.L_x_308:
[----:B------:R-:W-:Y:S01]  /*5fe0*/  SHF.L.U32 R42, R42, 0x10, RZ ;  /* 0x000000102a2a7819 */ /* 0x000fe200000006ff */
[----:B------:R-:W-:Y:S01]  /*5ff0*/  IMAD R24, R24, UR14, R19 ;  /* 0x0000000e18187c24 */ /* 0x000fe2000f8e0213 */
[----:B------:R-:W-:Y:S01]  /*6000*/  SHF.L.U32 R18, R18, 0x10, RZ ;  /* 0x0000001012127819 */ /* 0x000fe200000006ff */
[----:B------:R-:W-:Y:S01]  /*6010*/  ULDC.64 UR16, c[0x0][0x290] ;  /* 0x0000a40000107ab9 */ /* 0x000fe20000000a00 */
[C---:B------:R-:W-:Y:S01]  /*6020*/  PRMT R20, R41.reuse, 0x7632, R20 ;  /* 0x0000763229147816 */ /* 0x040fe20000000014 */
[----:B------:R-:W-:Y:S01]  /*6030*/  FADD.FTZ R42, R42, -UR11 ;  /* 0x8000000b2a2a7e21 */ /* 0x000fe20008010000 */
[----:B0-----:R-:W-:Y:S01]  /*6040*/  SHF.L.U32 R16, R41, 0x10, RZ ;  /* 0x0000001029107819 */ /* 0x001fe200000006ff */
        /* <DEDUP_REMOVED lines=24> */
.L_x_310:
        /* <DEDUP_REMOVED lines=22> */
.L_x_312:
[----:B------:R-:W-:Y:S05]  /*6330*/  BSYNC B0 ;  /* 0x0000000000007941 */ /* 0x000fea0003800000 */
.L_x_311:
        /* <DEDUP_REMOVED lines=34> */
.L_x_313:
        /* <DEDUP_REMOVED lines=22> */
.L_x_315:
[----:B------:R-:W-:Y:S05]  /*66c0*/  BSYNC B0 ;  /* 0x0000000000007941 */ /* 0x000fea0003800000 */
.L_x_314:
[----:B------:R-:W-:Y:S02]  /*66d0*/  PRMT R12, R38, 0x7632, R12 ;  /* 0x00007632260c7816 */ /* 0x000fe4000000000c */
[----:B------:R-:W-:Y:S02]  /*66e0*/  ISETP.GE.U32.AND P0, PT, R18, UR16, PT ;  /* 0x0000001012007c0c */ /* 0x000fe4000bf06070 */
[----:B------:R-:W-:Y:S02]  /*66f0*/  SHF.R.S32.HI R18, RZ, 0x1f, R18 ;  /* 0x0000001fff127819 */ /* 0x000fe40000011412 */
[----:B------:R-:W-:Y:S02]  /*6700*/  SHF.L.U32 R38, R38, 0x10, RZ ;  /* 0x0000001026267819 */ /* 0x000fe400000006ff */
[----:B------:R-:W-:Y:S02]  /*6710*/  SHF.L.U32 R12, R12, 0x10, RZ ;  /* 0x000000100c0c7819 */ /* 0x000fe400000006ff */
[----:B------:R-:W-:Y:S01]  /*6720*/  ISETP.GE.AND.EX P0, PT, R18, UR17, PT, P0 ;  /* 0x0000001112007c0c */ /* 0x000fe2000bf06300 */
[----:B------:R-:W-:Y:S01]  /*6730*/  FADD.FTZ R38, R38, -UR11 ;  /* 0x8000000b26267e21 */ /* 0x000fe20008010000 */
[C---:B------:R-:W-:Y:S01]  /*6740*/  PRMT R18, R37.reuse, 0x7632, R18 ;  /* 0x0000763225127816 */ /* 0x040fe20000000012 */
[----:B------:R-:W-:Y:S01]  /*6750*/  FADD.FTZ R12, R12, -UR11 ;  /* 0x8000000b0c0c7e21 */ /* 0x000fe20008010000 */
[----:B------:R-:W-:Y:S01]  /*6760*/  ISETP.LT.U32.AND P0, PT, R56, 0x80, !P0 ;  /* 0x000000803800780c */ /* 0x000fe20004701070 */
[----:B------:R-:W-:Y:S01]  /*6770*/  FMUL.FTZ R29, R38, UR10 ;  /* 0x0000000a261d7c20 */ /* 0x000fe20008410000 */
[----:B0-----:R-:W-:Y:S01]  /*6780*/  SHF.L.U32 R16, R37, 0x10, RZ ;  /* 0x0000001025107819 */ /* 0x001fe200000006ff */
[----:B------:R-:W-:Y:S01]  /*6790*/  FMUL.FTZ R27, R12, UR10 ;  /* 0x0000000a0c1b7c20 */ /* 0x000fe20008410000 */
[----:B------:R-:W-:-:S02]  /*67a0*/  SHF.L.U32 R18, R18, 0x10, RZ ;  /* 0x0000001012127819 */ /* 0x000fc400000006ff */
[----:B------:R-:W-:Y:S01]  /*67b0*/  IADD3 R24, R24, 0x1c0, RZ ;  /* 0x000001c018187810 */ /* 0x000fe20007ffe0ff */
        /* <DEDUP_REMOVED lines=19> */
.L_x_316:
        /* <DEDUP_REMOVED lines=22> */
.L_x_318:
[----:B------:R-:W-:Y:S05]  /*6a50*/  BSYNC B0 ;  /* 0x0000000000007941 */ /* 0x000fea0003800000 */
.L_x_317:
        /* <DEDUP_REMOVED lines=33> */
.L_x_319:
[----:B------:R-:W-:Y:S04]  /*6c70*/  BSSY B0, `(.L_x_320) ;  /* 0x0000015000007945 */ /* 0x000fe80003800000 */
[----:B------:R-:W-:Y:S05]  /*6c80*/  @!P0 BRA `(.L_x_321) ;  /* 0x00000000004c8947 */ /* 0x000fea0003800000 */
[----:B------:R-:W-:Y:S01]  /*6c90*/  IADD3 R19, R0, 0x1c0, RZ ;  /* 0x000001c000137810 */ /* 0x000fe20007ffe0ff */
[----:B------:R-:W-:Y:S01]  /*6ca0*/  ULDC.64 UR8, c[0x0][0x288] ;  /* 0x0000a20000087ab9 */ /* 0x000fe20000000a00 */
[----:B------:R-:W-:Y:S01]  /*6cb0*/  MOV R63, R65 ;  /* 0x00000041003f7202 */ /* 0x000fe20000000f00 */
[C-C-:B------:R-:W-:Y:S01]  /*6cc0*/  FFMA.FTZ R13, R23.reuse, R39, R26.reuse ;  /* 0x00000027170d7223 */ /* 0x140fe2000001001a */
[----:B------:R-:W-:Y:S01]  /*6cd0*/  SHF.R.S32.HI R10, RZ, 0x1f, R19 ;  /* 0x0000001fff0a7819 */ /* 0x000fe20000011413 */
[----:B------:R-:W-:Y:S01]  /*6ce0*/  FFMA.FTZ R23, R23, R27, R26 ;  /* 0x0000001b17177223 */ /* 0x000fe2000001001a */
[----:B------:R-:W-:-:S04]  /*6cf0*/  IMAD.WIDE.U32 R62, R19, UR8, R62 ;  /* 0x00000008133e7c25 */ /* 0x000fc8000f8e003e */
[----:B------:R-:W-:Y:S01]  /*6d00*/  FFMA.FTZ R13, R36, R59, -R13 ;  /* 0x0000003b240d7223 */ /* 0x000fe2000001080d */
[----:B------:R-:W-:Y:S01]  /*6d10*/  FFMA.FTZ R23, R16, R57, -R23 ;  /* 0x0000003910177223 */ /* 0x000fe20000010817 */
[----:B------:R-:W-:Y:S02]  /*6d20*/  IMAD R10, R10, UR8, RZ ;  /* 0x000000080a0a7c24 */ /* 0x000fe4000f8e02ff */
[----:B------:R-:W-:Y:S02]  /*6d30*/  FMUL.FTZ R17, R13, UR10 ;  /* 0x0000000a0d117c20 */ /* 0x000fe40008410000 */
[----:B------:R-:W-:Y:S01]  /*6d40*/  IMAD R19, R19, UR9, R10 ;  /* 0x0000000913137c24 */ /* 0x000fe2000f8e020a */
[----:B------:R-:W-:Y:S01]  /*6d50*/  ULDC.64 UR8, c[0x0][0x210] ;  /* 0x0000840000087ab9 */ /* 0x000fe20000000a00 */
[----:B------:R-:W-:Y:S01]  /*6d60*/  FMUL.FTZ R10, R23, UR10 ;  /* 0x0000000a170a7c20 */ /* 0x000fe20008410000 */
[----:B------:R-:W-:Y:S02]  /*6d70*/  LEA R12, P0, R62, UR8, 0x1 ;  /* 0x000000083e0c7c11 */ /* 0x000fe4000f8008ff */
[----:B------:R-:W-:-:S02]  /*6d80*/  IADD3 R19, R63, R19, RZ ;  /* 0x000000133f137210 */ /* 0x000fc40007ffe0ff */
[----:B------:R-:W-:Y:S02]  /*6d90*/  F2FP.BF16.F32.PACK_AB R17, R10, R17 ;  /* 0x000000110a11723e */ /* 0x000fe400000010ff */
[----:B------:R-:W-:-:S05]  /*6da0*/  LEA.HI.X R13, R62, UR9, R19, 0x1, P0 ;  /* 0x000000093e0d7c11 */ /* 0x000fca00080f0c13 */
[----:B------:R0:W-:Y:S02]  /*6db0*/  STG.E desc[UR12][R12.64], R17 ;  /* 0x000000110c007986 */ /* 0x0001e4000c10190c */
.L_x_321:
[----:B------:R-:W-:Y:S05]  /*6dc0*/  BSYNC B0 ;  /* 0x0000000000007941 */ /* 0x000fea0003800000 */
.L_x_320:
[----:B------:R-:W-:Y:S01]  /*6dd0*/  ULDC UR8, c[0x0][0x2a0] ;  /* 0x0000a80000087ab9 */ /* 0x000fe20000000800 */
[----:B------:R-:W-:Y:S01]  /*6de0*/  ULDC UR9, c[0x0][0x270] ;  /* 0x00009c0000097ab9 */ /* 0x000fe20000000800 */
[----:B------:R-:W-:Y:S01]  /*6df0*/  IADD3 R53, R2, R53, RZ ;  /* 0x0000003502357210 */ /* 0x000fe20007ffe0ff */
[----:B------:R-:W-:Y:S01]  /*6e00*/  UIMAD UR8, UR8, UR9, URZ ;  /* 0x00000009080872a4 */ /* 0x000fe2000f8e023f */
[----:B------:R-:W-:-:S05]  /*6e10*/  IADD3 R52, R52, 0x1, RZ ;  /* 0x0000000134347810 */ /* 0x000fca0007ffe0ff */
[----:B------:R-:W-:-:S13]  /*6e20*/  ISETP.GE.AND P0, PT, R53, UR8, PT ;  /* 0x0000000835007c0c */ /* 0x000fda000bf06270 */
[----:B------:R-:W-:Y:S05]  /*6e30*/  @!P0 BRA `(.L_x_322) ;  /* 0xffffff9400688947 */ /* 0x000fea000383ffff */
.L_x_271:
        /* <DEDUP_REMOVED lines=23> */
.L_x_324:
[----:B------:R-:W-:Y:S05]  /*6fb0*/  BSYNC B0 ;  /* 0x0000000000007941 */ /* 0x000fea0003800000 */
.L_x_323:
[----:B------:R-:W-:Y:S05]  /*6fc0*/  @P0 EXIT ;  /* 0x000000000000094d */ /* 0x000fea0003800000 */
[----:B------:R-:W-:Y:S05]  /*6fd0*/  @P2 BRA `(.L_x_325) ;  /* 0x0000000000202947 */ /* 0x000fea0003800000 */
[----:B------:R-:W-:-:S05]  /*6fe0*/  IMAD R0, R6, R7, RZ ;  /* 0x0000000706007224 */ /* 0x000fca00078e02ff */
[----:B------:R-:W-:-:S13]  /*6ff0*/  ISETP.NE.AND P0, PT, R0, -0x1, PT ;  /* 0xffffffff0000780c */ /* 0x000fda0003f05270 */
[----:B------:R-:W-:Y:S05]  /*7000*/  @!P0 BRA `(.L_x_325) ;  /* 0x0000000000148947 */ /* 0x000fea0003800000 */
.L_x_326:
[----:B-1----:R-:W2:Y:S04]  /*7010*/  LDG.E.STRONG.GPU R5, desc[UR12][R2.64] ;  /* 0x0000000c02057981 */ /* 0x002ea8000c1ef900 */
[----:B--2---:R-:W-:Y:S01]  /*7020*/  CCTL.IVALL ;  /* 0x00000000ff00798f */ /* 0x004fe20002000000 */
[----:B------:R-:W-:Y:S05]  /*7030*/  YIELD ;  /* 0x0000000000007946 */ /* 0x000fea0003800000 */
[----:B------:R-:W-:-:S13]  /*7040*/  ISETP.NE.AND P0, PT, R5, R0, PT ;  /* 0x000000000500720c */ /* 0x000fda0003f05270 */
[----:B------:R-:W-:Y:S05]  /*7050*/  @P0 BRA `(.L_x_326) ;  /* 0xfffffffc00ec0947 */ /* 0x000fea000383ffff */
.L_x_325:
        /* <DEDUP_REMOVED lines=19> */
[----:B0-----:R-:W0:Y:S03]  /*7190*/  LDC.64 R16, c[0x0][0x220] ;  /* 0x00008800ff107b82 */ /* 0x001e260000000a00 */
[----:B------:R-:W-:-:S04]  /*71a0*/  IADD3.X R5, RZ, R5, RZ, P0, !PT ;  /* 0x00000005ff057210 */ /* 0x000fc800007fe4ff */
[--C-:B------:R-:W-:Y:S02]  /*71b0*/  SHF.R.S64 R29, R2, 0x1, R5.reuse ;  /* 0x00000001021d7819 */ /* 0x100fe40000001005 */
[----:B------:R-:W-:-:S04]  /*71c0*/  SHF.R.S32.HI R2, RZ, 0x1, R5 ;  /* 0x00000001ff027819 */ /* 0x000fc80000011405 */
[----:B------:R-:W-:-:S07]  /*71d0*/  SHF.L.U64.HI R31, R29, 0x2, R2 ;  /* 0x000000021d1f7819 */ /* 0x000fce0000010202 */
.L_x_327:
        /* <DEDUP_REMOVED lines=14> */
[----:B-1----:R-:W-:-:S04]  /*72c0*/  IMAD.WIDE R2, R5, 0x2, R14 ;  /* 0x0000000205027825 */ /* 0x002fc800078e020e */
[----:B0-----:R-:W-:Y:S01]  /*72d0*/  IMAD.WIDE R4, R5, 0x2, R16 ;  /* 0x0000000205047825 */ /* 0x001fe200078e0210 */
        /* <DEDUP_REMOVED lines=9> */
.L_x_328:
        /* <DEDUP_REMOVED lines=9> */
.L_x_2394:


//--------------------- .text._Z35group_norm_nhwc_bwd_one_pass_kernelI11Bf16IOFp16WLi64ELi4ELi128EEv26Group_norm_nhwc_bwd_params --------------------------
	.section	.text._Z35group_norm_nhwc_bwd_one_pass_kernelI11Bf16IOFp16WLi64ELi4ELi128EEv26Group_norm_nhwc_bwd_params,"ax",@progbits
	.align	128
        .global         _Z35group_norm_nhwc_bwd_one_pass_kernelI11Bf16IOFp16WLi64ELi4ELi128EEv26Group_norm_nhwc_bwd_params
        .type           _Z35group_norm_nhwc_bwd_one_pass_kernelI11Bf16IOFp16WLi64ELi4ELi128EEv26Group_norm_nhwc_bwd_params,@function
        .size           _Z35group_norm_nhwc_bwd_one_pass_kernelI11Bf16IOFp16WLi64ELi4ELi128EEv26Group_norm_nhwc_bwd_params,(.L_x_2395 - _Z35group_norm_nhwc_bwd_one_pass_kernelI11Bf16IOFp16WLi64ELi4ELi128EEv26Group_norm_nhwc_bwd_params)
        .other          _Z35group_norm_nhwc_bwd_one_pass_kernelI11Bf16IOFp16WLi64ELi4ELi128EEv26Group_norm_nhwc_bwd_params,@"STO_CUDA_ENTRY STV_DEFAULT"
_Z35group_norm_nhwc_bwd_one_pass_kernelI11Bf16IOFp16WLi64ELi4ELi128EEv26Group_norm_nhwc_bwd_params:
.text._Z35group_norm_nhwc_bwd_one_pass_kernelI11Bf16IOFp16WLi64ELi4ELi128EEv26Group_norm_nhwc_bwd_params:
        /* <DEDUP_REMOVED lines=49> */
.L_x_352:
        /* <DEDUP_REMOVED lines=100> */
[----:B--2---:R-:W-:Y:S02]  /*0950*/  HADD2.F32 R30, -RZ, R30.H0_H0 ;  /* 0x2000001eff1e7230 */ /* 0x004fe40000004100 */
[----:B---3--:R-:W-:Y:S02]  /*0960*/  HADD2.F32 R27, -RZ, R27.H0_H0 ;  /* 0x2000001bff1b7230 */ /* 0x008fe40000004100 */
[----:B-----5:R-:W-:Y:S02]  /*0970*/  @P0 HADD2.F32 R29, -RZ, R11.H0_H0 ;  /* 0x2000000bff1d0230 */ /* 0x020fe40000004100 */
[----:B----4-:R-:W-:-:S07]  /*0980*/  @P0 HADD2.F32 R28, -RZ, R10.H0_H0 ;  /* 0x2000000aff1c0230 */ /* 0x010fce0000004100 */
.L_x_331:
[----:B------:R-:W-:Y:S05]  /*0990*/  BSYNC B0 ;  /* 0x0000000000007941 */ /* 0x000fea0003800000 */
.L_x_330:
        /* <DEDUP_REMOVED lines=31> */
.L_x_332:
        /* <DEDUP_REMOVED lines=56> */
.L_x_334:
[----:B------:R-:W-:Y:S05]  /*0f10*/  BSYNC B0 ;  /* 0x0000000000007941 */ /* 0x000fea0003800000 */
.L_x_333:
        /* <DEDUP_REMOVED lines=318> */
.L_x_336:
[----:B------:R-:W-:Y:S05]  /*2300*/  BSYNC B0 ;  /* 0x0000000000007941 */ /* 0x000fea0003800000 */
.L_x_335:
        /* <DEDUP_REMOVED lines=19> */
.L_x_338:
[----:B------:R-:W-:Y:S05]  /*2440*/  BSYNC B0 ;  /* 0x0000000000007941 */ /* 0x000fea0003800000 */
.L_x_337:
        /* <DEDUP_REMOVED lines=31> */
.L_x_341:
[----:B-1----:R-:W2:Y:S04]  /*2640*/  LDG.E.STRONG.GPU R10, desc[UR12][R8.64] ;  /* 0x0000000c080a7981 */ /* 0x002ea8000c1ef900 */
[----:B--2---:R-:W-:Y:S01]  /*2650*/  CCTL.IVALL ;  /* 0x00000000ff00798f */ /* 0x004fe20002000000 */
[----:B------:R-:W-:Y:S05]  /*2660*/  YIELD ;  /* 0x0000000000007946 */ /* 0x000fea0003800000 */
[----:B------:R-:W-:-:S13]  /*2670*/  ISETP.NE.AND P0, PT, R10, R15, PT ;  /* 0x0000000f0a00720c */ /* 0x000fda0003f05270 */
[----:B------:R-:W-:Y:S05]  /*2680*/  @P0 BRA `(.L_x_341) ;  /* 0xfffffffc00ec0947 */ /* 0x000fea000383ffff */
.L_x_340:
        /* <DEDUP_REMOVED lines=17> */
.L_x_345:
        /* <DEDUP_REMOVED lines=115> */
.L_x_344:
        /* <DEDUP_REMOVED lines=61> */
.L_x_346:
[----:B------:R-:W-:-:S13]  /*32a0*/  ISETP.NE.OR P0, PT, R18, RZ, P0 ;  /* 0x000000ff1200720c */ /* 0x000fda0000705670 */
[----:B------:R-:W-:Y:S05]  /*32b0*/  @!P0 BRA `(.L_x_342) ;  /* 0x00000000007c8947 */ /* 0x000fea0003800000 */
.L_x_343:
        /* <DEDUP_REMOVED lines=31> */
.L_x_342:
        /* <DEDUP_REMOVED lines=12> */
.L_x_348:
[----:B------:R-:W-:Y:S05]  /*3570*/  BSYNC B0 ;  /* 0x0000000000007941 */ /* 0x000fea0003800000 */
.L_x_347:
        /* <DEDUP_REMOVED lines=16> */
.L_x_339:
        /* <DEDUP_REMOVED lines=35> */
.L_x_349:
        /* <DEDUP_REMOVED lines=25> */
.L_x_351:
[----:B------:R-:W-:Y:S05]  /*3a40*/  BSYNC B0 ;  /* 0x0000000000007941 */ /* 0x000fea0003800000 */
.L_x_350:
[----:B------:R-:W-:Y:S01]  /*3a50*/  ULDC UR4, c[0x0][0x2a0] ;  /* 0x0000a80000047ab9 */ /* 0x000fe20000000800 */
[----:B------:R-:W-:Y:S01]  /*3a60*/  ULDC UR6, c[0x0][0x270] ;  /* 0x00009c0000067ab9 */ /* 0x000fe20000000800 */
[----:B------:R-:W-:Y:S01]  /*3a70*/  IADD3 R36, R25, R36, RZ ;  /* 0x0000002419247210 */ /* 0x000fe20007ffe0ff */
[----:B------:R-:W-:Y:S01]  /*3a80*/  UIMAD UR4, UR4, UR6, URZ ;  /* 0x00000006040472a4 */ /* 0x000fe2000f8e023f */
[----:B------:R-:W-:-:S05]  /*3a90*/  IADD3 R35, R35, 0x1, RZ ;  /* 0x0000000123237810 */ /* 0x000fca0007ffe0ff */
[----:B------:R-:W-:-:S13]  /*3aa0*/  ISETP.GE.AND P0, PT, R36, UR4, PT ;  /* 0x0000000424007c0c */ /* 0x000fda000bf06270 */
[----:B------:R-:W-:Y:S05]  /*3ab0*/  @!P0 BRA `(.L_x_352) ;  /* 0xffffffc800148947 */ /* 0x000fea000383ffff */
.L_x_329:
        /* <DEDUP_REMOVED lines=23> */
.L_x_354:
[----:B------:R-:W-:Y:S05]  /*3c30*/  BSYNC B0 ;  /* 0x0000000000007941 */ /* 0x000fea0003800000 */
.L_x_353:
[----:B------:R-:W-:Y:S05]  /*3c40*/  @P0 EXIT ;  /* 0x000000000000094d */ /* 0x000fea0003800000 */
[----:B------:R-:W-:Y:S05]  /*3c50*/  @P2 BRA `(.L_x_355) ;  /* 0x0000000000202947 */ /* 0x000fea0003800000 */
[----:B------:R-:W-:-:S05]  /*3c60*/  IMAD R0, R4, R7, RZ ;  /* 0x0000000704007224 */ /* 0x000fca00078e02ff */
[----:B------:R-:W-:-:S13]  /*3c70*/  ISETP.NE.AND P0, PT, R0, -0x1, PT ;  /* 0xffffffff0000780c */ /* 0x000fda0003f05270 */
[----:B------:R-:W-:Y:S05]  /*3c80*/  @!P0 BRA `(.L_x_355) ;  /* 0x0000000000148947 */ /* 0x000fea0003800000 */
.L_x_356:
[----:B0-----:R-:W2:Y:S04]  /*3c90*/  LDG.E.STRONG.GPU R5, desc[UR12][R2.64] ;  /* 0x0000000c02057981 */ /* 0x001ea8000c1ef900 */
[----:B--2---:R-:W-:Y:S01]  /*3ca0*/  CCTL.IVALL ;  /* 0x00000000ff00798f */ /* 0x004fe20002000000 */
[----:B------:R-:W-:Y:S05]  /*3cb0*/  YIELD ;  /* 0x0000000000007946 */ /* 0x000fea0003800000 */
[----:B------:R-:W-:-:S13]  /*3cc0*/  ISETP.NE.AND P0, PT, R5, R0, PT ;  /* 0x000000000500720c */ /* 0x000fda0003f05270 */
[----:B------:R-:W-:Y:S05]  /*3cd0*/  @P0 BRA `(.L_x_356) ;  /* 0xfffffffc00ec0947 */ /* 0x000fea000383ffff */
.L_x_355:
        /* <DEDUP_REMOVED lines=24> */
.L_x_357:
        /* <DEDUP_REMOVED lines=17> */
[----:B--2---:R-:W-:Y:S02]  /*3f70*/  F2FP.F16.F32.PACK_AB R3, R15, R0 ;  /* 0x000000000f03723e */ /* 0x004fe400000000ff */
[----:B------:R-:W-:Y:S02]  /*3f80*/  SHF.R.S32.HI R0, RZ, 0x1f, R37 ;  /* 0x0000001fff007819 */ /* 0x000fe40000011425 */
[----:B---3--:R-:W-:Y:S01]  /*3f90*/  F2FP.F16.F32.PACK_AB R21, R19, R16 ;  /* 0x000000101315723e */ /* 0x008fe200000000ff */
[----:B------:R2:W-:Y:S04]  /*3fa0*/  STG.E desc[UR12][R8.64], R3 ;  /* 0x0000000308007986 */ /* 0x0005e8000c10190c */
[----:B------:R2:W-:Y:S01]  /*3fb0*/  STG.E desc[UR12][R10.64], R21 ;  /* 0x000000150a007986 */ /* 0x0005e2000c10190c */
[----:B------:R-:W-:-:S13]  /*3fc0*/  ISETP.GT.AND.EX P0, PT, R25, R0, PT, P0 ;  /* 0x000000001900720c */ /* 0x000fda0003f04300 */
[----:B--2---:R-:W-:Y:S05]  /*3fd0*/  @P0 BRA `(.L_x_357) ;  /* 0xfffffffc00a00947 */ /* 0x004fea000383ffff */
[----:B------:R-:W-:Y:S05]  /*3fe0*/  EXIT ;  /* 0x000000000000794d */ /* 0x000fea0003800000 */
.L_x_358:
        /* <DEDUP_REMOVED lines=9> */
.L_x_2395:


//--------------------- .text._Z35group_norm_nhwc_bwd_one_pass_kernelI11Bf16IOFp16WLi128ELi4ELi128EEv26Group_norm_nhwc_bwd_params --------------------------
	.section	.text._Z35group_norm_nhwc_bwd_one_pass_kernelI11Bf16IOFp16WLi128ELi4ELi128EEv26Group_norm_nhwc_bwd_params,"ax",@progbits
	.align	128
        .global         _Z35group_norm_nhwc_bwd_one_pass_kernelI11Bf16IOFp16WLi128ELi4ELi128EEv26Group_norm_nhwc_bwd_params
        .type           _Z35group_norm_nhwc_bwd_one_pass_kernelI11Bf16IOFp16WLi128ELi4ELi128EEv26Group_norm_nhwc_bwd_params,@function
        .size           _Z35group_norm_nhwc_bwd_one_pass_kernelI11Bf16IOFp16WLi128ELi4ELi128EEv26Group_norm_nhwc_bwd_params,(.L_x_2396 - _Z35group_norm_nhwc_bwd_one_pass_kernelI11Bf16IOFp16WLi128ELi4ELi128EEv26Group_norm_nhwc_bwd_params)
        .other          _Z35group_norm_nhwc_bwd_one_pass_kernelI11Bf16IOFp16WLi128ELi4ELi128EEv26Group_norm_nhwc_bwd_params,@"STO_CUDA_ENTRY STV_DEFAULT"
_Z35group_norm_nhwc_bwd_one_pass_kernelI11Bf16IOFp16WLi128ELi4ELi128EEv26Group_norm_nhwc_bwd_params:
.text._Z35group_norm_nhwc_bwd_one_pass_kernelI11Bf16IOFp16WLi128ELi4ELi128EEv26Group_norm_nhwc_bwd_params:
        /* <DEDUP_REMOVED lines=47> */
.L_x_386:
        /* <DEDUP_REMOVED lines=125> */
[----:B--2---:R-:W-:Y:S02]  /*0ac0*/  HADD2.F32 R39, -RZ, R39.H0_H0 ;  /* 0x20000027ff277230 */ /* 0x004fe40000004100 */
[----:B---3--:R-:W-:Y:S02]  /*0ad0*/  HADD2.F32 R34, -RZ, R34.H0_H0 ;  /* 0x20000022ff227230 */ /* 0x008fe40000004100 */
[----:B----4-:R-:W-:Y:S02]  /*0ae0*/  @P0 HADD2.F32 R36, -RZ, R15.H0_H0 ;  /* 0x2000000fff240230 */ /* 0x010fe40000004100 */
[----:B------:R-:W-:-:S07]  /*0af0*/  @P0 HADD2.F32 R37, -RZ, R12.H0_H0 ;  /* 0x2000000cff250230 */ /* 0x000fce0000004100 */
.L_x_361:
[----:B------:R-:W-:Y:S05]  /*0b00*/  BSYNC B0 ;  /* 0x0000000000007941 */ /* 0x000fea0003800000 */
.L_x_360:
        /* <DEDUP_REMOVED lines=26> */
.L_x_362:
        /* <DEDUP_REMOVED lines=36> */
.L_x_363:
        /* <DEDUP_REMOVED lines=63> */
.L_x_365:
[----:B------:R-:W-:Y:S05]  /*12e0*/  BSYNC B0 ;  /* 0x0000000000007941 */ /* 0x000fea0003800000 */
.L_x_364:
        /* <DEDUP_REMOVED lines=318> */
.L_x_367:
[----:B------:R-:W-:Y:S05]  /*26d0*/  BSYNC B0 ;  /* 0x0000000000007941 */ /* 0x000fea0003800000 */
.L_x_366:
        /* <DEDUP_REMOVED lines=19> */
.L_x_369:
[----:B------:R-:W-:Y:S05]  /*2810*/  BSYNC B0 ;  /* 0x0000000000007941 */ /* 0x000fea0003800000 */
.L_x_368:
        /* <DEDUP_REMOVED lines=33> */
.L_x_372:
[----:B--2---:R-:W2:Y:S04]  /*2a30*/  LDG.E.STRONG.GPU R7, desc[UR12][R8.64] ;  /* 0x0000000c08077981 */ /* 0x004ea8000c1ef900 */
[----:B--2---:R-:W-:Y:S01]  /*2a40*/  CCTL.IVALL ;  /* 0x00000000ff00798f */ /* 0x004fe20002000000 */
[----:B------:R-:W-:Y:S05]  /*2a50*/  YIELD ;  /* 0x0000000000007946 */ /* 0x000fea0003800000 */
[----:B------:R-:W-:-:S13]  /*2a60*/  ISETP.NE.AND P0, PT, R7, R12, PT ;  /* 0x0000000c0700720c */ /* 0x000fda0003f05270 */
[----:B------:R-:W-:Y:S05]  /*2a70*/  @P0 BRA `(.L_x_372) ;  /* 0xfffffffc00ec0947 */ /* 0x000fea000383ffff */
.L_x_371:
        /* <DEDUP_REMOVED lines=16> */
.L_x_376:
        /* <DEDUP_REMOVED lines=115> */
.L_x_375:
        /* <DEDUP_REMOVED lines=61> */
.L_x_377:
[----:B------:R-:W-:-:S13]  /*3680*/  ISETP.NE.OR P0, PT, R7, RZ, P0 ;  /* 0x000000ff0700720c */ /* 0x000fda0000705670 */
[----:B------:R-:W-:Y:S05]  /*3690*/  @!P0 BRA `(.L_x_373) ;  /* 0x00000000007c8947 */ /* 0x000fea0003800000 */
.L_x_374:
        /* <DEDUP_REMOVED lines=31> */
.L_x_373:
        /* <DEDUP_REMOVED lines=11> */
.L_x_379:
[----:B------:R-:W-:Y:S05]  /*3940*/  BSYNC B0 ;  /* 0x0000000000007941 */ /* 0x000fea0003800000 */
.L_x_378:
        /* <DEDUP_REMOVED lines=16> */
.L_x_370:
        /* <DEDUP_REMOVED lines=42> */
.L_x_380:
        /* <DEDUP_REMOVED lines=21> */
.L_x_382:
[----:B------:R-:W-:Y:S05]  /*3e40*/  BSYNC B0 ;  /* 0x0000000000007941 */ /* 0x000fea0003800000 */
.L_x_381:
        /* <DEDUP_REMOVED lines=27> */
.L_x_383:
        /* <DEDUP_REMOVED lines=26> */
.L_x_385:
[----:B------:R-:W-:Y:S05]  /*41a0*/  BSYNC B0 ;  /* 0x0000000000007941 */ /* 0x000fea0003800000 */
.L_x_384:
[----:B------:R-:W-:Y:S01]  /*41b0*/  ULDC UR4, c[0x0][0x2a0] ;  /* 0x0000a80000047ab9 */ /* 0x000fe20000000800 */
[----:B------:R-:W-:Y:S01]  /*41c0*/  ULDC UR6, c[0x0][0x270] ;  /* 0x00009c0000067ab9 */ /* 0x000fe20000000800 */
[----:B------:R-:W-:Y:S01]  /*41d0*/  IADD3 R43, R6, R43, RZ ;  /* 0x0000002b062b7210 */ /* 0x000fe20007ffe0ff */
[----:B------:R-:W-:Y:S01]  /*41e0*/  UIMAD UR4, UR4, UR6, URZ ;  /* 0x00000006040472a4 */ /* 0x000fe2000f8e023f */
[----:B------:R-:W-:-:S05]  /*41f0*/  IADD3 R44, R44, 0x1, RZ ;  /* 0x000000012c2c7810 */ /* 0x000fca0007ffe0ff */
[----:B------:R-:W-:-:S13]  /*4200*/  ISETP.GE.AND P0, PT, R43, UR4, PT ;  /* 0x000000042b007c0c */ /* 0x000fda000bf06270 */
[----:B------:R-:W-:Y:S05]  /*4210*/  @!P0 BRA `(.L_x_386) ;  /* 0xffffffc000348947 */ /* 0x000fea000383ffff */
.L_x_359:
        /* <DEDUP_REMOVED lines=23> */
.L_x_388:
[----:B------:R-:W-:Y:S05]  /*4390*/  BSYNC B0 ;  /* 0x0000000000007941 */ /* 0x000fea0003800000 */
.L_x_387:
[----:B------:R-:W-:Y:S05]  /*43a0*/  @P0 EXIT ;  /* 0x000000000000094d */ /* 0x000fea0003800000 */
[----:B------:R-:W-:Y:S05]  /*43b0*/  @P2 BRA `(.L_x_389) ;  /* 0x0000000000202947 */ /* 0x000fea0003800000 */
[----:B------:R-:W-:-:S05]  /*43c0*/  IMAD R0, R6, R7, RZ ;  /* 0x0000000706007224 */ /* 0x000fca00078e02ff */
[----:B------:R-:W-:-:S13]  /*43d0*/  ISETP.NE.AND P0, PT, R0, -0x1, PT ;  /* 0xffffffff0000780c */ /* 0x000fda0003f05270 */
[----:B------:R-:W-:Y:S05]  /*43e0*/  @!P0 BRA `(.L_x_389) ;  /* 0x0000000000148947 */ /* 0x000fea0003800000 */
.L_x_390:
[----:B0-----:R-:W2:Y:S04]  /*43f0*/  LDG.E.STRONG.GPU R5, desc[UR12][R2.64] ;  /* 0x0000000c02057981 */ /* 0x001ea8000c1ef900 */
[----:B--2---:R-:W-:Y:S01]  /*4400*/  CCTL.IVALL ;  /* 0x00000000ff00798f */ /* 0x004fe20002000000 */
[----:B------:R-:W-:Y:S05]  /*4410*/  YIELD ;  /* 0x0000000000007946 */ /* 0x000fea0003800000 */
[----:B------:R-:W-:-:S13]  /*4420*/  ISETP.NE.AND P0, PT, R5, R0, PT ;  /* 0x000000000500720c */ /* 0x000fda0003f05270 */
[----:B------:R-:W-:Y:S05]  /*4430*/  @P0 BRA `(.L_x_390) ;  /* 0xfffffffc00ec0947 */ /* 0x000fea000383ffff */
.L_x_389:
        /* <DEDUP_REMOVED lines=24> */
.L_x_391:
        /* <DEDUP_REMOVED lines=25> */
.L_x_392:
        /* <DEDUP_REMOVED lines=11> */
.L_x_2396:


//--------------------- .text._Z35group_norm_nhwc_bwd_one_pass_kernelI11Bf16IOFp16WLi256ELi4ELi128EEv26Group_norm_nhwc_bwd_params --------------------------
	.section	.text._Z35group_norm_nhwc_bwd_one_pass_kernelI11Bf16IOFp16WLi256ELi4ELi128EEv26Group_norm_nhwc_bwd_params,"ax",@progbits
	.align	128
        .global         _Z35group_norm_nhwc_bwd_one_pass_kernelI11Bf16IOFp16WLi256ELi4ELi128EEv26Group_norm_nhwc_bwd_params
        .type           _Z35group_norm_nhwc_bwd_one_pass_kernelI11Bf16IOFp16WLi256ELi4ELi128EEv26Group_norm_nhwc_bwd_params,@function
        .size           _Z35group_norm_nhwc_bwd_one_pass_kernelI11Bf16IOFp16WLi256ELi4ELi128EEv26Group_norm_nhwc_bwd_params,(.L_x_2397 - _Z35group_norm_nhwc_bwd_one_pass_kernelI11Bf16IOFp16WLi256ELi4ELi128EEv26Group_norm_nhwc_bwd_params)
        .other          _Z35group_norm_nhwc_bwd_one_pass_kernelI11Bf16IOFp16WLi256ELi4ELi128EEv26Group_norm_nhwc_bwd_params,@"STO_CUDA_ENTRY STV_DEFAULT"
_Z35group_norm_nhwc_bwd_one_pass_kernelI11Bf16IOFp16WLi256ELi4ELi128EEv26Group_norm_nhwc_bwd_params:
.text._Z35group_norm_nhwc_bwd_one_pass_kernelI11Bf16IOFp16WLi256ELi4ELi128EEv26Group_norm_nhwc_bwd_params:
        /* <DEDUP_REMOVED lines=50> */
.L_x_428:
        /* <DEDUP_REMOVED lines=171> */
[----:B--2---:R-:W-:Y:S02]  /*0dd0*/  HADD2.F32 R36, -RZ, R36.H0_H0 ;  /* 0x20000024ff247230 */ /* 0x004fe40000004100 */
[----:B---3--:R-:W-:Y:S02]  /*0de0*/  HADD2.F32 R7, -RZ, R7.H0_H0 ;  /* 0x20000007ff077230 */ /* 0x008fe40000004100 */
[----:B----4-:R-:W-:Y:S02]  /*0df0*/  @P0 HADD2.F32 R35, -RZ, R13.H0_H0 ;  /* 0x2000000dff230230 */ /* 0x010fe40000004100 */
[----:B------:R-:W-:-:S07]  /*0e00*/  @P0 HADD2.F32 R34, -RZ, R12.H0_H0 ;  /* 0x2000000cff220230 */ /* 0x000fce0000004100 */
.L_x_395:
[----:B------:R-:W-:Y:S05]  /*0e10*/  BSYNC B0 ;  /* 0x0000000000007941 */ /* 0x000fea0003800000 */
.L_x_394:
        /* <DEDUP_REMOVED lines=37> */
.L_x_396:
        /* <DEDUP_REMOVED lines=26> */
.L_x_397:
        /* <DEDUP_REMOVED lines=36> */
.L_x_398:
        /* <DEDUP_REMOVED lines=34> */
.L_x_399:
        /* <DEDUP_REMOVED lines=71> */
.L_x_401:
[----:B------:R-:W-:Y:S05]  /*1ae0*/  BSYNC B0 ;  /* 0x0000000000007941 */ /* 0x000fea0003800000 */
.L_x_400:
        /* <DEDUP_REMOVED lines=318> */
.L_x_403:
[----:B------:R-:W-:Y:S05]  /*2ed0*/  BSYNC B0 ;  /* 0x0000000000007941 */ /* 0x000fea0003800000 */
.L_x_402:
        /* <DEDUP_REMOVED lines=20> */
.L_x_405:
[----:B------:R-:W-:Y:S05]  /*3020*/  BSYNC B0 ;  /* 0x0000000000007941 */ /* 0x000fea0003800000 */
.L_x_404:
        /* <DEDUP_REMOVED lines=40> */
.L_x_408:
[----:B------:R-:W2:Y:S04]  /*32b0*/  LDG.E.STRONG.GPU R10, desc[UR12][R8.64] ;  /* 0x0000000c080a7981 */ /* 0x000ea8000c1ef900 */
[----:B--2---:R-:W-:Y:S01]  /*32c0*/  CCTL.IVALL ;  /* 0x00000000ff00798f */ /* 0x004fe20002000000 */
[----:B------:R-:W-:Y:S05]  /*32d0*/  YIELD ;  /* 0x0000000000007946 */ /* 0x000fea0003800000 */
[----:B------:R-:W-:-:S13]  /*32e0*/  ISETP.NE.AND P0, PT, R10, R13, PT ;  /* 0x0000000d0a00720c */ /* 0x000fda0003f05270 */
[----:B------:R-:W-:Y:S05]  /*32f0*/  @P0 BRA `(.L_x_408) ;  /* 0xfffffffc00ec0947 */ /* 0x000fea000383ffff */
.L_x_407:
        /* <DEDUP_REMOVED lines=16> */
.L_x_412:
        /* <DEDUP_REMOVED lines=115> */
.L_x_411:
        /* <DEDUP_REMOVED lines=61> */
.L_x_413:
[----:B------:R-:W-:-:S13]  /*3f00*/  ISETP.NE.OR P0, PT, R19, RZ, P0 ;  /* 0x000000ff1300720c */ /* 0x000fda0000705670 */
[----:B------:R-:W-:Y:S05]  /*3f10*/  @!P0 BRA `(.L_x_409) ;  /* 0x00000000007c8947 */ /* 0x000fea0003800000 */
.L_x_410:
        /* <DEDUP_REMOVED lines=31> */
.L_x_409:
        /* <DEDUP_REMOVED lines=11> */
.L_x_415:
[----:B------:R-:W-:Y:S05]  /*41c0*/  BSYNC B0 ;  /* 0x0000000000007941 */ /* 0x000fea0003800000 */
.L_x_414:
        /* <DEDUP_REMOVED lines=16> */
.L_x_406:
        /* <DEDUP_REMOVED lines=52> */
.L_x_416:
        /* <DEDUP_REMOVED lines=21> */
.L_x_418:
[----:B------:R-:W-:Y:S05]  /*4760*/  BSYNC B0 ;  /* 0x0000000000007941 */ /* 0x000fea0003800000 */
.L_x_417:
        /* <DEDUP_REMOVED lines=25> */
.L_x_419:
        /* <DEDUP_REMOVED lines=22> */
.L_x_421:
[----:B------:R-:W-:Y:S05]  /*4a60*/  BSYNC B0 ;  /* 0x0000000000007941 */ /* 0x000fea0003800000 */
.L_x_420:
        /* <DEDUP_REMOVED lines=31> */
.L_x_422:
        /* <DEDUP_REMOVED lines=22> */
.L_x_424:
[----:B------:R-:W-:Y:S05]  /*4dc0*/  BSYNC B0 ;  /* 0x0000000000007941 */ /* 0x000fea0003800000 */
.L_x_423:
        /* <DEDUP_REMOVED lines=25> */
.L_x_425:
        /* <DEDUP_REMOVED lines=21> */
.L_x_427:
[----:B------:R-:W-:Y:S05]  /*50b0*/  BSYNC B0 ;  /* 0x0000000000007941 */ /* 0x000fea0003800000 */
.L_x_426:
        /* <DEDUP_REMOVED lines=8> */
.L_x_393:
        /* <DEDUP_REMOVED lines=23> */
.L_x_430:
[----:B------:R-:W-:Y:S05]  /*52b0*/  BSYNC B0 ;  /* 0x0000000000007941 */ /* 0x000fea0003800000 */
.L_x_429:
[----:B------:R-:W-:Y:S05]  /*52c0*/  @P0 EXIT ;  /* 0x000000000000094d */ /* 0x000fea0003800000 */
[----:B------:R-:W-:Y:S05]  /*52d0*/  @P2 BRA `(.L_x_431) ;  /* 0x0000000000202947 */ /* 0x000fea0003800000 */
[----:B------:R-:W-:-:S05]  /*52e0*/  IMAD R0, R6, R7, RZ ;  /* 0x0000000706007224 */ /* 0x000fca00078e02ff */
[----:B------:R-:W-:-:S13]  /*52f0*/  ISETP.NE.AND P0, PT, R0, -0x1, PT ;  /* 0xffffffff0000780c */ /* 0x000fda0003f05270 */
[----:B------:R-:W-:Y:S05]  /*5300*/  @!P0 BRA `(.L_x_431) ;  /* 0x0000000000148947 */ /* 0x000fea0003800000 */
.L_x_432:
[----:B0-----:R-:W3:Y:S04]  /*5310*/  LDG.E.STRONG.GPU R5, desc[UR12][R2.64] ;  /* 0x0000000c02057981 */ /* 0x001ee8000c1ef900 */
[----:B---3--:R-:W-:Y:S01]  /*5320*/  CCTL.IVALL ;  /* 0x00000000ff00798f */ /* 0x008fe20002000000 */
[----:B------:R-:W-:Y:S05]  /*5330*/  YIELD ;  /* 0x0000000000007946 */ /* 0x000fea0003800000 */
[----:B------:R-:W-:-:S13]  /*5340*/  ISETP.NE.AND P0, PT, R5, R0, PT ;  /* 0x000000000500720c */ /* 0x000fda0003f05270 */
[----:B------:R-:W-:Y:S05]  /*5350*/  @P0 BRA `(.L_x_432) ;  /* 0xfffffffc00ec0947 */ /* 0x000fea000383ffff */
.L_x_431:
        /* <DEDUP_REMOVED lines=24> */
.L_x_433:
        /* <DEDUP_REMOVED lines=25> */
.L_x_434:
        /* <DEDUP_REMOVED lines=9> */
.L_x_2397:


//--------------------- .text._Z35group_norm_nhwc_bwd_one_pass_kernelI11Bf16IOFp16WLi512ELi4ELi128EEv26Group_norm_nhwc_bwd_params --------------------------
	.section	.text._Z35group_norm_nhwc_bwd_one_pass_kernelI11Bf16IOFp16WLi512ELi4ELi128EEv26Group_norm_nhwc_bwd_params,"ax",@progbits
	.align	128
        .global         _Z35group_norm_nhwc_bwd_one_pass_kernelI11Bf16IOFp16WLi512ELi4ELi128EEv26Group_norm_nhwc_bwd_params
        .type           _Z35group_norm_nhwc_bwd_one_pass_kernelI11Bf16IOFp16WLi512ELi4ELi128EEv26Group_norm_nhwc_bwd_params,@function
        .size           _Z35group_norm_nhwc_bwd_one_pass_kernelI11Bf16IOFp16WLi512ELi4ELi128EEv26Group_norm_nhwc_bwd_params,(.L_x_2398 - _Z35group_norm_nhwc_bwd_one_pass_kernelI11Bf16IOFp16WLi512ELi4ELi128EEv26Group_norm_nhwc_bwd_params)
        .other          _Z35group_norm_nhwc_bwd_one_pass_kernelI11Bf16IOFp16WLi512ELi4ELi128EEv26Group_norm_nhwc_bwd_params,@"STO_CUDA_ENTRY STV_DEFAULT"
_Z35group_norm_nhwc_bwd_one_pass_kernelI11Bf16IOFp16WLi512ELi4ELi128EEv26Group_norm_nhwc_bwd_params:
.text._Z35group_norm_nhwc_bwd_one_pass_kernelI11Bf16IOFp16WLi512ELi4ELi128EEv26Group_norm_nhwc_bwd_params:
        /* <DEDUP_REMOVED lines=62> */
.L_x_486:
        /* <DEDUP_REMOVED lines=258> */
.L_x_437:
[----:B------:R-:W-:Y:S05]  /*1400*/  BSYNC B0 ;  /* 0x0000000000007941 */ /* 0x000fea0003800000 */
.L_x_436:
        /* <DEDUP_REMOVED lines=39> */
.L_x_438:
        /* <DEDUP_REMOVED lines=26> */
.L_x_439:
        /* <DEDUP_REMOVED lines=43> */
.L_x_440:
        /* <DEDUP_REMOVED lines=40> */
.L_x_441:
        /* <DEDUP_REMOVED lines=36> */
.L_x_442:
        /* <DEDUP_REMOVED lines=34> */
.L_x_443:
        /* <DEDUP_REMOVED lines=37> */
.L_x_444:
        /* <DEDUP_REMOVED lines=36> */
.L_x_445:
        /* <DEDUP_REMOVED lines=69> */
.L_x_447:
[----:B------:R-:W-:Y:S05]  /*2a90*/  BSYNC B0 ;  /* 0x0000000000007941 */ /* 0x000fea0003800000 */
.L_x_446:
        /* <DEDUP_REMOVED lines=320> */
.L_x_449:
[----:B------:R-:W-:Y:S05]  /*3ea0*/  BSYNC B0 ;  /* 0x0000000000007941 */ /* 0x000fea0003800000 */
.L_x_448:
        /* <DEDUP_REMOVED lines=20> */
.L_x_451:
[----:B------:R-:W-:Y:S05]  /*3ff0*/  BSYNC B0 ;  /* 0x0000000000007941 */ /* 0x000fea0003800000 */
.L_x_450:
        /* <DEDUP_REMOVED lines=37> */
.L_x_454:
[----:B-1----:R-:W2:Y:S04]  /*4250*/  LDG.E.STRONG.GPU R24, desc[UR12][R16.64] ;  /* 0x0000000c10187981 */ /* 0x002ea8000c1ef900 */
[----:B--2---:R-:W-:Y:S01]  /*4260*/  CCTL.IVALL ;  /* 0x00000000ff00798f */ /* 0x004fe20002000000 */
[----:B------:R-:W-:Y:S05]  /*4270*/  YIELD ;  /* 0x0000000000007946 */ /* 0x000fea0003800000 */
[----:B------:R-:W-:-:S13]  /*4280*/  ISETP.NE.AND P6, PT, R24, R31, PT ;  /* 0x0000001f1800720c */ /* 0x000fda0003fc5270 */
[----:B------:R-:W-:Y:S05]  /*4290*/  @P6 BRA `(.L_x_454) ;  /* 0xfffffffc00ec6947 */ /* 0x000fea000383ffff */
.L_x_453:
        /* <DEDUP_REMOVED lines=20> */
.L_x_458:
        /* <DEDUP_REMOVED lines=115> */
.L_x_457:
        /* <DEDUP_REMOVED lines=62> */
.L_x_459:
[----:B------:R-:W-:-:S04]  /*4ef0*/  ISETP.NE.AND P6, PT, R26, RZ, PT ;  /* 0x000000ff1a00720c */ /* 0x000fc80003fc5270 */
[----:B------:R-:W-:-:S13]  /*4f00*/  ISETP.NE.OR P6, PT, R24, RZ, P6 ;  /* 0x000000ff1800720c */ /* 0x000fda00037c5670 */
[----:B------:R-:W-:Y:S05]  /*4f10*/  @!P6 BRA `(.L_x_455) ;  /* 0x00000000007ce947 */ /* 0x000fea0003800000 */
.L_x_456:
        /* <DEDUP_REMOVED lines=31> */
.L_x_455:
        /* <DEDUP_REMOVED lines=10> */
.L_x_461:
[----:B------:R-:W-:Y:S05]  /*51b0*/  BSYNC B0 ;  /* 0x0000000000007941 */ /* 0x000fea0003800000 */
.L_x_460:
        /* <DEDUP_REMOVED lines=17> */
.L_x_452:
        /* <DEDUP_REMOVED lines=40> */
.L_x_462:
        /* <DEDUP_REMOVED lines=20> */
.L_x_464:
[----:B------:R-:W-:Y:S05]  /*5690*/  BSYNC B0 ;  /* 0x0000000000007941 */ /* 0x000fea0003800000 */
.L_x_463:
        /* <DEDUP_REMOVED lines=27> */
.L_x_465:
        /* <DEDUP_REMOVED lines=20> */
.L_x_467:
[----:B------:R-:W-:Y:S05]  /*5990*/  BSYNC B0 ;  /* 0x0000000000007941 */ /* 0x000fea0003800000 */
.L_x_466:
        /* <DEDUP_REMOVED lines=26> */
.L_x_468:
        /* <DEDUP_REMOVED lines=20> */
.L_x_470:
[----:B------:R-:W-:Y:S05]  /*5c80*/  BSYNC B0 ;  /* 0x0000000000007941 */ /* 0x000fea0003800000 */
.L_x_469:
        /* <DEDUP_REMOVED lines=30> */
.L_x_471:
        /* <DEDUP_REMOVED lines=22> */
.L_x_473:
[----:B------:R-:W-:Y:S05]  /*5fd0*/  BSYNC B0 ;  /* 0x0000000000007941 */ /* 0x000fea0003800000 */
.L_x_472:
        /* <DEDUP_REMOVED lines=31> */
.L_x_474:
        /* <DEDUP_REMOVED lines=22> */
.L_x_476:
[----:B------:R-:W-:Y:S05]  /*6330*/  BSYNC B0 ;  /* 0x0000000000007941 */ /* 0x000fea0003800000 */
.L_x_475:
        /* <DEDUP_REMOVED lines=34> */
.L_x_477:
        /* <DEDUP_REMOVED lines=22> */
.L_x_479:
[----:B------:R-:W-:Y:S05]  /*66c0*/  BSYNC B0 ;  /* 0x0000000000007941 */ /* 0x000fea0003800000 */
.L_x_478:
        /* <DEDUP_REMOVED lines=34> */
.L_x_480:
        /* <DEDUP_REMOVED lines=22> */
.L_x_482:
[----:B------:R-:W-:Y:S05]  /*6a50*/  BSYNC B0 ;  /* 0x0000000000007941 */ /* 0x000fea0003800000 */
.L_x_481:
        /* <DEDUP_REMOVED lines=33> */
.L_x_483:
        /* <DEDUP_REMOVED lines=21> */
.L_x_485:
[----:B------:R-:W-:Y:S05]  /*6dc0*/  BSYNC B0 ;  /* 0x0000000000007941 */ /* 0x000fea0003800000 */
.L_x_484:
[----:B------:R-:W-:Y:S01]  /*6dd0*/  ULDC UR8, c[0x0][0x2a0] ;  /* 0x0000a80000087ab9 */ /* 0x000fe20000000800 */
[----:B------:R-:W-:Y:S01]  /*6de0*/  ULDC UR9, c[0x0][0x270] ;  /* 0x00009c0000097ab9 */ /* 0x000fe20000000800 */
[----:B------:R-:W-:Y:S01]  /*6df0*/  IADD3 R53, R2, R53, RZ ;  /* 0x0000003502357210 */ /* 0x000fe20007ffe0ff */
[----:B------:R-:W-:Y:S01]  /*6e00*/  UIMAD UR8, UR8, UR9, URZ ;  /* 0x00000009080872a4 */ /* 0x000fe2000f8e023f */
[----:B------:R-:W-:-:S05]  /*6e10*/  IADD3 R52, R52, 0x1, RZ ;  /* 0x0000000134347810 */ /* 0x000fca0007ffe0ff */
[----:B------:R-:W-:-:S13]  /*6e20*/  ISETP.GE.AND P0, PT, R53, UR8, PT ;  /* 0x0000000835007c0c */ /* 0x000fda000bf06270 */
[----:B------:R-:W-:Y:S05]  /*6e30*/  @!P0 BRA `(.L_x_486) ;  /* 0xffffff9400688947 */ /* 0x000fea000383ffff */
.L_x_435:
        /* <DEDUP_REMOVED lines=23> */
.L_x_488:
[----:B------:R-:W-:Y:S05]  /*6fb0*/  BSYNC B0 ;  /* 0x0000000000007941 */ /* 0x000fea0003800000 */
.L_x_487:
[----:B------:R-:W-:Y:S05]  /*6fc0*/  @P0 EXIT ;  /* 0x000000000000094d */ /* 0x000fea0003800000 */
[----:B------:R-:W-:Y:S05]  /*6fd0*/  @P2 BRA `(.L_x_489) ;  /* 0x0000000000202947 */ /* 0x000fea0003800000 */
[----:B------:R-:W-:-:S05]  /*6fe0*/  IMAD R0, R6, R7, RZ ;  /* 0x0000000706007224 */ /* 0x000fca00078e02ff */
[----:B------:R-:W-:-:S13]  /*6ff0*/  ISETP.NE.AND P0, PT, R0, -0x1, PT ;  /* 0xffffffff0000780c */ /* 0x000fda0003f05270 */
[----:B------:R-:W-:Y:S05]  /*7000*/  @!P0 BRA `(.L_x_489) ;  /* 0x0000000000148947 */ /* 0x000fea0003800000 */
.L_x_490:
[----:B-1----:R-:W2:Y:S04]  /*7010*/  LDG.E.STRONG.GPU R5, desc[UR12][R2.64] ;  /* 0x0000000c02057981 */ /* 0x002ea8000c1ef900 */
[----:B--2---:R-:W-:Y:S01]  /*7020*/  CCTL.IVALL ;  /* 0x00000000ff00798f */ /* 0x004fe20002000000 */
[----:B------:R-:W-:Y:S05]  /*7030*/  YIELD ;  /* 0x0000000000007946 */ /* 0x000fea0003800000 */
[----:B------:R-:W-:-:S13]  /*7040*/  ISETP.NE.AND P0, PT, R5, R0, PT ;  /* 0x000000000500720c */ /* 0x000fda0003f05270 */
[----:B------:R-:W-:Y:S05]  /*7050*/  @P0 BRA `(.L_x_490) ;  /* 0xfffffffc00ec0947 */ /* 0x000fea000383ffff */
.L_x_489:
        /* <DEDUP_REMOVED lines=24> */
.L_x_491:
        /* <DEDUP_REMOVED lines=25> */
.L_x_492:
        /* <DEDUP_REMOVED lines=9> */
.L_x_2398:


//--------------------- .text._Z35group_norm_nhwc_bwd_one_pass_kernelI11Fp16IOFp32WLi64ELi4ELi128EEv26Group_norm_nhwc_bwd_params --------------------------
	.section	.text._Z35group_norm_nhwc_bwd_one_pass_kernelI11Fp16IOFp32WLi64ELi4ELi128EEv26Group_norm_nhwc_bwd_params,"ax",@progbits
	.align	128
        .global         _Z35group_norm_nhwc_bwd_one_pass_kernelI11Fp16IOFp32WLi64ELi4ELi128EEv26Group_norm_nhwc_bwd_params
        .type           _Z35group_norm_nhwc_bwd_one_pass_kernelI11Fp16IOFp32WLi64ELi4ELi128EEv26Group_norm_nhwc_bwd_params,@function
        .size           _Z35group_norm_nhwc_bwd_one_pass_kernelI11Fp16IOFp32WLi64ELi4ELi128EEv26Group_norm_nhwc_bwd_params,(.L_x_2399 - _Z35group_norm_nhwc_bwd_one_pass_kernelI11Fp16IOFp32WLi64ELi4ELi128EEv26Group_norm_nhwc_bwd_params)
        .other          _Z35group_norm_nhwc_bwd_one_pass_kernelI11Fp16IOFp32WLi64ELi4ELi128EEv26Group_norm_nhwc_bwd_params,@"STO_CUDA_ENTRY STV_DEFAULT"
_Z35group_norm_nhwc_bwd_one_pass_kernelI11Fp16IOFp32WLi64ELi4ELi128EEv26Group_norm_nhwc_bwd_params:
.text._Z35group_norm_nhwc_bwd_one_pass_kernelI11Fp16IOFp32WLi64ELi4ELi128EEv26Group_norm_nhwc_bwd_params:
        /* <DEDUP_REMOVED lines=49> */
.L_x_516:
[----:B0-----:R-:W0:Y:S01]  /*0310*/  LDC R13, c[0x0][0x2a0] ;  /* 0x0000a800ff0d7b82 */ /* 0x001e220000000800 */
[----:B------:R-:W-:Y:S01]  /*0320*/  IABS R10, R38 ;  /* 0x00000026000a7213 */ /* 0x000fe20000000000 */
[----:B------:R-:W-:Y:S01]  /*0330*/  ULDC.64 UR10, c[0x0][0x298] ;  /* 0x0000a600000a7ab9 */ /* 0x000fe20000000a00 */
[----:B------:R-:W-:Y:S01]  /*0340*/  ISETP.GE.AND P3, PT, R38, RZ, PT ;  /* 0x000000ff2600720c */ /* 0x000fe20003f66270 */
[----:B------:R-:W-:Y:S01]  /*0350*/  ULDC.U8 UR6, c[0x0][0x2a4] ;  /* 0x0000a90000067ab9 */ /* 0x000fe20000000000 */
[----:B01----:R-:W-:-:S04]  /*0360*/  IABS R9, R13 ;  /* 0x0000000d00097213 */ /* 0x003fc80000000000 */
[----:B------:R-:W0:Y:S08]  /*0370*/  I2F.RP R6, R9 ;  /* 0x0000000900067306 */ /* 0x000e300000209400 */
[----:B0-----:R-:W0:Y:S02]  /*0380*/  MUFU.RCP R6, R6 ;  /* 0x0000000600067308 */ /* 0x001e240000001000 */
[----:B0-----:R-:W-:-:S06]  /*0390*/  IADD3 R7, R6, 0xffffffe, RZ ;  /* 0x0ffffffe06077810 */ /* 0x001fcc0007ffe0ff */
        /* <DEDUP_REMOVED lines=51> */
[----:B------:R-:W-:Y:S01]  /*06d0*/  PRMT R36, RZ, 0x5410, RZ ;  /* 0x00005410ff247816 */ /* 0x000fe200000000ff */
[----:B------:R-:W-:Y:S01]  /*06e0*/  UMOV UR10, 0x3f800000 ;  /* 0x3f800000000a7882 */ /* 0x000fe20000000000 */
[----:B------:R-:W-:Y:S01]  /*06f0*/  PRMT R35, RZ, 0x5410, RZ ;  /* 0x00005410ff237816 */ /* 0x000fe200000000ff */
[----:B------:R-:W-:Y:S01]  /*0700*/  BSSY B0, `(.L_x_494) ;  /* 0x000001f000007945 */ /* 0x000fe20003800000 */
[----:B------:R-:W-:Y:S02]  /*0710*/  CS2R R6, SRZ ;  /* 0x0000000000067805 */ /* 0x000fe4000001ff00 */
        /* <DEDUP_REMOVED lines=12> */
[----:B---3--:R-:W-:Y:S02]  /*07e0*/  @P1 PRMT R36, R10, 0x7610, R36 ;  /* 0x000076100a241816 */ /* 0x008fe40000000024 */
[----:B-----5:R-:W-:-:S02]  /*07f0*/  @P1 PRMT R35, R12, 0x7610, R35 ;  /* 0x000076100c231816 */ /* 0x020fc40000000023 */
[----:B------:R-:W-:-:S03]  /*0800*/  @P1 PRMT R36, R36, 0x7610, R10 ;  /* 0x0000761024241816 */ /* 0x000fc6000000000a */
[----:B------:R-:W-:Y:S01]  /*0810*/  @UP0 UMOV UR10, UR4 ;  /* 0x00000004000a0c82 */ /* 0x000fe20008000000 */
[----:B------:R-:W-:-:S03]  /*0820*/  @P1 PRMT R35, R35, 0x7610, R12 ;  /* 0x0000761023231816 */ /* 0x000fc6000000000c */
        /* <DEDUP_REMOVED lines=12> */
.L_x_495:
[----:B------:R-:W-:Y:S05]  /*08f0*/  BSYNC B0 ;  /* 0x0000000000007941 */ /* 0x000fea0003800000 */
.L_x_494:
[----:B------:R-:W-:Y:S01]  /*0900*/  ISETP.NE.AND P0, PT, RZ, UR6, PT ;  /* 0x00000006ff007c0c */ /* 0x000fe2000bf05270 */
[--C-:B0-----:R-:W-:Y:S02]  /*0910*/  HADD2.F32 R8, -RZ, R36.reuse.H0_H0 ;  /* 0x20000024ff087230 */ /* 0x101fe40000004100 */
[--C-:B------:R-:W-:Y:S02]  /*0920*/  HADD2.F32 R10, -RZ, R36.reuse.H0_H0 ;  /* 0x20000024ff0a7230 */ /* 0x100fe40000004100 */
[----:B------:R-:W-:Y:S02]  /*0930*/  HADD2.F32 R9, -RZ, R36.H1_H1 ;  /* 0x30000024ff097230 */ /* 0x000fe40000004100 */
[----:B------:R-:W-:Y:S01]  /*0940*/  FADD.FTZ R8, R8, -UR11 ;  /* 0x8000000b08087e21 */ /* 0x000fe20008010000 */
[--C-:B------:R-:W-:Y:S02]  /*0950*/  HADD2.F32 R13, -RZ, R35.reuse.H0_H0 ;  /* 0x20000023ff0d7230 */ /* 0x100fe40000004100 */
[----:B------:R-:W-:Y:S01]  /*0960*/  FADD.FTZ R10, R10, -UR11 ;  /* 0x8000000b0a0a7e21 */ /* 0x000fe20008010000 */
[----:B------:R-:W-:-:S02]  /*0970*/  HADD2.F32 R11, -RZ, R35.H1_H1 ;  /* 0x30000023ff0b7230 */ /* 0x000fc40000004100 */
[----:B------:R-:W-:Y:S01]  /*0980*/  FADD.FTZ R9, R9, -UR11 ;  /* 0x8000000b09097e21 */ /* 0x000fe20008010000 */
[----:B------:R-:W-:Y:S01]  /*0990*/  FMUL.FTZ R15, R8, UR10 ;  /* 0x0000000a080f7c20 */ /* 0x000fe20008410000 */
[----:B------:R-:W-:Y:S02]  /*09a0*/  FMUL.FTZ R8, R10, UR10 ;  /* 0x0000000a0a087c20 */ /* 0x000fe40008410000 */
        /* <DEDUP_REMOVED lines=20> */
.L_x_496:
        /* <DEDUP_REMOVED lines=37> */
[----:B------:R-:W-:Y:S01]  /*0d40*/  FADD.FTZ R10, RZ, R13 ;  /* 0x0000000dff0a7221 */ /* 0x000fe20000010000 */
[----:B-1----:R-:W-:-:S04]  /*0d50*/  @!P0 FADD.FTZ R29, R29, R12 ;  /* 0x0000000c1d1d8221 */ /* 0x002fc80000010000 */
        /* <DEDUP_REMOVED lines=15> */
.L_x_498:
[----:B------:R-:W-:Y:S05]  /*0e50*/  BSYNC B0 ;  /* 0x0000000000007941 */ /* 0x000fea0003800000 */
.L_x_497:
[----:B------:R-:W-:Y:S06]  /*0e60*/  BAR.SYNC.DEFER_BLOCKING 0x0 ;  /* 0x0000000000007b1d */ /* 0x000fec0000010000 */
[----:B------:R-:W-:Y:S04]  /*0e70*/  BSSY B0, `(.L_x_499) ;  /* 0x000013d000007945 */ /* 0x000fe80003800000 */
[----:B------:R-:W-:Y:S05]  /*0e80*/  @P4 BRA `(.L_x_500) ;  /* 0x0000001000ec4947 */ /* 0x000fea0003800000 */
[----:B------:R-:W1:Y:S04]  /*0e90*/  LDS.128 R12, [R3+0x20] ;  /* 0x00002000030c7984 */ /* 0x000e680000000c00 */
[----:B------:R-:W2:Y:S04]  /*0ea0*/  LDS.128 R16, [R3+0x40] ;  /* 0x0000400003107984 */ /* 0x000ea80000000c00 */
[----:B------:R-:W3:Y:S04]  /*0eb0*/  LDS.128 R20, [R3+0x60] ;  /* 0x0000600003147984 */ /* 0x000ee80000000c00 */
[----:B------:R-:W5:Y:S01]  /*0ec0*/  LDS.128 R24, [R3+0x80] ;  /* 0x0000800003187984 */ /* 0x000f620000000c00 */
        /* <DEDUP_REMOVED lines=14> */
[----:B-----5:R-:W-:Y:S01]  /*0fb0*/  FADD.FTZ R41, R41, R24 ;  /* 0x0000001829297221 */ /* 0x020fe20000010000 */
[----:B------:R-:W2:Y:S01]  /*0fc0*/  LDS.128 R16, [R3+0xe0] ;  /* 0x0000e00003107984 */ /* 0x000ea20000000c00 */
        /* <DEDUP_REMOVED lines=32> */
[----:B------:R-:W-:-:S02]  /*11d0*/  FADD.FTZ R26, R26, R15 ;  /* 0x0000000f1a1a7221 */ /* 0x000fc40000010000 */
[----:B------:R-:W1:Y:S01]  /*11e0*/  LDS.128 R12, [R3+0x1c0] ;  /* 0x0001c000030c7984 */ /* 0x000e620000000c00 */
[----:B--2---:R-:W-:Y:S01]  /*11f0*/  FADD.FTZ R41, R41, R16 ;  /* 0x0000001029297221 */ /* 0x004fe20000010000 */
[----:B------:R-:W-:Y:S01]  /*1200*/  FADD.FTZ R24, R24, R17 ;  /* 0x0000001118187221 */ /* 0x000fe20000010000 */
[----:B------:R-:W-:Y:S01]  /*1210*/  FADD.FTZ R25, R25, R18 ;  /* 0x0000001219197221 */ /* 0x000fe20000010000 */
[----:B------:R-:W-:Y:S01]  /*1220*/  FADD.FTZ R26, R26, R19 ;  /* 0x000000131a1a7221 */ /* 0x000fe20000010000 */
[----:B---3--:R-:W-:Y:S01]  /*1230*/  FADD.FTZ R41, R41, R20 ;  /* 0x0000001429297221 */ /* 0x008fe20000010000 */
[----:B------:R-:W2:Y:S01]  /*1240*/  LDS.128 R16, [R3+0x1e0] ;  /* 0x0001e00003107984 */ /* 0x000ea20000000c00 */
[----:B------:R-:W-:Y:S01]  /*1250*/  FADD.FTZ R24, R24, R21 ;  /* 0x0000001518187221 */ /* 0x000fe20000010000 */
[----:B------:R-:W-:Y:S01]  /*1260*/  FADD.FTZ R25, R25, R22 ;  /* 0x0000001619197221 */ /* 0x000fe20000010000 */
[----:B------:R-:W-:Y:S02]  /*1270*/  FADD.FTZ R26, R26, R23 ;  /* 0x000000171a1a7221 */ /* 0x000fe40000010000 */
        /* <DEDUP_REMOVED lines=14> */
[----:B------:R-:W-:-:S02]  /*1360*/  FADD.FTZ R26, R26, R19 ;  /* 0x000000131a1a7221 */ /* 0x000fc40000010000 */
[----:B------:R-:W2:Y:S01]  /*1370*/  LDS.128 R16, [R3+0x260] ;  /* 0x0002600003107984 */ /* 0x000ea20000000c00 */
[----:B---3--:R-:W-:Y:S01]  /*1380*/  FADD.FTZ R41, R41, R20 ;  /* 0x0000001429297221 */ /* 0x008fe20000010000 */
        /* <DEDUP_REMOVED lines=193> */
[----:B------:R-:W-:Y:S01]  /*1fa0*/  LDS.128 R12, [R3+0x760] ;  /* 0x00076000030c7984 */ /* 0x000fe20000000c00 */
[----:B--2---:R-:W-:Y:S01]  /*1fb0*/  FADD.FTZ R27, R27, R16 ;  /* 0x000000101b1b7221 */ /* 0x004fe20000010000 */
[----:B------:R-:W-:Y:S01]  /*1fc0*/  FADD.FTZ R24, R24, R17 ;  /* 0x0000001118187221 */ /* 0x000fe20000010000 */
[----:B------:R-:W-:Y:S01]  /*1fd0*/  FADD.FTZ R25, R25, R18 ;  /* 0x0000001219197221 */ /* 0x000fe20000010000 */
[----:B------:R-:W-:-:S02]  /*1fe0*/  FADD.FTZ R26, R26, R19 ;  /* 0x000000131a1a7221 */ /* 0x000fc40000010000 */
[----:B------:R-:W1:Y:S01]  /*1ff0*/  LDS.128 R16, [R3+0x740] ;  /* 0x0007400003107984 */ /* 0x000e620000000c00 */
[----:B---3--:R-:W-:Y:S01]  /*2000*/  FADD.FTZ R27, R27, R20 ;  /* 0x000000141b1b7221 */ /* 0x008fe20000010000 */
[----:B------:R-:W-:Y:S01]  /*2010*/  FADD.FTZ R24, R24, R21 ;  /* 0x0000001518187221 */ /* 0x000fe20000010000 */
[----:B------:R-:W-:Y:S01]  /*2020*/  FADD.FTZ R25, R25, R22 ;  /* 0x0000001619197221 */ /* 0x000fe20000010000 */
[----:B------:R-:W-:Y:S02]  /*2030*/  FADD.FTZ R26, R26, R23 ;  /* 0x000000171a1a7221 */ /* 0x000fe40000010000 */
[----:B------:R-:W2:Y:S01]  /*2040*/  LDS.128 R20, [R3+0x780] ;  /* 0x0007800003147984 */ /* 0x000ea20000000c00 */
[----:B0-----:R-:W-:Y:S01]  /*2050*/  FADD.FTZ R27, R27, R8 ;  /* 0x000000081b1b7221 */ /* 0x001fe20000010000 */
[----:B------:R-:W-:Y:S01]  /*2060*/  FADD.FTZ R24, R24, R9 ;  /* 0x0000000918187221 */ /* 0x000fe20000010000 */
[----:B------:R-:W-:Y:S01]  /*2070*/  FADD.FTZ R25, R25, R10 ;  /* 0x0000000a19197221 */ /* 0x000fe20000010000 */
[----:B------:R-:W-:-:S02]  /*2080*/  FADD.FTZ R26, R26, R11 ;  /* 0x0000000b1a1a7221 */ /* 0x000fc40000010000 */
[----:B------:R-:W-:Y:S01]  /*2090*/  LDS.128 R8, [R3+0x7c0] ;  /* 0x0007c00003087984 */ /* 0x000fe20000000c00 */
[----:B-1----:R-:W-:Y:S01]  /*20a0*/  FADD.FTZ R27, R27, R16 ;  /* 0x000000101b1b7221 */ /* 0x002fe20000010000 */
[----:B------:R-:W-:Y:S01]  /*20b0*/  FADD.FTZ R24, R24, R17 ;  /* 0x0000001118187221 */ /* 0x000fe20000010000 */
[----:B------:R-:W-:Y:S01]  /*20c0*/  FADD.FTZ R25, R25, R18 ;  /* 0x0000001219197221 */ /* 0x000fe20000010000 */
[----:B------:R-:W-:Y:S01]  /*20d0*/  FADD.FTZ R26, R26, R19 ;  /* 0x000000131a1a7221 */ /* 0x000fe20000010000 */
[----:B------:R-:W-:Y:S01]  /*20e0*/  FADD.FTZ R27, R27, R12 ;  /* 0x0000000c1b1b7221 */ /* 0x000fe20000010000 */
        /* <DEDUP_REMOVED lines=9> */
[----:B0-----:R-:W-:Y:S01]  /*2180*/  FADD.FTZ R27, R27, R16 ;  /* 0x000000101b1b7221 */ /* 0x001fe20000010000 */
[----:B------:R-:W-:Y:S01]  /*2190*/  FADD.FTZ R24, R24, R17 ;  /* 0x0000001118187221 */ /* 0x000fe20000010000 */
[----:B------:R-:W-:Y:S01]  /*21a0*/  FADD.FTZ R25, R25, R18 ;  /* 0x0000001219197221 */ /* 0x000fe20000010000 */
[----:B------:R-:W-:Y:S01]  /*21b0*/  FADD.FTZ R26, R26, R19 ;  /* 0x000000131a1a7221 */ /* 0x000fe20000010000 */
[----:B------:R-:W-:Y:S01]  /*21c0*/  FADD.FTZ R27, R27, R8 ;  /* 0x000000081b1b7221 */ /* 0x000fe20000010000 */
[----:B------:R-:W-:Y:S01]  /*21d0*/  FADD.FTZ R24, R24, R9 ;  /* 0x0000000918187221 */ /* 0x000fe20000010000 */
[----:B------:R-:W-:Y:S01]  /*21e0*/  FADD.FTZ R25, R25, R10 ;  /* 0x0000000a19197221 */ /* 0x000fe20000010000 */
[----:B------:R-:W-:Y:S01]  /*21f0*/  FADD.FTZ R26, R26, R11 ;  /* 0x0000000b1a1a7221 */ /* 0x000fe20000010000 */
[----:B-1----:R-:W-:Y:S01]  /*2200*/  FADD.FTZ R8, R27, R12 ;  /* 0x0000000c1b087221 */ /* 0x002fe20000010000 */
[----:B------:R-:W-:Y:S01]  /*2210*/  FADD.FTZ R9, R24, R13 ;  /* 0x0000000d18097221 */ /* 0x000fe20000010000 */
[----:B------:R-:W-:Y:S01]  /*2220*/  FADD.FTZ R10, R25, R14 ;  /* 0x0000000e190a7221 */ /* 0x000fe20000010000 */
[----:B------:R-:W-:-:S07]  /*2230*/  FADD.FTZ R11, R26, R15 ;  /* 0x0000000f1a0b7221 */ /* 0x000fce0000010000 */
.L_x_500:
[----:B------:R-:W-:Y:S05]  /*2240*/  BSYNC B0 ;  /* 0x0000000000007941 */ /* 0x000fea0003800000 */
.L_x_499:
        /* <DEDUP_REMOVED lines=19> */
.L_x_502:
[----:B------:R-:W-:Y:S05]  /*2380*/  BSYNC B0 ;  /* 0x0000000000007941 */ /* 0x000fea0003800000 */
.L_x_501:
        /* <DEDUP_REMOVED lines=31> */
.L_x_505:
[----:B-1----:R-:W2:Y:S04]  /*2580*/  LDG.E.STRONG.GPU R10, desc[UR12][R8.64] ;  /* 0x0000000c080a7981 */ /* 0x002ea8000c1ef900 */
[----:B--2---:R-:W-:Y:S01]  /*2590*/  CCTL.IVALL ;  /* 0x00000000ff00798f */ /* 0x004fe20002000000 */
[----:B------:R-:W-:Y:S05]  /*25a0*/  YIELD ;  /* 0x0000000000007946 */ /* 0x000fea0003800000 */
[----:B------:R-:W-:-:S13]  /*25b0*/  ISETP.NE.AND P0, PT, R10, R15, PT ;  /* 0x0000000f0a00720c */ /* 0x000fda0003f05270 */
[----:B------:R-:W-:Y:S05]  /*25c0*/  @P0 BRA `(.L_x_505) ;  /* 0xfffffffc00ec0947 */ /* 0x000fea000383ffff */
.L_x_504:
        /* <DEDUP_REMOVED lines=17> */
.L_x_509:
        /* <DEDUP_REMOVED lines=115> */
.L_x_508:
        /* <DEDUP_REMOVED lines=61> */
.L_x_510:
[----:B------:R-:W-:-:S13]  /*31e0*/  ISETP.NE.OR P0, PT, R18, RZ, P0 ;  /* 0x000000ff1200720c */ /* 0x000fda0000705670 */
[----:B------:R-:W-:Y:S05]  /*31f0*/  @!P0 BRA `(.L_x_506) ;  /* 0x00000000007c8947 */ /* 0x000fea0003800000 */
.L_x_507:
        /* <DEDUP_REMOVED lines=31> */
.L_x_506:
        /* <DEDUP_REMOVED lines=12> */
.L_x_512:
[----:B------:R-:W-:Y:S05]  /*34b0*/  BSYNC B0 ;  /* 0x0000000000007941 */ /* 0x000fea0003800000 */
.L_x_511:
        /* <DEDUP_REMOVED lines=16> */
.L_x_503:
[----:B------:R-:W3:Y:S01]  /*35c0*/  S2UR UR6, SR_CgaCtaId ;  /* 0x00000000000679c3 */ /* 0x000ee20000008800 */
[----:B------:R-:W-:Y:S01]  /*35d0*/  UMOV UR4, 0x400 ;  /* 0x0000040000047882 */ /* 0x000fe20000000000 */
[--C-:B012---:R-:W-:Y:S02]  /*35e0*/  HADD2.F32 R10, -RZ, R36.reuse.H0_H0 ;  /* 0x20000024ff0a7230 */ /* 0x107fe40000004100 */
[----:B------:R-:W-:Y:S02]  /*35f0*/  HADD2.F32 R36, -RZ, R36.H1_H1 ;  /* 0x30000024ff247230 */ /* 0x000fe40000004100 */
[--C-:B------:R-:W-:Y:S02]  /*3600*/  HADD2.F32 R11, -RZ, R35.reuse.H0_H0 ;  /* 0x20000023ff0b7230 */ /* 0x100fe40000004100 */
[----:B------:R-:W-:Y:S01]  /*3610*/  FADD.FTZ R12, R10, -UR11 ;  /* 0x8000000b0a0c7e21 */ /* 0x000fe20008010000 */
[----:B------:R-:W-:Y:S02]  /*3620*/  HADD2.F32 R10, -RZ, R35.H1_H1 ;  /* 0x30000023ff0a7230 */ /* 0x000fe40000004100 */
[----:B------:R-:W-:Y:S01]  /*3630*/  FADD.FTZ R36, R36, -UR11 ;  /* 0x8000000b24247e21 */ /* 0x000fe20008010000 */
[----:B------:R-:W-:-:S03]  /*3640*/  FMUL.FTZ R21, R12, UR10 ;  /* 0x0000000a0c157c20 */ /* 0x000fc60008410000 */
        /* <DEDUP_REMOVED lines=26> */
.L_x_513:
        /* <DEDUP_REMOVED lines=23> */
[----:B------:R-:W-:-:S05]  /*3960*/  F2FP.F16.F32.PACK_AB R7, R8, R7 ;  /* 0x000000070807723e */ /* 0x000fca00000000ff */
[----:B------:R0:W-:Y:S02]  /*3970*/  STG.E desc[UR12][R4.64], R7 ;  /* 0x0000000704007986 */ /* 0x0001e4000c10190c */
.L_x_515:
[----:B------:R-:W-:Y:S05]  /*3980*/  BSYNC B0 ;  /* 0x0000000000007941 */ /* 0x000fea0003800000 */
.L_x_514:
[----:B------:R-:W-:Y:S01]  /*3990*/  ULDC UR4, c[0x0][0x2a0] ;  /* 0x0000a80000047ab9 */ /* 0x000fe20000000800 */
[----:B------:R-:W-:Y:S01]  /*39a0*/  ULDC UR6, c[0x0][0x270] ;  /* 0x00009c0000067ab9 */ /* 0x000fe20000000800 */
[----:B------:R-:W-:Y:S01]  /*39b0*/  IADD3 R38, R33, R38, RZ ;  /* 0x0000002621267210 */ /* 0x000fe20007ffe0ff */
[----:B------:R-:W-:Y:S01]  /*39c0*/  UIMAD UR4, UR4, UR6, URZ ;  /* 0x00000006040472a4 */ /* 0x000fe2000f8e023f */
[----:B------:R-:W-:-:S05]  /*39d0*/  IADD3 R37, R37, 0x1, RZ ;  /* 0x0000000125257810 */ /* 0x000fca0007ffe0ff */
[----:B------:R-:W-:-:S13]  /*39e0*/  ISETP.GE.AND P0, PT, R38, UR4, PT ;  /* 0x0000000426007c0c */ /* 0x000fda000bf06270 */
[----:B------:R-:W-:Y:S05]  /*39f0*/  @!P0 BRA `(.L_x_516) ;  /* 0xffffffc800448947 */ /* 0x000fea000383ffff */
.L_x_493:
[----:B0-----:R-:W0:Y:S01]  /*3a00*/  LDC R4, c[0x0][0xc] ;  /* 0x00000300ff047b82 */ /* 0x001e220000000800 */
[----:B------:R-:W-:Y:S01]  /*3a10*/  ISETP.NE.AND P2, PT, R39, RZ, PT ;  /* 0x000000ff2700720c */ /* 0x000fe20003f45270 */
[----:B------:R-:W-:Y:S06]  /*3a20*/  BSSY B0, `(.L_x_517) ;  /* 0x0000015000007945 */ /* 0x000fec0003800000 */
[----:B------:R-:W2:Y:S08]  /*3a30*/  LDC R7, c[0x0][0x10] ;  /* 0x00000400ff077b82 */ /* 0x000eb00000000800 */
[----:B------:R-:W3:Y:S01]  /*3a40*/  LDC.64 R2, c[0x0][0x258] ;  /* 0x00009600ff027b82 */ /* 0x000ee20000000a00 */
[----:B0-----:R-:W-:-:S02]  /*3a50*/  IADD3 R0, R4, -0x1, RZ ;  /* 0xffffffff04007810 */ /* 0x001fc40007ffe0ff */
        /* <DEDUP_REMOVED lines=17> */
.L_x_518:
[----:B------:R-:W-:Y:S05]  /*3b70*/  BSYNC B0 ;  /* 0x0000000000007941 */ /* 0x000fea0003800000 */
.L_x_517:
[----:B------:R-:W-:Y:S05]  /*3b80*/  @P0 EXIT ;  /* 0x000000000000094d */ /* 0x000fea0003800000 */
[----:B------:R-:W-:Y:S05]  /*3b90*/  @P2 BRA `(.L_x_519) ;  /* 0x0000000000202947 */ /* 0x000fea0003800000 */
[----:B------:R-:W-:-:S05]  /*3ba0*/  IMAD R0, R4, R7, RZ ;  /* 0x0000000704007224 */ /* 0x000fca00078e02ff */
[----:B------:R-:W-:-:S13]  /*3bb0*/  ISETP.NE.AND P0, PT, R0, -0x1, PT ;  /* 0xffffffff0000780c */ /* 0x000fda0003f05270 */
[----:B------:R-:W-:Y:S05]  /*3bc0*/  @!P0 BRA `(.L_x_519) ;  /* 0x0000000000148947 */ /* 0x000fea0003800000 */
.L_x_520:
[----:B0-----:R-:W2:Y:S04]  /*3bd0*/  LDG.E.STRONG.GPU R5, desc[UR12][R2.64] ;  /* 0x0000000c02057981 */ /* 0x001ea8000c1ef900 */
[----:B--2---:R-:W-:Y:S01]  /*3be0*/  CCTL.IVALL ;  /* 0x00000000ff00798f */ /* 0x004fe20002000000 */
[----:B------:R-:W-:Y:S05]  /*3bf0*/  YIELD ;  /* 0x0000000000007946 */ /* 0x000fea0003800000 */
[----:B------:R-:W-:-:S13]  /*3c00*/  ISETP.NE.AND P0, PT, R5, R0, PT ;  /* 0x000000000500720c */ /* 0x000fda0003f05270 */
[----:B------:R-:W-:Y:S05]  /*3c10*/  @P0 BRA `(.L_x_520) ;  /* 0xfffffffc00ec0947 */ /* 0x000fea000383ffff */
.L_x_519:
        /* <DEDUP_REMOVED lines=24> */
.L_x_521:
        /* <DEDUP_REMOVED lines=23> */
.L_x_522:
        /* <DEDUP_REMOVED lines=15> */
.L_x_2399:


//--------------------- .text._Z35group_norm_nhwc_bwd_one_pass_kernelI11Fp16IOFp32WLi128ELi4ELi128EEv26Group_norm_nhwc_bwd_params --------------------------
	.section	.text._Z35group_norm_nhwc_bwd_one_pass_kernelI11Fp16IOFp32WLi128ELi4ELi128EEv26Group_norm_nhwc_bwd_params,"ax",@progbits
	.align	128
        .global         _Z35group_norm_nhwc_bwd_one_pass_kernelI11Fp16IOFp32WLi128ELi4ELi128EEv26Group_norm_nhwc_bwd_params
        .type           _Z35group_norm_nhwc_bwd_one_pass_kernelI11Fp16IOFp32WLi128ELi4ELi128EEv26Group_norm_nhwc_bwd_params,@function
        .size           _Z35group_norm_nhwc_bwd_one_pass_kernelI11Fp16IOFp32WLi128ELi4ELi128EEv26Group_norm_nhwc_bwd_params,(.L_x_2400 - _Z35group_norm_nhwc_bwd_one_pass_kernelI11Fp16IOFp32WLi128ELi4ELi128EEv26Group_norm_nhwc_bwd_params)
        .other          _Z35group_norm_nhwc_bwd_one_pass_kernelI11Fp16IOFp32WLi128ELi4ELi128EEv26Group_norm_nhwc_bwd_params,@"STO_CUDA_ENTRY STV_DEFAULT"
_Z35group_norm_nhwc_bwd_one_pass_kernelI11Fp16IOFp32WLi128ELi4ELi128EEv26Group_norm_nhwc_bwd_params:
.text._Z35group_norm_nhwc_bwd_one_pass_kernelI11Fp16IOFp32WLi128ELi4ELi128EEv26Group_norm_nhwc_bwd_params:
        /* <DEDUP_REMOVED lines=47> */
.L_x_550:
[----:B0-----:R-:W0:Y:S01]  /*02f0*/  LDC R9, c[0x0][0x2a0] ;  /* 0x0000a800ff097b82 */ /* 0x001e220000000800 */
[----:B------:R-:W-:Y:S01]  /*0300*/  IABS R8, R36 ;  /* 0x0000002400087213 */ /* 0x000fe20000000000 */
[----:B------:R-:W-:-:S06]  /*0310*/  ULDC.64 UR10, c[0x0][0x290] ;  /* 0x0000a400000a7ab9 */ /* 0x000fcc0000000a00 */
[----:B------:R-:W1:Y:S01]  /*0320*/  LDC R13, c[0x0][0x2ac] ;  /* 0x0000ab00ff0d7b82 */ /* 0x000e620000000800 */
[----:B------:R-:W-:-:S07]  /*0330*/  ISETP.GE.AND P3, PT, R36, RZ, PT ;  /* 0x000000ff2400720c */ /* 0x000fce0003f66270 */
[----:B------:R-:W2:Y:S01]  /*0340*/  @P1 LDC.64 R16, c[0x0][0x288] ;  /* 0x0000a200ff101b82 */ /* 0x000ea20000000a00 */
[----:B0-----:R-:W-:-:S07]  /*0350*/  IABS R12, R9 ;  /* 0x00000009000c7213 */ /* 0x001fce0000000000 */
[----:B------:R-:W0:Y:S01]  /*0360*/  @P1 LDC.64 R18, c[0x0][0x230] ;  /* 0x00008c00ff121b82 */ /* 0x000e220000000a00 */
[----:B------:R-:W3:Y:S08]  /*0370*/  I2F.RP R3, R12 ;  /* 0x0000000c00037306 */ /* 0x000ef00000209400 */
[----:B---3--:R-:W3:Y:S02]  /*0380*/  MUFU.RCP R3, R3 ;  /* 0x0000000300037308 */ /* 0x008ee40000001000 */
[----:B---3--:R-:W-:-:S06]  /*0390*/  IADD3 R4, R3, 0xffffffe, RZ ;  /* 0x0ffffffe03047810 */ /* 0x008fcc0007ffe0ff */
[----:B------:R3:W4:Y:S02]  /*03a0*/  F2I.FTZ.U32.TRUNC.NTZ R5, R4 ;  /* 0x0000000400057305 */ /* 0x000724000021f000 */
[----:B---3--:R-:W-:Y:S02]  /*03b0*/  MOV R4, RZ ;  /* 0x000000ff00047202 */ /* 0x008fe40000000f00 */
[----:B----4-:R-:W-:-:S05]  /*03c0*/  IADD3 R7, RZ, -R5, RZ ;  /* 0x80000005ff077210 */ /* 0x010fca0007ffe0ff */
[----:B------:R-:W-:-:S04]  /*03d0*/  IMAD R7, R7, R12, RZ ;  /* 0x0000000c07077224 */ /* 0x000fc800078e02ff */
[----:B------:R-:W-:Y:S01]  /*03e0*/  IMAD.HI.U32 R5, R5, R7, R4 ;  /* 0x0000000705057227 */ /* 0x000fe200078e0004 */
[----:B------:R-:W-:Y:S01]  /*03f0*/  SHF.R.U32.HI R4, RZ, 0x1, R38 ;  /* 0x00000001ff047819 */ /* 0x000fe20000011626 */
[----:B------:R-:W3:Y:S04]  /*0400*/  LDC.64 R6, c[0x0][0x248] ;  /* 0x00009200ff067b82 */ /* 0x000ee80000000a00 */
[----:B------:R-:W-:-:S04]  /*0410*/  IMAD.HI.U32 R5, R5, R8, RZ ;  /* 0x0000000805057227 */ /* 0x000fc800078e00ff */
[----:B-1----:R-:W-:Y:S01]  /*0420*/  IMAD R4, R13, UR14, R4 ;  /* 0x0000000e0d047c24 */ /* 0x002fe2000f8e0204 */
[----:B------:R-:W-:Y:S02]  /*0430*/  IADD3 R3, -R5, RZ, RZ ;  /* 0x000000ff05037210 */ /* 0x000fe40007ffe1ff */
[----:B------:R-:W-:-:S03]  /*0440*/  LOP3.LUT R13, R36, R9, RZ, 0x3c, !PT ;  /* 0x00000009240d7212 */ /* 0x000fc600078e3cff */
[----:B------:R-:W-:-:S05]  /*0450*/  IMAD R3, R12, R3, R8 ;  /* 0x000000030c037224 */ /* 0x000fca00078e0208 */
[----:B------:R-:W-:Y:S01]  /*0460*/  ISETP.GT.U32.AND P5, PT, R12, R3, PT ;  /* 0x000000030c00720c */ /* 0x000fe20003fa4070 */
[----:B---3--:R-:W-:-:S06]  /*0470*/  IMAD.WIDE R6, R36, 0x8, R6 ;  /* 0x0000000824067825 */ /* 0x008fcc00078e0206 */
[----:B------:R-:W3:Y:S06]  /*0480*/  LDG.E.64 R6, desc[UR12][R6.64] ;  /* 0x0000000c06067981 */ /* 0x000eec000c1e1b00 */
[----:B------:R-:W-:-:S04]  /*0490*/  @!P5 IADD3 R3, R3, -R12, RZ ;  /* 0x8000000c0303d210 */ /* 0x000fc80007ffe0ff */
[-C--:B------:R-:W-:Y:S02]  /*04a0*/  ISETP.GE.U32.AND P4, PT, R3, R12.reuse, PT ;  /* 0x0000000c0300720c */ /* 0x080fe40003f86070 */
[----:B------:R-:W-:Y:S02]  /*04b0*/  IADD3 R8, R4, 0x40, RZ ;  /* 0x0000004004087810 */ /* 0x000fe40007ffe0ff */
[----:B------:R-:W-:Y:S02]  /*04c0*/  ISETP.GE.AND P2, PT, R13, RZ, PT ;  /* 0x000000ff0d00720c */ /* 0x000fe40003f46270 */
[----:B------:R-:W-:Y:S02]  /*04d0*/  ISETP.GE.U32.AND P0, PT, R8, UR10, PT ;  /* 0x0000000a08007c0c */ /* 0x000fe4000bf06070 */
[----:B------:R-:W-:Y:S02]  /*04e0*/  ISETP.GT.U32.AND P6, PT, R12, R3, PT ;  /* 0x000000030c00720c */ /* 0x000fe40003fc4070 */
[----:B------:R-:W-:-:S02]  /*04f0*/  IADD3 R4, R3, -R12, RZ ;  /* 0x8000000c03047210 */ /* 0x000fc40007ffe0ff */
[----:B------:R-:W-:Y:S02]  /*0500*/  @!P5 IADD3 R5, R5, 0x1, RZ ;  /* 0x000000010505d810 */ /* 0x000fe40007ffe0ff */
[----:B------:R-:W-:Y:S02]  /*0510*/  SHF.R.S32.HI R8, RZ, 0x1f, R8 ;  /* 0x0000001fff087819 */ /* 0x000fe40000011408 */
[----:B------:R-:W-:Y:S02]  /*0520*/  SEL R3, R4, R3, !P6 ;  /* 0x0000000304037207 */ /* 0x000fe40007000000 */
[----:B------:R-:W-:Y:S02]  /*0530*/  @P4 IADD3 R5, R5, 0x1, RZ ;  /* 0x0000000105054810 */ /* 0x000fe40007ffe0ff */
[----:B------:R-:W-:Y:S01]  /*0540*/  ISETP.GE.AND.EX P0, PT, R8, UR11, PT, P0 ;  /* 0x0000000b08007c0c */ /* 0x000fe2000bf06300 */
[----:B------:R-:W-:Y:S01]  /*0550*/  ULDC.64 UR10, c[0x0][0x298] ;  /* 0x0000a600000a7ab9 */ /* 0x000fe20000000a00 */
[----:B------:R-:W-:-:S02]  /*0560*/  ISETP.NE.AND P4, PT, R9, RZ, PT ;  /* 0x000000ff0900720c */ /* 0x000fc40003f85270 */
[----:B------:R-:W-:Y:S02]  /*0570*/  LOP3.LUT R4, RZ, R9, RZ, 0x33, !PT ;  /* 0x00000009ff047212 */ /* 0x000fe400078e33ff */
[----:B------:R-:W-:Y:S02]  /*0580*/  ISETP.LT.U32.AND P0, PT, R38, 0x80, !P0 ;  /* 0x000000802600780c */ /* 0x000fe40004701070 */
[----:B------:R-:W-:Y:S02]  /*0590*/  @!P3 IADD3 R3, -R3, RZ, RZ ;  /* 0x000000ff0303b210 */ /* 0x000fe40007ffe1ff */
[----:B------:R-:W-:Y:S02]  /*05a0*/  @!P2 IADD3 R5, -R5, RZ, RZ ;  /* 0x000000ff0505a210 */ /* 0x000fe40007ffe1ff */
[C---:B------:R-:W-:Y:S02]  /*05b0*/  SEL R3, R4.reuse, R3, !P4 ;  /* 0x0000000304037207 */ /* 0x040fe40006000000 */
[----:B------:R-:W-:-:S02]  /*05c0*/  SEL R5, R4, R5, !P4 ;  /* 0x0000000504057207 */ /* 0x000fc40006000000 */
[----:B------:R-:W-:Y:S02]  /*05d0*/  LEA R8, R3, R0, 0x2 ;  /* 0x0000000003087211 */ /* 0x000fe400078e10ff */
[----:B------:R-:W-:Y:S01]  /*05e0*/  SHF.R.S32.HI R4, RZ, 0x1f, R5 ;  /* 0x0000001fff047819 */ /* 0x000fe20000011405 */
[----:B------:R-:W1:Y:S01]  /*05f0*/  @P0 LDC.64 R20, c[0x0][0x288] ;  /* 0x0000a200ff140b82 */ /* 0x000e620000000a00 */
[----:B------:R-:W-:-:S03]  /*0600*/  SHF.R.S32.HI R9, RZ, 0x1f, R8 ;  /* 0x0000001fff097819 */ /* 0x000fc60000011408 */
[----:B------:R-:W-:Y:S01]  /*0610*/  IMAD R4, R4, UR10, RZ ;  /* 0x0000000a04047c24 */ /* 0x000fe2000f8e02ff */
[----:B------:R-:W-:Y:S01]  /*0620*/  SHF.R.S32.HI R13, RZ, 0x1f, R10 ;  /* 0x0000001fff0d7819 */ /* 0x000fe2000001140a */
[C---:B------:R-:W-:Y:S01]  /*0630*/  IMAD.WIDE.U32 R40, R5.reuse, UR10, R8 ;  /* 0x0000000a05287c25 */ /* 0x040fe2000f8e0008 */
[----:B------:R-:W-:Y:S01]  /*0640*/  IADD3 R27, R10, 0x40, RZ ;  /* 0x000000400a1b7810 */ /* 0x000fe20007ffe0ff */
[----:B------:R-:W4:Y:S02]  /*0650*/  @P0 LDC.64 R14, c[0x0][0x230] ;  /* 0x00008c00ff0e0b82 */ /* 0x000f240000000a00 */
[----:B------:R-:W-:Y:S01]  /*0660*/  IMAD R43, R5, UR11, R4 ;  /* 0x0000000b052b7c24 */ /* 0x000fe2000f8e0204 */
[----:B------:R-:W-:Y:S01]  /*0670*/  @P1 MOV R42, R40 ;  /* 0x00000028002a1202 */ /* 0x000fe20000000f00 */
[----:B--2---:R-:W-:-:S03]  /*0680*/  @P1 IMAD R4, R13, R16, RZ ;  /* 0x000000100d041224 */ /* 0x004fc600078e02ff */
[----:B------:R-:W-:Y:S01]  /*0690*/  IADD3 R43, R41, R43, RZ ;  /* 0x0000002b292b7210 */ /* 0x000fe20007ffe0ff */
[----:B------:R-:W2:Y:S01]  /*06a0*/  @P1 LDC.64 R12, c[0x0][0x228] ;  /* 0x00008a00ff0c1b82 */ /* 0x000ea20000000a00 */
[C---:B------:R-:W-:Y:S02]  /*06b0*/  @P1 IMAD R23, R10.reuse, R17, R4 ;  /* 0x000000110a171224 */ /* 0x040fe400078e0204 */
[----:B------:R-:W-:-:S05]  /*06c0*/  @P1 IMAD.WIDE.U32 R16, R10, R16, R42 ;  /* 0x000000100a101225 */ /* 0x000fca00078e002a */
[----:B------:R-:W4:Y:S01]  /*06d0*/  @P0 LDC.64 R4, c[0x0][0x228] ;  /* 0x00008a00ff040b82 */ /* 0x000f220000000a00 */
[----:B------:R-:W-:Y:S02]  /*06e0*/  SHF.R.S32.HI R25, RZ, 0x1f, R27 ;  /* 0x0000001fff197819 */ /* 0x000fe4000001141b */
[----:B------:R-:W-:Y:S02]  /*06f0*/  @P1 IADD3 R17, R17, R23, RZ ;  /* 0x0000001711111210 */ /* 0x000fe40007ffe0ff */
[C---:B------:R-:W-:Y:S01]  /*0700*/  @P1 SHF.L.U32 R23, R16.reuse, 0x1, RZ ;  /* 0x0000000110171819 */ /* 0x040fe200000006ff */
[----:B-1----:R-:W-:Y:S01]  /*0710*/  @P0 IMAD R24, R25, R20, RZ ;  /* 0x0000001419180224 */ /* 0x002fe200078e02ff */
[----:B------:R-:W-:Y:S02]  /*0720*/  @P1 SHF.L.U64.HI R22, R16, 0x1, R17 ;  /* 0x0000000110161819 */ /* 0x000fe40000010211 */
[----:B------:R-:W-:Y:S02]  /*0730*/  @P0 MOV R16, R40 ;  /* 0x0000002800100202 */ /* 0x000fe40000000f00 */
[----:B------:R-:W-:Y:S01]  /*0740*/  @P0 MOV R17, R43 ;  /* 0x0000002b00110202 */ /* 0x000fe20000000f00 */
[----:B------:R-:W-:Y:S01]  /*0750*/  @P0 IMAD R25, R27, R21, R24 ;  /* 0x000000151b190224 */ /* 0x000fe200078e0218 */
[----:B0-----:R-:W-:Y:S01]  /*0760*/  @P1 IADD3 R18, P2, R23, R18, RZ ;  /* 0x0000001217121210 */ /* 0x001fe20007f5e0ff */
[----:B------:R-:W-:-:S03]  /*0770*/  @P0 IMAD.WIDE.U32 R20, R27, R20, R16 ;  /* 0x000000141b140225 */ /* 0x000fc600078e0010 */
[----:B------:R-:W-:Y:S02]  /*0780*/  @P1 IADD3.X R19, R22, R19, RZ, P2, !PT ;  /* 0x0000001316131210 */ /* 0x000fe400017fe4ff */
[----:B--2---:R-:W-:Y:S02]  /*0790*/  @P1 IADD3 R16, P2, R23, R12, RZ ;  /* 0x0000000c17101210 */ /* 0x004fe40007f5e0ff */
[----:B------:R-:W-:Y:S02]  /*07a0*/  @P0 SHF.L.U32 R17, R20, 0x1, RZ ;  /* 0x0000000114110819 */ /* 0x000fe400000006ff */
[----:B------:R-:W-:Y:S02]  /*07b0*/  CS2R R32, SRZ ;  /* 0x0000000000207805 */ /* 0x000fe4000001ff00 */
[C---:B----4-:R-:W-:Y:S02]  /*07c0*/  @P0 IADD3 R12, P3, R17.reuse, R14, RZ ;  /* 0x0000000e110c0210 */ /* 0x050fe40007f7e0ff */
[----:B------:R-:W-:-:S02]  /*07d0*/  @P0 IADD3 R4, P4, R17, R4, RZ ;  /* 0x0000000411040210 */ /* 0x000fc40007f9e0ff */
[----:B------:R-:W5:Y:S01]  /*07e0*/  @P1 LDG.E R33, desc[UR12][R18.64] ;  /* 0x0000000c12211981 */ /* 0x000f62000c1e1900 */
[----:B------:R-:W-:-:S05]  /*07f0*/  @P1 IADD3.X R17, R22, R13, RZ, P2, !PT ;  /* 0x0000000d16111210 */ /* 0x000fca00017fe4ff */
[----:B------:R-:W5:Y:S01]  /*0800*/  @P1 LDG.E R32, desc[UR12][R16.64] ;  /* 0x0000000c10201981 */ /* 0x000f62000c1e1900 */
[----:B------:R-:W-:-:S04]  /*0810*/  @P0 IADD3 R21, R21, R25, RZ ;  /* 0x0000001915150210 */ /* 0x000fc80007ffe0ff */
[----:B------:R-:W-:Y:S02]  /*0820*/  @P0 SHF.L.U64.HI R20, R20, 0x1, R21 ;  /* 0x0000000114140819 */ /* 0x000fe40000010215 */
[----:B------:R-:W-:Y:S02]  /*0830*/  MOV R34, RZ ;  /* 0x000000ff00227202 */ /* 0x000fe40000000f00 */
[----:B------:R-:W-:Y:S02]  /*0840*/  MOV R31, RZ ;  /* 0x000000ff001f7202 */ /* 0x000fe40000000f00 */
[C---:B------:R-:W-:Y:S02]  /*0850*/  @P0 IADD3.X R13, R20.reuse, R15, RZ, P3, !PT ;  /* 0x0000000f140d0210 */ /* 0x040fe40001ffe4ff */
[----:B------:R-:W-:-:S03]  /*0860*/  @P0 IADD3.X R5, R20, R5, RZ, P4, !PT ;  /* 0x0000000514050210 */ /* 0x000fc600027fe4ff */
[----:B------:R-:W5:Y:S04]  /*0870*/  @P0 LDG.E R34, desc[UR12][R12.64] ;  /* 0x0000000c0c220981 */ /* 0x000f68000c1e1900 */
[----:B------:R0:W5:Y:S01]  /*0880*/  @P0 LDG.E R31, desc[UR12][R4.64] ;  /* 0x0000000c041f0981 */ /* 0x000162000c1e1900 */
[----:B------:R-:W-:Y:S01]  /*0890*/  UMOV UR10, 0x3f800000 ;  /* 0x3f800000000a7882 */ /* 0x000fe20000000000 */
[----:B------:R-:W-:Y:S01]  /*08a0*/  BSSY B0, `(.L_x_524) ;  /* 0x000001c000007945 */ /* 0x000fe20003800000 */
        /* <DEDUP_REMOVED lines=15> */
[----:B------:R-:W-:Y:S01]  /*09a0*/  ULDC.U8 UR4, c[0x0][0x2a4] ;  /* 0x0000a90000047ab9 */ /* 0x000fe20000000000 */
[C---:B------:R-:W-:Y:S01]  /*09b0*/  SHF.L.U32 R13, R8.reuse, 0x2, RZ ;  /* 0x00000002080d7819 */ /* 0x040fe200000006ff */
[----:B------:R-:W-:Y:S01]  /*09c0*/  ULDC.64 UR16, c[0x0][0x238] ;  /* 0x00008e0000107ab9 */ /* 0x000fe20000000a00 */
[----:B------:R-:W-:Y:S02]  /*09d0*/  ISETP.NE.AND P0, PT, RZ, UR4, PT ;  /* 0x00000004ff007c0c */ /* 0x000fe4000bf05270 */
[----:B------:R-:W-:Y:S02]  /*09e0*/  SHF.L.U64.HI R14, R8, 0x2, R9 ;  /* 0x00000002080e7819 */ /* 0x000fe40000010209 */
[----:B------:R-:W-:-:S09]  /*09f0*/  IADD3 R12, P2, R13, UR16, RZ ;  /* 0x000000100d0c7c10 */ /* 0x000fd2000ff5e0ff */
[----:B------:R-:W0:Y:S02]  /*0a00*/  @P0 LDC.64 R4, c[0x0][0x240] ;  /* 0x00009000ff040b82 */ /* 0x000e240000000a00 */
[----:B0-----:R-:W-:Y:S02]  /*0a10*/  @P0 IADD3 R8, P3, R13, R4, RZ ;  /* 0x000000040d080210 */ /* 0x001fe40007f7e0ff */
[C---:B------:R-:W-:Y:S02]  /*0a20*/  IADD3.X R13, R14.reuse, UR17, RZ, P2, !PT ;  /* 0x000000110e0d7c10 */ /* 0x040fe400097fe4ff */
[----:B------:R-:W-:-:S03]  /*0a30*/  @P0 IADD3.X R9, R14, R5, RZ, P3, !PT ;  /* 0x000000050e090210 */ /* 0x000fc60001ffe4ff */
[----:B------:R0:W5:Y:S04]  /*0a40*/  LDG.E.64 R4, desc[UR12][R12.64] ;  /* 0x0000000c0c047981 */ /* 0x000168000c1e1b00 */
[----:B------:R0:W5:Y:S02]  /*0a50*/  @P0 LDG.E.64 R6, desc[UR12][R8.64] ;  /* 0x0000000c08060981 */ /* 0x000164000c1e1b00 */
.L_x_525:
[----:B------:R-:W-:Y:S05]  /*0a60*/  BSYNC B0 ;  /* 0x0000000000007941 */ /* 0x000fea0003800000 */
.L_x_524:
[----:B------:R-:W-:Y:S01]  /*0a70*/  ULDC.U8 UR4, c[0x0][0x2a4] ;  /* 0x0000a90000047ab9 */ /* 0x000fe20000000000 */
[--C-:B0----5:R-:W-:Y:S01]  /*0a80*/  HADD2.F32 R8, -RZ, R33.reuse.H0_H0 ;  /* 0x20000021ff087230 */ /* 0x121fe20000004100 */
[----:B------:R-:W-:Y:S01]  /*0a90*/  ISETP.NE.AND P2, PT, RZ, UR4, PT ;  /* 0x00000004ff007c0c */ /* 0x000fe2000bf45270 */
[----:B------:R-:W-:Y:S02]  /*0aa0*/  HADD2.F32 R9, -RZ, R33.H1_H1 ;  /* 0x30000021ff097230 */ /* 0x000fe40000004100 */
[----:B------:R-:W-:Y:S02]  /*0ab0*/  HADD2.F32 R17, -RZ, R34.H0_H0 ;  /* 0x20000022ff117230 */ /* 0x000fe40000004100 */
[----:B------:R-:W-:Y:S01]  /*0ac0*/  FADD.FTZ R8, R8, -UR11 ;  /* 0x8000000b08087e21 */ /* 0x000fe20008010000 */
[--C-:B------:R-:W-:Y:S02]  /*0ad0*/  HADD2.F32 R15, -RZ, R32.reuse.H0_H0 ;  /* 0x20000020ff0f7230 */ /* 0x100fe40000004100 */
[----:B------:R-:W-:Y:S01]  /*0ae0*/  FADD.FTZ R18, R9, -UR11 ;  /* 0x8000000b09127e21 */ /* 0x000fe20008010000 */
[----:B------:R-:W-:-:S02]  /*0af0*/  HADD2.F32 R14, -RZ, R32.H1_H1 ;  /* 0x30000020ff0e7230 */ /* 0x000fc40000004100 */
[----:B------:R-:W-:Y:S01]  /*0b00*/  FMUL.FTZ R9, R8, UR10 ;  /* 0x0000000a08097c20 */ /* 0x000fe20008410000 */
[----:B------:R-:W-:Y:S02]  /*0b10*/  HADD2.F32 R16, -RZ, R34.H1_H1 ;  /* 0x30000022ff107230 */ /* 0x000fe40000004100 */
[----:B------:R-:W-:Y:S01]  /*0b20*/  FADD.FTZ R17, R17, -UR11 ;  /* 0x8000000b11117e21 */ /* 0x000fe20008010000 */
[--C-:B------:R-:W-:Y:S02]  /*0b30*/  HADD2.F32 R13, -RZ, R31.reuse.H0_H0 ;  /* 0x2000001fff0d7230 */ /* 0x100fe40000004100 */
[----:B------:R-:W-:Y:S01]  /*0b40*/  FMUL.FTZ R8, R18, UR10 ;  /* 0x0000000a12087c20 */ /* 0x000fe20008410000 */
[----:B------:R-:W-:Y:S01]  /*0b50*/  HADD2.F32 R12, -RZ, R31.H1_H1 ;  /* 0x3000001fff0c7230 */ /* 0x000fe20000004100 */
        /* <DEDUP_REMOVED lines=19> */
.L_x_526:
        /* <DEDUP_REMOVED lines=26> */
.L_x_527:
        /* <DEDUP_REMOVED lines=13> */
[C---:B------:R-:W-:Y:S01]  /*0f00*/  ISETP.NE.AND P3, PT, R38.reuse, RZ, PT ;  /* 0x000000ff2600720c */ /* 0x040fe20003f65270 */
[----:B------:R-:W1:Y:S01]  /*0f10*/  SHFL.DOWN PT, R21, R18, 0x1, 0x1f ;  /* 0x08201f0012157f89 */ /* 0x000e6200000e0000 */
[----:B------:R-:W-:Y:S01]  /*0f20*/  FADD.FTZ R23, RZ, R14 ;  /* 0x0000000eff177221 */ /* 0x000fe20000010000 */
[----:B------:R-:W-:Y:S01]  /*0f30*/  BSSY B0, `(.L_x_528) ;  /* 0x0000031000007945 */ /* 0x000fe20003800000 */
[----:B------:R-:W-:Y:S01]  /*0f40*/  ISETP.GT.U32.AND P4, PT, R38, 0x1, PT ;  /* 0x000000012600780c */ /* 0x000fe20003f84070 */
[----:B------:R-:W2:Y:S01]  /*0f50*/  SHFL.DOWN PT, R20, R19, 0x1, 0x1f ;  /* 0x08201f0013147f89 */ /* 0x000ea200000e0000 */
[----:B------:R-:W-:Y:S01]  /*0f60*/  FADD.FTZ R23, R23, R12 ;  /* 0x0000000c17177221 */ /* 0x000fe20000010000 */
[----:B0-----:R-:W-:-:S06]  /*0f70*/  ULEA UR4, UR15, UR4, 0x18 ;  /* 0x000000040f047291 */ /* 0x001fcc000f8ec03f */
[----:B------:R-:W-:Y:S01]  /*0f80*/  LEA R39, R38, UR4, 0x4 ;  /* 0x0000000426277c11 */ /* 0x000fe2000f8e20ff */
        /* <DEDUP_REMOVED lines=22> */
[----:B-1----:R-:W-:Y:S01]  /*10f0*/  @!P0 FADD.FTZ R19, R19, R20 ;  /* 0x0000001413138221 */ /* 0x002fe20000010000 */
[----:B------:R-:W-:Y:S01]  /*1100*/  ISETP.NE.AND P0, PT, R11, RZ, PT ;  /* 0x000000ff0b00720c */ /* 0x000fe20003f05270 */
[----:B------:R-:W-:Y:S01]  /*1110*/  FFMA.FTZ R20, R17, R13, R22 ;  /* 0x0000000d11147223 */ /* 0x000fe20000010016 */
[----:B------:R-:W-:Y:S01]  /*1120*/  FADD.FTZ R22, RZ, R15 ;  /* 0x0000000fff167221 */ /* 0x000fe20000010000 */
[----:B------:R-:W-:Y:S01]  /*1130*/  FFMA.FTZ R21, R16, R12, R21 ;  /* 0x0000000c10157223 */ /* 0x000fe20000010015 */
[----:B------:R-:W-:-:S02]  /*1140*/  MOV R8, R18 ;  /* 0x0000001200087202 */ /* 0x000fc40000000f00 */
[----:B------:R-:W-:Y:S01]  /*1150*/  FADD.FTZ R22, R22, R13 ;  /* 0x0000000d16167221 */ /* 0x000fe20000010000 */
[----:B------:R-:W-:-:S04]  /*1160*/  MOV R9, R19 ;  /* 0x0000001300097202 */ /* 0x000fc80000000f00 */
[----:B------:R0:W-:Y:S04]  /*1170*/  STS.128 [R39], R20 ;  /* 0x0000001427007388 */ /* 0x0001e80000000c00 */
        /* <DEDUP_REMOVED lines=12> */
.L_x_529:
[----:B------:R-:W-:Y:S05]  /*1240*/  BSYNC B0 ;  /* 0x0000000000007941 */ /* 0x000fea0003800000 */
.L_x_528:
[----:B------:R-:W-:Y:S06]  /*1250*/  BAR.SYNC.DEFER_BLOCKING 0x0 ;  /* 0x0000000000007b1d */ /* 0x000fec0000010000 */
[----:B------:R-:W-:Y:S04]  /*1260*/  BSSY B0, `(.L_x_530) ;  /* 0x000013d000007945 */ /* 0x000fe80003800000 */
[----:B------:R-:W-:Y:S05]  /*1270*/  @P4 BRA `(.L_x_531) ;  /* 0x0000001000ec4947 */ /* 0x000fea0003800000 */
[----:B------:R-:W1:Y:S04]  /*1280*/  LDS.128 R24, [R39+0x20] ;  /* 0x0000200027187984 */ /* 0x000e680000000c00 */
[----:B------:R-:W2:Y:S04]  /*1290*/  LDS.128 R12, [R39+0x40] ;  /* 0x00004000270c7984 */ /* 0x000ea80000000c00 */
[----:B------:R-:W3:Y:S01]  /*12a0*/  LDS.128 R16, [R39+0x60] ;  /* 0x0000600027107984 */ /* 0x000ee20000000c00 */
[----:B-1----:R-:W-:Y:S01]  /*12b0*/  FADD.FTZ R45, R20, R24 ;  /* 0x00000018142d7221 */ /* 0x002fe20000010000 */
[----:B0-----:R-:W-:Y:S01]  /*12c0*/  FADD.FTZ R20, R21, R25 ;  /* 0x0000001915147221 */ /* 0x001fe20000010000 */
[----:B------:R-:W-:Y:S01]  /*12d0*/  FADD.FTZ R21, R22, R26 ;  /* 0x0000001a16157221 */ /* 0x000fe20000010000 */
[----:B------:R-:W-:Y:S01]  /*12e0*/  FADD.FTZ R24, R23, R27 ;  /* 0x0000001b17187221 */ /* 0x000fe20000010000 */
[----:B--2---:R-:W-:Y:S01]  /*12f0*/  FADD.FTZ R25, R45, R12 ;  /* 0x0000000c2d197221 */ /* 0x004fe20000010000 */
[----:B------:R-:W-:Y:S01]  /*1300*/  FADD.FTZ R12, R20, R13 ;  /* 0x0000000d140c7221 */ /* 0x000fe20000010000 */
[----:B------:R-:W-:Y:S01]  /*1310*/  FADD.FTZ R27, R21, R14 ;  /* 0x0000000e151b7221 */ /* 0x000fe20000010000 */
[----:B------:R-:W-:Y:S01]  /*1320*/  FADD.FTZ R26, R24, R15 ;  /* 0x0000000f181a7221 */ /* 0x000fe20000010000 */
[----:B------:R-:W0:Y:S01]  /*1330*/  LDS.128 R20, [R39+0x80] ;  /* 0x0000800027147984 */ /* 0x000e220000000c00 */
[----:B---3--:R-:W-:Y:S01]  /*1340*/  FADD.FTZ R24, R12, R17 ;  /* 0x000000110c187221 */ /* 0x008fe20000010000 */
[----:B------:R-:W-:Y:S01]  /*1350*/  FADD.FTZ R25, R25, R16 ;  /* 0x0000001019197221 */ /* 0x000fe20000010000 */
[----:B------:R-:W-:Y:S01]  /*1360*/  FADD.FTZ R27, R27, R18 ;  /* 0x000000121b1b7221 */ /* 0x000fe20000010000 */
[----:B------:R-:W1:Y:S01]  /*1370*/  LDS.128 R12, [R39+0xa0] ;  /* 0x0000a000270c7984 */ /* 0x000e620000000c00 */
[----:B------:R-:W-:-:S03]  /*1380*/  FADD.FTZ R26, R26, R19 ;  /* 0x000000131a1a7221 */ /* 0x000fc60000010000 */
[----:B------:R-:W2:Y:S01]  /*1390*/  LDS.128 R16, [R39+0xc0] ;  /* 0x0000c00027107984 */ /* 0x000ea20000000c00 */
        /* <DEDUP_REMOVED lines=13> */
[----:B------:R-:W-:-:S02]  /*1470*/  FADD.FTZ R26, R26, R19 ;  /* 0x000000131a1a7221 */ /* 0x000fc40000010000 */
[----:B------:R-:W2:Y:S01]  /*1480*/  LDS.128 R16, [R39+0x120] ;  /* 0x0001200027107984 */ /* 0x000ea20000000c00 */
        /* <DEDUP_REMOVED lines=282> */
.L_x_531:
[----:B------:R-:W-:Y:S05]  /*2630*/  BSYNC B0 ;  /* 0x0000000000007941 */ /* 0x000fea0003800000 */
.L_x_530:
        /* <DEDUP_REMOVED lines=19> */
.L_x_533:
[----:B------:R-:W-:Y:S05]  /*2770*/  BSYNC B0 ;  /* 0x0000000000007941 */ /* 0x000fea0003800000 */
.L_x_532:
[----:B------:R-:W-:Y:S05]  /*2780*/  @!P0 BRA `(.L_x_534) ;  /* 0x0000001000808947 */ /* 0x000fea0003800000 */
[----:B------:R-:W1:Y:S01]  /*2790*/  LDC.64 R12, c[0x0][0x258] ;  /* 0x00009600ff0c7b82 */ /* 0x000e620000000a00 */
[----:B--2---:R-:W-:-:S05]  /*27a0*/  LOP3.LUT R14, R35, 0x1, RZ, 0xc0, !PT ;  /* 0x00000001230e7812 */ /* 0x004fca00078ec0ff */
[----:B------:R-:W-:Y:S02]  /*27b0*/  IMAD R3, R14, R29, RZ ;  /* 0x0000001d0e037224 */ /* 0x000fe400078e02ff */
[----:B0-----:R-:W0:Y:S02]  /*27c0*/  LDC.64 R22, c[0x0][0x260] ;  /* 0x00009800ff167b82 */ /* 0x001e240000000a00 */
[C---:B------:R-:W-:Y:S01]  /*27d0*/  IMAD R14, R3.reuse, R28, RZ ;  /* 0x0000001c030e7224 */ /* 0x040fe200078e02ff */
[----:B------:R-:W-:-:S04]  /*27e0*/  IADD3 R3, R3, R30, RZ ;  /* 0x0000001e03037210 */ /* 0x000fc80007ffe0ff */
[----:B------:R-:W-:Y:S01]  /*27f0*/  SHF.L.U32 R15, R14, 0x1, RZ ;  /* 0x000000010e0f7819 */ /* 0x000fe200000006ff */
[----:B-1----:R-:W-:-:S04]  /*2800*/  IMAD.WIDE.U32 R12, R3, 0x4, R12 ;  /* 0x00000004030c7825 */ /* 0x002fc800078e000c */
[----:B0-----:R-:W-:Y:S01]  /*2810*/  IMAD.WIDE R22, R15, 0x4, R22 ;  /* 0x000000040f167825 */ /* 0x001fe200078e0216 */
        /* <DEDUP_REMOVED lines=21> */
.L_x_536:
[----:B-1----:R-:W2:Y:S04]  /*2970*/  LDG.E.STRONG.GPU R3, desc[UR12][R12.64] ;  /* 0x0000000c0c037981 */ /* 0x002ea8000c1ef900 */
[----:B--2---:R-:W-:Y:S01]  /*2980*/  CCTL.IVALL ;  /* 0x00000000ff00798f */ /* 0x004fe20002000000 */
[----:B------:R-:W-:Y:S05]  /*2990*/  YIELD ;  /* 0x0000000000007946 */ /* 0x000fea0003800000 */
[----:B------:R-:W-:-:S13]  /*29a0*/  ISETP.NE.AND P0, PT, R3, R16, PT ;  /* 0x000000100300720c */ /* 0x000fda0003f05270 */
[----:B------:R-:W-:Y:S05]  /*29b0*/  @P0 BRA `(.L_x_536) ;  /* 0xfffffffc00ec0947 */ /* 0x000fea000383ffff */
.L_x_535:
        /* <DEDUP_REMOVED lines=16> */
.L_x_540:
[----:B------:R-:W-:-:S13]  /*2ac0*/  ISETP.EQ.OR P6, PT, R20, UR14, P3 ;  /* 0x0000000e14007c0c */ /* 0x000fda0009fc2670 */
[----:B------:R-:W-:-:S04]  /*2ad0*/  @!P6 IMAD R13, R29, R20, R30 ;  /* 0x000000141d0de224 */ /* 0x000fc800078e021e */
[----:B------:R-:W-:-:S06]  /*2ae0*/  @!P6 IMAD.WIDE.U32 R12, R13, 0x8, R22 ;  /* 0x000000080d0ce825 */ /* 0x000fcc00078e0016 */
[----:B------:R-:W2:Y:S01]  /*2af0*/  @!P6 LDG.E.64 R12, desc[UR12][R12.64] ;  /* 0x0000000c0c0ce981 */ /* 0x000ea2000c1e1b00 */
[C---:B------:R-:W-:Y:S02]  /*2b00*/  IADD3 R15, R20.reuse, 0x1, RZ ;  /* 0x00000001140f7810 */ /* 0x040fe40007ffe0ff */
[C---:B------:R-:W-:Y:S02]  /*2b10*/  IADD3 R17, R20.reuse, 0x2, RZ ;  /* 0x0000000214117810 */ /* 0x040fe40007ffe0ff */
[----:B------:R-:W-:Y:S02]  /*2b20*/  ISETP.EQ.OR P4, PT, R15, UR14, P3 ;  /* 0x0000000e0f007c0c */ /* 0x000fe40009f82670 */
[----:B------:R-:W-:Y:S02]  /*2b30*/  ISETP.EQ.OR P5, PT, R17, UR14, P3 ;  /* 0x0000000e11007c0c */ /* 0x000fe40009fa2670 */
[----:B------:R-:W-:-:S09]  /*2b40*/  IADD3 R16, R20, 0x3, RZ ;  /* 0x0000000314107810 */ /* 0x000fd20007ffe0ff */
[C-C-:B------:R-:W-:Y:S02]  /*2b50*/  @!P4 IMAD R15, R29.reuse, R15, R30.reuse ;  /* 0x0000000f1d0fc224 */ /* 0x140fe400078e021e */
[----:B------:R-:W-:Y:S02]  /*2b60*/  @!P5 IMAD R17, R29, R17, R30 ;  /* 0x000000111d11d224 */ /* 0x000fe400078e021e */
[----:B--2---:R-:W-:Y:S01]  /*2b70*/  @!P6 FADD.FTZ R8, R8, R12 ;  /* 0x0000000c0808e221 */ /* 0x004fe20000010000 */
        /* <DEDUP_REMOVED lines=103> */
.L_x_539:
        /* <DEDUP_REMOVED lines=23> */
[----:B------:R-:W-:Y:S02]  /*3360*/  @!P0 FADD.FTZ R9, R9, R13 ;  /* 0x0000000d09098221 */ /* 0x000fe40000010000 */
        /* <DEDUP_REMOVED lines=37> */
.L_x_541:
[----:B------:R-:W-:-:S13]  /*35c0*/  ISETP.NE.OR P0, PT, R3, RZ, P0 ;  /* 0x000000ff0300720c */ /* 0x000fda0000705670 */
[----:B------:R-:W-:Y:S05]  /*35d0*/  @!P0 BRA `(.L_x_537) ;  /* 0x00000000007c8947 */ /* 0x000fea0003800000 */
.L_x_538:
        /* <DEDUP_REMOVED lines=31> */
.L_x_537:
        /* <DEDUP_REMOVED lines=11> */
.L_x_543:
[----:B------:R-:W-:Y:S05]  /*3880*/  BSYNC B0 ;  /* 0x0000000000007941 */ /* 0x000fea0003800000 */
.L_x_542:
        /* <DEDUP_REMOVED lines=16> */
.L_x_534:
[----:B------:R-:W3:Y:S01]  /*3990*/  S2UR UR6, SR_CgaCtaId ;  /* 0x00000000000679c3 */ /* 0x000ee20000008800 */
[----:B------:R-:W-:Y:S01]  /*39a0*/  UMOV UR4, 0x400 ;  /* 0x0000040000047882 */ /* 0x000fe20000000000 */
[--C-:B--2---:R-:W-:Y:S01]  /*39b0*/  HADD2.F32 R16, -RZ, R34.reuse.H0_H0 ;  /* 0x20000022ff107230 */ /* 0x104fe20000004100 */
[----:B------:R-:W-:Y:S01]  /*39c0*/  SHF.R.U32.HI R18, RZ, 0x1, R38 ;  /* 0x00000001ff127819 */ /* 0x000fe20000011626 */
[----:B------:R-:W-:-:S04]  /*39d0*/  HADD2.F32 R34, -RZ, R34.H1_H1 ;  /* 0x30000022ff227230 */ /* 0x000fc80000004100 */
[----:B-1----:R-:W1:Y:S01]  /*39e0*/  LDC R15, c[0x0][0x2ac] ;  /* 0x0000ab00ff0f7b82 */ /* 0x002e620000000800 */
[----:B---3--:R-:W-:-:S09]  /*39f0*/  ULEA UR4, UR6, UR4, 0x18 ;  /* 0x0000000406047291 */ /* 0x008fd2000f8ec03f */
[----:B------:R-:W-:Y:S01]  /*3a00*/  @!P3 STS.64 [UR4+0x30], R8 ;  /* 0x00003008ff00b988 */ /* 0x000fe20008000a04 */
[----:B------:R-:W-:Y:S06]  /*3a10*/  BAR.SYNC.DEFER_BLOCKING 0x0 ;  /* 0x0000000000007b1d */ /* 0x000fec0000010000 */
[----:B------:R-:W2:Y:S01]  /*3a20*/  LDS.64 R12, [UR4+0x30] ;  /* 0x00003004ff0c7984 */ /* 0x000ea20008000a00 */
[----:B------:R-:W-:Y:S02]  /*3a30*/  ULDC UR4, c[0x0][0x2bc] ;  /* 0x0000af0000047ab9 */ /* 0x000fe40000000800 */
[----:B--2---:R-:W-:Y:S01]  /*3a40*/  FMUL.FTZ R3, R12, UR4 ;  /* 0x000000040c037c20 */ /* 0x004fe20008410000 */
[----:B------:R-:W-:-:S02]  /*3a50*/  HADD2.F32 R12, -RZ, R33.H0_H0 ;  /* 0x20000021ff0c7230 */ /* 0x000fc40000004100 */
[----:B------:R-:W-:Y:S01]  /*3a60*/  FMUL.FTZ R14, R13, UR4 ;  /* 0x000000040d0e7c20 */ /* 0x000fe20008410000 */
[----:B------:R-:W-:Y:S02]  /*3a70*/  HADD2.F32 R33, -RZ, R33.H1_H1 ;  /* 0x30000021ff217230 */ /* 0x000fe40000004100 */
[--C-:B------:R-:W-:Y:S02]  /*3a80*/  HADD2.F32 R13, -RZ, R32.reuse.H0_H0 ;  /* 0x20000020ff0d7230 */ /* 0x100fe40000004100 */
[----:B0-----:R-:W-:Y:S01]  /*3a90*/  FADD.FTZ R9, R12, -UR11 ;  /* 0x8000000b0c097e21 */ /* 0x001fe20008010000 */
[----:B------:R-:W-:Y:S02]  /*3aa0*/  HADD2.F32 R32, -RZ, R32.H1_H1 ;  /* 0x30000020ff207230 */ /* 0x000fe40000004100 */
[----:B------:R-:W-:Y:S01]  /*3ab0*/  FADD.FTZ R8, R33, -UR11 ;  /* 0x8000000b21087e21 */ /* 0x000fe20008010000 */
[----:B------:R-:W-:-:S03]  /*3ac0*/  FMUL.FTZ R9, R9, UR10 ;  /* 0x0000000a09097c20 */ /* 0x000fc60008410000 */
        /* <DEDUP_REMOVED lines=20> */
.L_x_544:
[----:B------:R-:W-:Y:S04]  /*3c10*/  BSSY B0, `(.L_x_545) ;  /* 0x0000015000007945 */ /* 0x000fe80003800000 */
[----:B------:R-:W-:Y:S05]  /*3c20*/  @!P1 BRA `(.L_x_546) ;  /* 0x00000000004c9947 */ /* 0x000fea0003800000 */
[C---:B------:R-:W-:Y:S01]  /*3c30*/  FFMA.FTZ R12, R3.reuse, R9, R14 ;  /* 0x00000009030c7223 */ /* 0x040fe2000001000e */
[----:B------:R-:W-:Y:S01]  /*3c40*/  SHF.R.S32.HI R17, RZ, 0x1f, R10 ;  /* 0x0000001fff117819 */ /* 0x000fe2000001140a */
[----:B------:R-:W-:Y:S01]  /*3c50*/  FFMA.FTZ R9, R3, R8, R14 ;  /* 0x0000000803097223 */ /* 0x000fe2000001000e */
[----:B------:R-:W-:Y:S01]  /*3c60*/  ULDC.64 UR16, c[0x0][0x288] ;  /* 0x0000a20000107ab9 */ /* 0x000fe20000000a00 */
[----:B------:R-:W-:Y:S01]  /*3c70*/  FFMA.FTZ R12, R13, R4, -R12 ;  /* 0x000000040d0c7223 */ /* 0x000fe2000001080c */
[----:B------:R-:W-:Y:S01]  /*3c80*/  MOV R8, R40 ;  /* 0x0000002800087202 */ /* 0x000fe20000000f00 */
[----:B------:R-:W-:Y:S02]  /*3c90*/  IMAD R13, R17, UR16, RZ ;  /* 0x00000010110d7c24 */ /* 0x000fe4000f8e02ff */
[----:B------:R-:W-:Y:S01]  /*3ca0*/  FFMA.FTZ R17, R32, R5, -R9 ;  /* 0x0000000520117223 */ /* 0x000fe20000010809 */
[----:B------:R-:W-:Y:S01]  /*3cb0*/  MOV R9, R43 ;  /* 0x0000002b00097202 */ /* 0x000fe20000000f00 */
[----:B------:R-:W-:Y:S01]  /*3cc0*/  FMUL.FTZ R20, R12, UR10 ;  /* 0x0000000a0c147c20 */ /* 0x000fe20008410000 */
[----:B------:R-:W-:-:S02]  /*3cd0*/  IMAD R13, R10, UR17, R13 ;  /* 0x000000110a0d7c24 */ /* 0x000fc4000f8e020d */
[----:B------:R-:W-:Y:S01]  /*3ce0*/  FMUL.FTZ R17, R17, UR10 ;  /* 0x0000000a11117c20 */ /* 0x000fe20008410000 */
[----:B------:R-:W-:Y:S01]  /*3cf0*/  IMAD.WIDE.U32 R8, R10, UR16, R8 ;  /* 0x000000100a087c25 */ /* 0x000fe2000f8e0008 */
[----:B------:R-:W-:-:S03]  /*3d00*/  ULDC.64 UR16, c[0x0][0x210] ;  /* 0x0000840000107ab9 */ /* 0x000fc60000000a00 */
[----:B------:R-:W-:Y:S02]  /*3d10*/  F2FP.F16.F32.PACK_AB R17, R17, R20 ;  /* 0x000000141111723e */ /* 0x000fe400000000ff */
[----:B------:R-:W-:Y:S02]  /*3d20*/  LEA R12, P0, R8, UR16, 0x1 ;  /* 0x00000010080c7c11 */ /* 0x000fe4000f8008ff */
[----:B------:R-:W-:-:S04]  /*3d30*/  IADD3 R13, R9, R13, RZ ;  /* 0x0000000d090d7210 */ /* 0x000fc80007ffe0ff */
[----:B------:R-:W-:-:S05]  /*3d40*/  LEA.HI.X R13, R8, UR17, R13, 0x1, P0 ;  /* 0x00000011080d7c11 */ /* 0x000fca00080f0c0d */
[----:B------:R0:W-:Y:S02]  /*3d50*/  STG.E desc[UR12][R12.64], R17 ;  /* 0x000000110c007986 */ /* 0x0001e4000c10190c */
.L_x_546:
[----:B------:R-:W-:Y:S05]  /*3d60*/  BSYNC B0 ;  /* 0x0000000000007941 */ /* 0x000fea0003800000 */
.L_x_545:
[----:B------:R-:W-:Y:S02]  /*3d70*/  IMAD R15, R15, UR14, R18 ;  /* 0x0000000e0f0f7c24 */ /* 0x000fe4000f8e0212 */
[----:B0-----:R-:W-:Y:S01]  /*3d80*/  FADD.FTZ R13, R16, -UR11 ;  /* 0x8000000b100d7e21 */ /* 0x001fe20008010000 */
[----:B------:R-:W-:Y:S01]  /*3d90*/  FADD.FTZ R12, R34, -UR11 ;  /* 0x8000000b220c7e21 */ /* 0x000fe20008010000 */
[--C-:B------:R-:W-:Y:S02]  /*3da0*/  HADD2.F32 R9, -RZ, R31.reuse.H0_H0 ;  /* 0x2000001fff097230 */ /* 0x100fe40000004100 */
[----:B------:R-:W-:Y:S02]  /*3db0*/  HADD2.F32 R8, -RZ, R31.H1_H1 ;  /* 0x3000001fff087230 */ /* 0x000fe40000004100 */
        /* <DEDUP_REMOVED lines=22> */
.L_x_547:
        /* <DEDUP_REMOVED lines=8> */
[----:B------:R-:W-:Y:S01]  /*3fa0*/  ULDC.64 UR16, c[0x0][0x288] ;  /* 0x0000a20000107ab9 */ /* 0x000fe20000000a00 */
[C-C-:B------:R-:W-:Y:S01]  /*3fb0*/  FFMA.FTZ R6, R3.reuse, R13, R14.reuse ;  /* 0x0000000d03067223 */ /* 0x140fe2000001000e */
[----:B------:R-:W-:Y:S01]  /*3fc0*/  MOV R41, R43 ;  /* 0x0000002b00297202 */ /* 0x000fe20000000f00 */
[----:B------:R-:W-:Y:S01]  /*3fd0*/  FFMA.FTZ R3, R3, R12, R14 ;  /* 0x0000000c03037223 */ /* 0x000fe2000001000e */
[----:B------:R-:W-:Y:S01]  /*3fe0*/  SHF.R.S32.HI R7, RZ, 0x1f, R15 ;  /* 0x0000001fff077819 */ /* 0x000fe2000001140f */
[----:B------:R-:W-:Y:S02]  /*3ff0*/  FFMA.FTZ R6, R9, R4, -R6 ;  /* 0x0000000409067223 */ /* 0x000fe40000010806 */
[----:B------:R-:W-:Y:S01]  /*4000*/  FFMA.FTZ R3, R8, R5, -R3 ;  /* 0x0000000508037223 */ /* 0x000fe20000010803 */
[----:B------:R-:W-:-:S04]  /*4010*/  IMAD.WIDE.U32 R40, R15, UR16, R40 ;  /* 0x000000100f287c25 */ /* 0x000fc8000f8e0028 */
[----:B------:R-:W-:Y:S01]  /*4020*/  FMUL.FTZ R6, R6, UR10 ;  /* 0x0000000a06067c20 */ /* 0x000fe20008410000 */
[----:B------:R-:W-:Y:S01]  /*4030*/  FMUL.FTZ R3, R3, UR10 ;  /* 0x0000000a03037c20 */ /* 0x000fe20008410000 */
[----:B------:R-:W-:-:S04]  /*4040*/  IMAD R7, R7, UR16, RZ ;  /* 0x0000001007077c24 */ /* 0x000fc8000f8e02ff */
[----:B------:R-:W-:Y:S01]  /*4050*/  IMAD R7, R15, UR17, R7 ;  /* 0x000000110f077c24 */ /* 0x000fe2000f8e0207 */
[----:B------:R-:W-:Y:S01]  /*4060*/  ULDC.64 UR16, c[0x0][0x210] ;  /* 0x0000840000107ab9 */ /* 0x000fe20000000a00 */
[----:B------:R-:W-:Y:S02]  /*4070*/  F2FP.F16.F32.PACK_AB R3, R3, R6 ;  /* 0x000000060303723e */ /* 0x000fe400000000ff */
[----:B------:R-:W-:Y:S02]  /*4080*/  LEA R4, P0, R40, UR16, 0x1 ;  /* 0x0000001028047c11 */ /* 0x000fe4000f8008ff */
[----:B------:R-:W-:-:S04]  /*4090*/  IADD3 R7, R41, R7, RZ ;  /* 0x0000000729077210 */ /* 0x000fc80007ffe0ff */
[----:B------:R-:W-:-:S05]  /*40a0*/  LEA.HI.X R5, R40, UR17, R7, 0x1, P0 ;  /* 0x0000001128057c11 */ /* 0x000fca00080f0c07 */
[----:B------:R0:W-:Y:S02]  /*40b0*/  STG.E desc[UR12][R4.64], R3 ;  /* 0x0000000304007986 */ /* 0x0001e4000c10190c */
.L_x_549:
[----:B------:R-:W-:Y:S05]  /*40c0*/  BSYNC B0 ;  /* 0x0000000000007941 */ /* 0x000fea0003800000 */
.L_x_548:
[----:B------:R-:W-:Y:S01]  /*40d0*/  ULDC UR4, c[0x0][0x2a0] ;  /* 0x0000a80000047ab9 */ /* 0x000fe20000000800 */
[----:B------:R-:W-:Y:S01]  /*40e0*/  ULDC UR6, c[0x0][0x270] ;  /* 0x00009c0000067ab9 */ /* 0x000fe20000000800 */
[----:B------:R-:W-:Y:S01]  /*40f0*/  IADD3 R36, R29, R36, RZ ;  /* 0x000000241d247210 */ /* 0x000fe20007ffe0ff */
[----:B------:R-:W-:Y:S01]  /*4100*/  UIMAD UR4, UR4, UR6, URZ ;  /* 0x00000006040472a4 */ /* 0x000fe2000f8e023f */
[----:B------:R-:W-:-:S05]  /*4110*/  IADD3 R35, R35, 0x1, RZ ;  /* 0x0000000123237810 */ /* 0x000fca0007ffe0ff */
[----:B------:R-:W-:-:S13]  /*4120*/  ISETP.GE.AND P0, PT, R36, UR4, PT ;  /* 0x0000000424007c0c */ /* 0x000fda000bf06270 */
[----:B------:R-:W-:Y:S05]  /*4130*/  @!P0 BRA `(.L_x_550) ;  /* 0xffffffc0006c8947 */ /* 0x000fea000383ffff */
.L_x_523:
[----:B0-----:R-:W0:Y:S01]  /*4140*/  LDC R4, c[0x0][0xc] ;  /* 0x00000300ff047b82 */ /* 0x001e220000000800 */
[----:B------:R-:W-:Y:S01]  /*4150*/  ISETP.NE.AND P2, PT, R38, RZ, PT ;  /* 0x000000ff2600720c */ /* 0x000fe20003f45270 */
[----:B------:R-:W-:Y:S06]  /*4160*/  BSSY B0, `(.L_x_551) ;  /* 0x0000015000007945 */ /* 0x000fec0003800000 */
[----:B------:R-:W1:Y:S08]  /*4170*/  LDC R7, c[0x0][0x10] ;  /* 0x00000400ff077b82 */ /* 0x000e700000000800 */
[----:B------:R-:W2:Y:S01]  /*4180*/  LDC.64 R2, c[0x0][0x258] ;  /* 0x00009600ff027b82 */ /* 0x000ea20000000a00 */
[----:B0-----:R-:W-:-:S02]  /*4190*/  IADD3 R0, R4, -0x1, RZ ;  /* 0xffffffff04007810 */ /* 0x001fc40007ffe0ff */
[----:B------:R-:W-:Y:S02]  /*41a0*/  ISETP.NE.AND P1, PT, R4, 0x1, PT ;  /* 0x000000010400780c */ /* 0x000fe40003f25270 */
[----:B------:R-:W-:Y:S02]  /*41b0*/  ISETP.NE.AND P0, PT, R0, UR14, PT ;  /* 0x0000000e00007c0c */ /* 0x000fe4000bf05270 */
[C---:B-1----:R-:W-:Y:S02]  /*41c0*/  IADD3 R5, R7.reuse, -0x1, RZ ;  /* 0xffffffff07057810 */ /* 0x042fe40007ffe0ff */
        /* <DEDUP_REMOVED lines=14> */
.L_x_552:
[----:B------:R-:W-:Y:S05]  /*42b0*/  BSYNC B0 ;  /* 0x0000000000007941 */ /* 0x000fea0003800000 */
.L_x_551:
[----:B------:R-:W-:Y:S05]  /*42c0*/  @P0 EXIT ;  /* 0x000000000000094d */ /* 0x000fea0003800000 */
[----:B------:R-:W-:Y:S05]  /*42d0*/  @P2 BRA `(.L_x_553) ;  /* 0x0000000000202947 */ /* 0x000fea0003800000 */
[----:B------:R-:W-:-:S05]  /*42e0*/  IMAD R0, R4, R7, RZ ;  /* 0x0000000704007224 */ /* 0x000fca00078e02ff */
[----:B------:R-:W-:-:S13]  /*42f0*/  ISETP.NE.AND P0, PT, R0, -0x1, PT ;  /* 0xffffffff0000780c */ /* 0x000fda0003f05270 */
[----:B------:R-:W-:Y:S05]  /*4300*/  @!P0 BRA `(.L_x_553) ;  /* 0x0000000000148947 */ /* 0x000fea0003800000 */
.L_x_554:
[----:B0-----:R-:W2:Y:S04]  /*4310*/  LDG.E.STRONG.GPU R5, desc[UR12][R2.64] ;  /* 0x0000000c02057981 */ /* 0x001ea8000c1ef900 */
[----:B--2---:R-:W-:Y:S01]  /*4320*/  CCTL.IVALL ;  /* 0x00000000ff00798f */ /* 0x004fe20002000000 */
[----:B------:R-:W-:Y:S05]  /*4330*/  YIELD ;  /* 0x0000000000007946 */ /* 0x000fea0003800000 */
[----:B------:R-:W-:-:S13]  /*4340*/  ISETP.NE.AND P0, PT, R5, R0, PT ;  /* 0x000000000500720c */ /* 0x000fda0003f05270 */
[----:B------:R-:W-:Y:S05]  /*4350*/  @P0 BRA `(.L_x_554) ;  /* 0xfffffffc00ec0947 */ /* 0x000fea000383ffff */
.L_x_553:
        /* <DEDUP_REMOVED lines=24> */
.L_x_555:
        /* <DEDUP_REMOVED lines=23> */
.L_x_556:
        /* <DEDUP_REMOVED lines=11> */
.L_x_2400:


//--------------------- .text._Z35group_norm_nhwc_bwd_one_pass_kernelI11Fp16IOFp32WLi256ELi4ELi128EEv26Group_norm_nhwc_bwd_params --------------------------
	.section	.text._Z35group_norm_nhwc_bwd_one_pass_kernelI11Fp16IOFp32WLi256ELi4ELi128EEv26Group_norm_nhwc_bwd_params,"ax",@progbits
	.align	128
        .global         _Z35group_norm_nhwc_bwd_one_pass_kernelI11Fp16IOFp32WLi256ELi4ELi128EEv26Group_norm_nhwc_bwd_params
        .type           _Z35group_norm_nhwc_bwd_one_pass_kernelI11Fp16IOFp32WLi256ELi4ELi128EEv26Group_norm_nhwc_bwd_params,@function
        .size           _Z35group_norm_nhwc_bwd_one_pass_kernelI11Fp16IOFp32WLi256ELi4ELi128EEv26Group_norm_nhwc_bwd_params,(.L_x_2401 - _Z35group_norm_nhwc_bwd_one_pass_kernelI11Fp16IOFp32WLi256ELi4ELi128EEv26Group_norm_nhwc_bwd_params)
        .other          _Z35group_norm_nhwc_bwd_one_pass_kernelI11Fp16IOFp32WLi256ELi4ELi128EEv26Group_norm_nhwc_bwd_params,@"STO_CUDA_ENTRY STV_DEFAULT"
_Z35group_norm_nhwc_bwd_one_pass_kernelI11Fp16IOFp32WLi256ELi4ELi128EEv26Group_norm_nhwc_bwd_params:
.text._Z35group_norm_nhwc_bwd_one_pass_kernelI11Fp16IOFp32WLi256ELi4ELi128EEv26Group_norm_nhwc_bwd_params:
        /* <DEDUP_REMOVED lines=12> */
[----:B------:R-:W-:Y:S01]  /*00c0*/  SHF.R.U32.HI R0, RZ, 0x1, R40 ;  /* 0x00000001ff007819 */ /* 0x000fe20000011628 */
        /* <DEDUP_REMOVED lines=8> */
[----:B------:R-:W-:Y:S01]  /*0150*/  R2UR UR16, R28 ;  /* 0x000000001c1072ca */ /* 0x000fe200000e0000 */
[----:B------:R-:W-:-:S02]  /*0160*/  ULEA.HI UR7, UP0, UR11, UR10, URZ, 0x1 ;  /* 0x0000000a0b077291 */ /* 0x000fc4000f81083f */
[----:B------:R-:W-:Y:S01]  /*0170*/  UIADD3 UR8, UR5, UR8, URZ ;  /* 0x0000000805087290 */ /* 0x000fe2000fffe03f */
[----:B------:R-:W-:Y:S02]  /*0180*/  UMOV UR6, 0x400 ;  /* 0x0000040000067882 */ /* 0x000fe40000000000 */
[----:B------:R-:W3:Y:S01]  /*0190*/  LDC R11, c[0x0][0xc] ;  /* 0x00000300ff0b7b82 */ /* 0x000ee20000000800 */
[----:B------:R-:W-:-:S04]  /*01a0*/  UIADD3.X UR10, URZ, UR11, URZ, UP0, !UPT ;  /* 0x0000000b3f0a7290 */ /* 0x000fc800087fe43f */
[----:B------:R-:W-:Y:S02]  /*01b0*/  USHF.R.S64 UR5, UR7, 0x1, UR10 ;  /* 0x0000000107057899 */ /* 0x000fe4000800100a */
[----:B------:R-:W-:Y:S01]  /*01c0*/  USHF.R.S32.HI UR7, URZ, 0x1, UR10 ;  /* 0x000000013f077899 */ /* 0x000fe2000801140a */
[----:B0-----:R-:W-:Y:S01]  /*01d0*/  IMAD R0, R3, UR14, R0 ;  /* 0x0000000e03007c24 */ /* 0x001fe2000f8e0200 */
[----:B------:R-:W-:Y:S02]  /*01e0*/  SHF.R.S32.HI R3, RZ, 0x1f, R40 ;  /* 0x0000001fff037819 */ /* 0x000fe40000011428 */
[----:B------:R-:W-:Y:S02]  /*01f0*/  USHF.L.U64.HI UR7, UR5, 0x2, UR7 ;  /* 0x0000000205077899 */ /* 0x000fe40008010207 */
[----:B------:R-:W-:Y:S02]  /*0200*/  ISETP.LT.U32.AND P1, PT, R0, UR18, PT ;  /* 0x0000001200007c0c */ /* 0x000fe4000bf21070 */
[----:B------:R-:W-:Y:S01]  /*0210*/  SHF.R.S32.HI R2, RZ, 0x1f, R0 ;  /* 0x0000001fff027819 */ /* 0x000fe20000011400 */
[----:B--2---:R-:W-:Y:S01]  /*0220*/  ULEA UR9, UR9, UR6, 0x18 ;  /* 0x0000000609097291 */ /* 0x004fe2000f8ec03f */
[----:B------:R-:W-:Y:S01]  /*0230*/  LEA.HI R3, R3, R40, RZ, 0x5 ;  /* 0x0000002803037211 */ /* 0x000fe200078f28ff */
[----:B------:R-:W-:Y:S01]  /*0240*/  ULEA.HI UR6, UP0, UR8, UR4, URZ, 0x1 ;  /* 0x0000000408067291 */ /* 0x000fe2000f81083f */
[----:B------:R-:W-:-:S02]  /*0250*/  ISETP.LT.AND.EX P1, PT, R2, UR19, !P2, P1 ;  /* 0x0000001302007c0c */ /* 0x000fc4000d721310 */
        /* <DEDUP_REMOVED lines=12> */
.L_x_592:
[----:B0-----:R-:W0:Y:S01]  /*0320*/  LDC R8, c[0x0][0x2a0] ;  /* 0x0000a800ff087b82 */ /* 0x001e220000000800 */
[----:B------:R-:W-:Y:S01]  /*0330*/  IABS R9, UR16 ;  /* 0x0000001000097c13 */ /* 0x000fe20008000000 */
[----:B------:R-:W-:Y:S01]  /*0340*/  ULDC.64 UR10, c[0x0][0x248] ;  /* 0x00009200000a7ab9 */ /* 0x000fe20000000a00 */
[----:B------:R-:W-:Y:S01]  /*0350*/  ISETP.LE.AND P0, PT, RZ, UR16, PT ;  /* 0x00000010ff007c0c */ /* 0x000fe2000bf03270 */
[----:B------:R-:W-:Y:S01]  /*0360*/  UIMAD.WIDE UR10, UR16, 0x8, UR10 ;  /* 0x00000008100a78a5 */ /* 0x000fe2000f8e020a */
[----:B------:R-:W-:-:S03]  /*0370*/  ULDC.64 UR18, c[0x0][0x298] ;  /* 0x0000a60000127ab9 */ /* 0x000fc60000000a00 */
[----:B------:R-:W1:Y:S08]  /*0380*/  LDC R12, c[0x0][0x2ac] ;  /* 0x0000ab00ff0c7b82 */ /* 0x000e700000000800 */
[----:B------:R-:W2:Y:S01]  /*0390*/  @P1 LDC.64 R16, c[0x0][0x288] ;  /* 0x0000a200ff101b82 */ /* 0x000ea20000000a00 */
[----:B0-----:R-:W-:-:S07]  /*03a0*/  IABS R6, R8 ;  /* 0x0000000800067213 */ /* 0x001fce0000000000 */
[----:B------:R-:W0:Y:S01]  /*03b0*/  @P2 LDC.64 R14, c[0x0][0x288] ;  /* 0x0000a200ff0e2b82 */ /* 0x000e220000000a00 */
[----:B------:R-:W3:Y:S01]  /*03c0*/  I2F.RP R3, R6 ;  /* 0x0000000600037306 */ /* 0x000ee20000209400 */
[----:B------:R-:W-:-:S06]  /*03d0*/  IADD3 R21, R0, 0x40, RZ ;  /* 0x0000004000157810 */ /* 0x000fcc0007ffe0ff */
[----:B------:R-:W4:Y:S08]  /*03e0*/  @P2 LDC.64 R26, c[0x0][0x230] ;  /* 0x00008c00ff1a2b82 */ /* 0x000f300000000a00 */
[----:B------:R-:W4:Y:S01]  /*03f0*/  @P2 LDC.64 R22, c[0x0][0x228] ;  /* 0x00008a00ff162b82 */ /* 0x000f220000000a00 */
[----:B---3--:R-:W3:Y:S02]  /*0400*/  MUFU.RCP R3, R3 ;  /* 0x0000000300037308 */ /* 0x008ee40000001000 */
[----:B---3--:R-:W-:-:S06]  /*0410*/  IADD3 R4, R3, 0xffffffe, RZ ;  /* 0x0ffffffe03047810 */ /* 0x008fcc0007ffe0ff */
[----:B------:R3:W1:Y:S02]  /*0420*/  F2I.FTZ.U32.TRUNC.NTZ R5, R4 ;  /* 0x0000000400057305 */ /* 0x000664000021f000 */
[----:B---3--:R-:W-:Y:S01]  /*0430*/  HFMA2.MMA R4, -RZ, RZ, 0, 0 ;  /* 0x00000000ff047435 */ /* 0x008fe200000001ff */
[----:B-1----:R-:W-:-:S05]  /*0440*/  IADD3 R7, RZ, -R5, RZ ;  /* 0x80000005ff077210 */ /* 0x002fca0007ffe0ff */
[----:B------:R-:W-:-:S04]  /*0450*/  IMAD R7, R7, R6, RZ ;  /* 0x0000000607077224 */ /* 0x000fc800078e02ff */
[----:B------:R-:W-:Y:S01]  /*0460*/  IMAD.HI.U32 R5, R5, R7, R4 ;  /* 0x0000000705057227 */ /* 0x000fe200078e0004 */
[----:B------:R-:W-:Y:S02]  /*0470*/  MOV R7, R9 ;  /* 0x0000000900077202 */ /* 0x000fe40000000f00 */
[----:B------:R-:W-:-:S03]  /*0480*/  LOP3.LUT R4, R8, UR16, RZ, 0x3c, !PT ;  /* 0x0000001008047c12 */ /* 0x000fc6000f8e3cff */
[----:B------:R-:W-:Y:S01]  /*0490*/  IMAD.HI.U32 R5, R5, R7, RZ ;  /* 0x0000000705057227 */ /* 0x000fe200078e00ff */
[----:B------:R-:W-:-:S04]  /*04a0*/  ISETP.GE.AND P3, PT, R4, RZ, PT ;  /* 0x000000ff0400720c */ /* 0x000fc80003f66270 */
[----:B------:R-:W-:-:S05]  /*04b0*/  IADD3 R3, -R5, RZ, RZ ;  /* 0x000000ff05037210 */ /* 0x000fca0007ffe1ff */
[----:B------:R-:W-:Y:S01]  /*04c0*/  IMAD R3, R6, R3, R7 ;  /* 0x0000000306037224 */ /* 0x000fe200078e0207 */
[----:B------:R-:W-:-:S04]  /*04d0*/  SHF.R.U32.HI R7, RZ, 0x1, R40 ;  /* 0x00000001ff077819 */ /* 0x000fc80000011628 */
[----:B------:R-:W-:Y:S01]  /*04e0*/  ISETP.GT.U32.AND P5, PT, R6, R3, PT ;  /* 0x000000030600720c */ /* 0x000fe20003fa4070 */
[----:B------:R-:W-:Y:S01]  /*04f0*/  IMAD R18, R12, UR14, R7 ;  /* 0x0000000e0c127c24 */ /* 0x000fe2000f8e0207 */
[----:B------:R-:W-:-:S04]  /*0500*/  SHF.R.S32.HI R7, RZ, 0x1f, R0 ;  /* 0x0000001fff077819 */ /* 0x000fc80000011400 */
[----:B------:R-:W-:-:S07]  /*0510*/  IADD3 R12, R18, 0x80, RZ ;  /* 0x00000080120c7810 */ /* 0x000fce0007ffe0ff */
[-C--:B------:R-:W-:Y:S02]  /*0520*/  @!P5 IADD3 R3, R3, -R6.reuse, RZ ;  /* 0x800000060303d210 */ /* 0x080fe40007ffe0ff */
[----:B------:R-:W-:Y:S02]  /*0530*/  @!P5 IADD3 R5, R5, 0x1, RZ ;  /* 0x000000010505d810 */ /* 0x000fe40007ffe0ff */
[CC--:B------:R-:W-:Y:S02]  /*0540*/  ISETP.GE.U32.AND P4, PT, R3.reuse, R6.reuse, PT ;  /* 0x000000060300720c */ /* 0x0c0fe40003f86070 */
[----:B------:R-:W-:Y:S02]  /*0550*/  ISETP.GT.U32.AND P5, PT, R6, R3, PT ;  /* 0x000000030600720c */ /* 0x000fe40003fa4070 */
[----:B------:R-:W-:Y:S02]  /*0560*/  IADD3 R4, R3, -R6, RZ ;  /* 0x8000000603047210 */ /* 0x000fe40007ffe0ff */
[----:B------:R-:W-:-:S02]  /*0570*/  SHF.L.U32 R6, R40, 0x1, RZ ;  /* 0x0000000128067819 */ /* 0x000fc400000006ff */
[----:B------:R-:W-:Y:S02]  /*0580*/  SEL R3, R4, R3, !P5 ;  /* 0x0000000304037207 */ /* 0x000fe40006800000 */
[----:B------:R-:W-:Y:S02]  /*0590*/  LOP3.LUT R4, RZ, R8, RZ, 0x33, !PT ;  /* 0x00000008ff047212 */ /* 0x000fe400078e33ff */
[----:B------:R-:W-:Y:S02]  /*05a0*/  @!P0 IADD3 R3, -R3, RZ, RZ ;  /* 0x000000ff03038210 */ /* 0x000fe40007ffe1ff */
[----:B------:R-:W-:Y:S02]  /*05b0*/  @P4 IADD3 R5, R5, 0x1, RZ ;  /* 0x0000000105054810 */ /* 0x000fe40007ffe0ff */
[----:B------:R-:W-:Y:S02]  /*05c0*/  ISETP.NE.AND P4, PT, R8, RZ, PT ;  /* 0x000000ff0800720c */ /* 0x000fe40003f85270 */
[----:B------:R-:W-:-:S02]  /*05d0*/  LOP3.LUT R6, R6, 0x2, RZ, 0xc0, !PT ;  /* 0x0000000206067812 */ /* 0x000fc400078ec0ff */
[C---:B------:R-:W-:Y:S02]  /*05e0*/  SEL R3, R4.reuse, R3, !P4 ;  /* 0x0000000304037207 */ /* 0x040fe40006000000 */
[----:B------:R-:W-:Y:S02]  /*05f0*/  @!P3 IADD3 R5, -R5, RZ, RZ ;  /* 0x000000ff0505b210 */ /* 0x000fe40007ffe1ff */
[----:B------:R-:W-:Y:S01]  /*0600*/  LEA R8, R3, R6, 0x2 ;  /* 0x0000000603087211 */ /* 0x000fe200078e10ff */
[----:B--2---:R-:W-:Y:S01]  /*0610*/  @P1 IMAD R6, R7, R16, RZ ;  /* 0x0000001007061224 */ /* 0x004fe200078e02ff */
[----:B------:R-:W-:Y:S02]  /*0620*/  SEL R5, R4, R5, !P4 ;  /* 0x0000000504057207 */ /* 0x000fe40006000000 */
[----:B------:R-:W-:Y:S01]  /*0630*/  MOV R7, UR11 ;  /* 0x0000000b00077c02 */ /* 0x000fe20008000f00 */
[----:B------:R-:W-:Y:S01]  /*0640*/  @P1 IMAD R19, R0, R17, R6 ;  /* 0x0000001100131224 */ /* 0x000fe200078e0206 */
[----:B------:R-:W-:-:S02]  /*0650*/  MOV R6, UR10 ;  /* 0x0000000a00067c02 */ /* 0x000fc40008000f00 */
[----:B------:R-:W-:Y:S02]  /*0660*/  SHF.R.S32.HI R4, RZ, 0x1f, R5 ;  /* 0x0000001fff047819 */ /* 0x000fe40000011405 */
[----:B------:R-:W-:Y:S02]  /*0670*/  SHF.R.S32.HI R9, RZ, 0x1f, R8 ;  /* 0x0000001fff097819 */ /* 0x000fe40000011408 */
[----:B------:R-:W2:Y:S01]  /*0680*/  LDG.E.64 R6, desc[UR12][R6.64] ;  /* 0x0000000c06067981 */ /* 0x000ea2000c1e1b00 */
[----:B------:R-:W-:Y:S01]  /*0690*/  IMAD R4, R4, UR18, RZ ;  /* 0x0000001204047c24 */ /* 0x000fe2000f8e02ff */
[----:B------:R-:W-:Y:S01]  /*06a0*/  SHF.R.S32.HI R17, RZ, 0x1f, R12 ;  /* 0x0000001fff117819 */ /* 0x000fe2000001140c */
[----:B------:R-:W-:-:S04]  /*06b0*/  IMAD.WIDE.U32 R42, R5, UR18, R8 ;  /* 0x00000012052a7c25 */ /* 0x000fc8000f8e0008 */
[----:B------:R-:W-:Y:S01]  /*06c0*/  IMAD R45, R5, UR19, R4 ;  /* 0x00000013052d7c24 */ /* 0x000fe2000f8e0204 */
[----:B------:R-:W-:Y:S01]  /*06d0*/  ULDC.64 UR18, c[0x0][0x290] ;  /* 0x0000a40000127ab9 */ /* 0x000fe20000000a00 */
[----:B------:R-:W1:Y:S01]  /*06e0*/  @P1 LDC.64 R4, c[0x0][0x230] ;  /* 0x00008c00ff041b82 */ /* 0x000e620000000a00 */
[----:B------:R-:W-:Y:S02]  /*06f0*/  ISETP.GE.U32.AND P0, PT, R12, UR18, PT ;  /* 0x000000120c007c0c */ /* 0x000fe4000bf06070 */
[----:B------:R-:W-:Y:S02]  /*0700*/  IADD3 R45, R43, R45, RZ ;  /* 0x0000002d2b2d7210 */ /* 0x000fe40007ffe0ff */
[----:B------:R-:W-:-:S03]  /*0710*/  ISETP.GE.AND.EX P0, PT, R17, UR19, PT, P0 ;  /* 0x0000001311007c0c */ /* 0x000fc6000bf06300 */
[----:B------:R-:W3:Y:S01]  /*0720*/  @P1 LDC.64 R12, c[0x0][0x228] ;  /* 0x00008a00ff0c1b82 */ /* 0x000ee20000000a00 */
[----:B------:R-:W-:Y:S02]  /*0730*/  ISETP.LT.U32.AND P0, PT, R40, 0x80, !P0 ;  /* 0x000000802800780c */ /* 0x000fe40004701070 */
[----:B------:R-:W-:Y:S02]  /*0740*/  @P1 MOV R44, R42 ;  /* 0x0000002a002c1202 */ /* 0x000fe40000000f00 */
[----:B------:R-:W-:-:S03]  /*0750*/  IADD3 R18, R18, 0xc0, RZ ;  /* 0x000000c012127810 */ /* 0x000fc60007ffe0ff */
[----:B------:R-:W-:Y:S01]  /*0760*/  @P1 IMAD.WIDE.U32 R16, R0, R16, R44 ;  /* 0x0000001000101225 */ /* 0x000fe200078e002c */
[----:B------:R-:W-:Y:S02]  /*0770*/  ISETP.GE.U32.AND P3, PT, R18, UR18, PT ;  /* 0x0000001212007c0c */ /* 0x000fe4000bf66070 */
[----:B------:R-:W-:Y:S02]  /*0780*/  SHF.R.S32.HI R18, RZ, 0x1f, R18 ;  /* 0x0000001fff127819 */ /* 0x000fe40000011412 */
[----:B------:R-:W-:Y:S01]  /*0790*/  @P1 IADD3 R19, R17, R19, RZ ;  /* 0x0000001311131210 */ /* 0x000fe20007ffe0ff */
[----:B------:R-:W4:Y:S01]  /*07a0*/  @P0 LDC.64 R24, c[0x0][0x288] ;  /* 0x0000a200ff180b82 */ /* 0x000f220000000a00 */
[----:B------:R-:W-:Y:S02]  /*07b0*/  ISETP.GE.AND.EX P3, PT, R18, UR19, PT, P3 ;  /* 0x0000001312007c0c */ /* 0x000fe4000bf66330 */
[----:B------:R-:W-:Y:S02]  /*07c0*/  @P1 SHF.L.U32 R17, R16, 0x1, RZ ;  /* 0x0000000110111819 */ /* 0x000fe400000006ff */
[----:B------:R-:W-:-:S02]  /*07d0*/  ISETP.LT.U32.AND P3, PT, R40, 0x80, !P3 ;  /* 0x000000802800780c */ /* 0x000fc40005f61070 */
[----:B------:R-:W-:Y:S02]  /*07e0*/  @P1 SHF.L.U64.HI R16, R16, 0x1, R19 ;  /* 0x0000000110101819 */ /* 0x000fe40000010213 */
[----:B------:R-:W-:Y:S02]  /*07f0*/  SHF.R.S32.HI R19, RZ, 0x1f, R21 ;  /* 0x0000001fff137819 */ /* 0x000fe40000011415 */
[C---:B-1----:R-:W-:Y:S02]  /*0800*/  @P1 IADD3 R4, P4, R17.reuse, R4, RZ ;  /* 0x0000000411041210 */ /* 0x042fe40007f9e0ff */
[----:B---3--:R-:W-:Y:S01]  /*0810*/  @P1 IADD3 R12, P5, R17, R12, RZ ;  /* 0x0000000c110c1210 */ /* 0x008fe20007fbe0ff */
[----:B0-----:R-:W-:Y:S01]  /*0820*/  @P2 IMAD R18, R19, R14, RZ ;  /* 0x0000000e13122224 */ /* 0x001fe200078e02ff */
[C---:B------:R-:W-:Y:S02]  /*0830*/  @P1 IADD3.X R5, R16.reuse, R5, RZ, P4, !PT ;  /* 0x0000000510051210 */ /* 0x040fe400027fe4ff */
[----:B------:R-:W-:-:S02]  /*0840*/  @P1 IADD3.X R13, R16, R13, RZ, P5, !PT ;  /* 0x0000000d100d1210 */ /* 0x000fc40002ffe4ff */
[----:B------:R-:W-:Y:S02]  /*0850*/  @P2 MOV R16, R42 ;  /* 0x0000002a00102202 */ /* 0x000fe40000000f00 */
[----:B------:R-:W-:Y:S01]  /*0860*/  @P2 MOV R17, R45 ;  /* 0x0000002d00112202 */ /* 0x000fe20000000f00 */
[C---:B------:R-:W-:Y:S01]  /*0870*/  @P2 IMAD R29, R21.reuse, R15, R18 ;  /* 0x0000000f151d2224 */ /* 0x040fe200078e0212 */
[----:B------:R-:W-:Y:S01]  /*0880*/  CS2R R34, SRZ ;  /* 0x0000000000227805 */ /* 0x000fe2000001ff00 */
[----:B------:R-:W0:Y:S01]  /*0890*/  @P0 LDC.64 R18, c[0x0][0x230] ;  /* 0x00008c00ff120b82 */ /* 0x000e220000000a00 */
[----:B------:R-:W-:Y:S01]  /*08a0*/  @P2 IMAD.WIDE.U32 R14, R21, R14, R16 ;  /* 0x0000000e150e2225 */ /* 0x000fe200078e0010 */
[----:B------:R-:W-:-:S03]  /*08b0*/  IADD3 R17, R0, 0x80, RZ ;  /* 0x0000008000117810 */ /* 0x000fc60007ffe0ff */
[----:B------:R1:W5:Y:S03]  /*08c0*/  @P1 LDG.E R35, desc[UR12][R4.64] ;  /* 0x0000000c04231981 */ /* 0x000366000c1e1900 */
[----:B------:R-:W3:Y:S01]  /*08d0*/  @P3 LDC.64 R20, c[0x0][0x288] ;  /* 0x0000a200ff143b82 */ /* 0x000ee20000000a00 */
[----:B------:R-:W-:Y:S01]  /*08e0*/  SHF.R.S32.HI R31, RZ, 0x1f, R17 ;  /* 0x0000001fff1f7819 */ /* 0x000fe20000011411 */
[----:B------:R1:W5:Y:S01]  /*08f0*/  @P1 LDG.E R34, desc[UR12][R12.64] ;  /* 0x0000000c0c221981 */ /* 0x000362000c1e1900 */
[----:B------:R-:W-:Y:S02]  /*0900*/  @P2 IADD3 R29, R15, R29, RZ ;  /* 0x0000001d0f1d2210 */ /* 0x000fe40007ffe0ff */
[----:B------:R-:W-:Y:S01]  /*0910*/  @P2 SHF.L.U32 R15, R14, 0x1, RZ ;  /* 0x000000010e0f2819 */ /* 0x000fe200000006ff */
[----:B----4-:R-:W-:Y:S01]  /*0920*/  @P0 IMAD R30, R31, R24, RZ ;  /* 0x000000181f1e0224 */ /* 0x010fe200078e02ff */
[----:B-1----:R-:W-:-:S02]  /*0930*/  @P0 MOV R4, R42 ;  /* 0x0000002a00040202 */ /* 0x002fc40000000f00 */
[----:B------:R-:W-:Y:S01]  /*0940*/  @P0 MOV R5, R45 ;  /* 0x0000002d00050202 */ /* 0x000fe20000000f00 */
[----:B------:R-:W-:Y:S01]  /*0950*/  @P0 IMAD R31, R17, R25, R30 ;  /* 0x00000019111f0224 */ /* 0x000fe200078e021e */
[----:B------:R-:W-:Y:S01]  /*0960*/  @P2 SHF.L.U64.HI R16, R14, 0x1, R29 ;  /* 0x000000010e102819 */ /* 0x000fe2000001021d */
[----:B------:R-:W1:Y:S01]  /*0970*/  @P0 LDC.64 R12, c[0x0][0x228] ;  /* 0x00008a00ff0c0b82 */ /* 0x000e620000000a00 */
[----:B------:R-:W-:Y:S01]  /*0980*/  @P2 IADD3 R26, P4, R15, R26, RZ ;  /* 0x0000001a0f1a2210 */ /* 0x000fe20007f9e0ff */
[----:B------:R-:W-:Y:S01]  /*0990*/  @P0 IMAD.WIDE.U32 R24, R17, R24, R4 ;  /* 0x0000001811180225 */ /* 0x000fe200078e0004 */
[----:B------:R-:W-:Y:S02]  /*09a0*/  @P2 IADD3 R22, P5, R15, R22, RZ ;  /* 0x000000160f162210 */ /* 0x000fe40007fbe0ff */
[----:B------:R-:W-:-:S03]  /*09b0*/  IADD3 R29, R0, 0xc0, RZ ;  /* 0x000000c0001d7810 */ /* 0x000fc60007ffe0ff */
[----:B------:R-:W4:Y:S01]  /*09c0*/  @P3 LDC.64 R14, c[0x0][0x230] ;  /* 0x00008c00ff0e3b82 */ /* 0x000f220000000a00 */
[----:B------:R-:W-:Y:S02]  /*09d0*/  SHF.R.S32.HI R33, RZ, 0x1f, R29 ;  /* 0x0000001fff217819 */ /* 0x000fe4000001141d */
[----:B------:R-:W-:-:S05]  /*09e0*/  @P0 IADD3 R17, R25, R31, RZ ;  /* 0x0000001f19110210 */ /* 0x000fca0007ffe0ff */
[----:B------:R-:W4:Y:S01]  /*09f0*/  @P3 LDC.64 R4, c[0x0][0x228] ;  /* 0x00008a00ff043b82 */ /* 0x000f220000000a00 */
[----:B------:R-:W-:Y:S01]  /*0a00*/  @P0 SHF.L.U32 R25, R24, 0x1, RZ ;  /* 0x0000000118190819 */ /* 0x000fe200000006ff */
[----:B---3--:R-:W-:Y:S01]  /*0a10*/  @P3 IMAD R30, R33, R20, RZ ;  /* 0x00000014211e3224 */ /* 0x008fe200078e02ff */
[C---:B------:R-:W-:Y:S02]  /*0a20*/  @P2 IADD3.X R27, R16.reuse, R27, RZ, P4, !PT ;  /* 0x0000001b101b2210 */ /* 0x040fe400027fe4ff */
[----:B------:R-:W-:Y:S02]  /*0a30*/  @P2 IADD3.X R23, R16, R23, RZ, P5, !PT ;  /* 0x0000001710172210 */ /* 0x000fe40002ffe4ff */
[----:B------:R-:W-:Y:S02]  /*0a40*/  @P0 SHF.L.U64.HI R24, R24, 0x1, R17 ;  /* 0x0000000118180819 */ /* 0x000fe40000010211 */
[----:B------:R-:W-:Y:S02]  /*0a50*/  @P3 MOV R16, R42 ;  /* 0x0000002a00103202 */ /* 0x000fe40000000f00 */
[----:B------:R-:W-:Y:S01]  /*0a60*/  @P3 MOV R17, R45 ;  /* 0x0000002d00113202 */ /* 0x000fe20000000f00 */
[----:B------:R-:W-:Y:S01]  /*0a70*/  @P3 IMAD R31, R29, R21, R30 ;  /* 0x000000151d1f3224 */ /* 0x000fe200078e021e */
[----:B0-----:R-:W-:Y:S01]  /*0a80*/  @P0 IADD3 R18, P4, R25, R18, RZ ;  /* 0x0000001219120210 */ /* 0x001fe20007f9e0ff */
[----:B------:R-:W-:-:S03]  /*0a90*/  @P3 IMAD.WIDE.U32 R20, R29, R20, R16 ;  /* 0x000000141d143225 */ /* 0x000fc600078e0010 */
[----:B------:R-:W-:Y:S01]  /*0aa0*/  @P0 IADD3.X R19, R24, R19, RZ, P4, !PT ;  /* 0x0000001318130210 */ /* 0x000fe200027fe4ff */
[----:B------:R-:W-:Y:S01]  /*0ab0*/  HFMA2.MMA R36, -RZ, RZ, 0, 0 ;  /* 0x00000000ff247435 */ /* 0x000fe200000001ff */
[----:B------:R-:W-:Y:S02]  /*0ac0*/  @P3 IADD3 R21, R21, R31, RZ ;  /* 0x0000001f15153210 */ /* 0x000fe40007ffe0ff */
[C---:B------:R-:W-:Y:S02]  /*0ad0*/  @P3 SHF.L.U32 R17, R20.reuse, 0x1, RZ ;  /* 0x0000000114113819 */ /* 0x040fe400000006ff */
[----:B-1----:R-:W-:Y:S02]  /*0ae0*/  @P0 IADD3 R16, P4, R25, R12, RZ ;  /* 0x0000000c19100210 */ /* 0x002fe40007f9e0ff */
[----:B------:R-:W-:Y:S02]  /*0af0*/  @P3 SHF.L.U64.HI R20, R20, 0x1, R21 ;  /* 0x0000000114143819 */ /* 0x000fe40000010215 */
[----:B------:R-:W-:-:S02]  /*0b00*/  CS2R R32, SRZ ;  /* 0x0000000000207805 */ /* 0x000fc4000001ff00 */
[C---:B----4-:R-:W-:Y:S01]  /*0b10*/  @P3 IADD3 R12, P5, R17.reuse, R14, RZ ;  /* 0x0000000e110c3210 */ /* 0x050fe20007fbe0ff */
[----:B------:R-:W5:Y:S01]  /*0b20*/  @P2 LDG.E R36, desc[UR12][R26.64] ;  /* 0x0000000c1a242981 */ /* 0x000f62000c1e1900 */
[----:B------:R-:W-:Y:S02]  /*0b30*/  @P3 IADD3 R4, P6, R17, R4, RZ ;  /* 0x0000000411043210 */ /* 0x000fe40007fde0ff */
[----:B------:R-:W-:Y:S01]  /*0b40*/  @P0 IADD3.X R17, R24, R13, RZ, P4, !PT ;  /* 0x0000000d18110210 */ /* 0x000fe200027fe4ff */
[----:B------:R-:W5:Y:S01]  /*0b50*/  @P2 LDG.E R33, desc[UR12][R22.64] ;  /* 0x0000000c16212981 */ /* 0x000f62000c1e1900 */
[----:B------:R-:W-:-:S05]  /*0b60*/  @P3 IADD3.X R13, R20, R15, RZ, P5, !PT ;  /* 0x0000000f140d3210 */ /* 0x000fca0002ffe4ff */
[----:B------:R-:W5:Y:S01]  /*0b70*/  @P3 LDG.E R32, desc[UR12][R12.64] ;  /* 0x0000000c0c203981 */ /* 0x000f62000c1e1900 */
[----:B------:R-:W-:-:S06]  /*0b80*/  CS2R R30, SRZ ;  /* 0x00000000001e7805 */ /* 0x000fcc000001ff00 */
[----:B------:R-:W5:Y:S04]  /*0b90*/  @P0 LDG.E R31, desc[UR12][R18.64] ;  /* 0x0000000c121f0981 */ /* 0x000f68000c1e1900 */
[----:B------:R-:W5:Y:S01]  /*0ba0*/  @P0 LDG.E R30, desc[UR12][R16.64] ;  /* 0x0000000c101e0981 */ /* 0x000f62000c1e1900 */
[----:B------:R-:W-:Y:S01]  /*0bb0*/  HFMA2.MMA R29, -RZ, RZ, 0, 0 ;  /* 0x00000000ff1d7435 */ /* 0x000fe200000001ff */
[----:B------:R-:W-:Y:S01]  /*0bc0*/  @P3 IADD3.X R5, R20, R5, RZ, P6, !PT ;  /* 0x0000000514053210 */ /* 0x000fe200037fe4ff */
[----:B------:R-:W-:Y:S01]  /*0bd0*/  UMOV UR11, 0x3f800000 ;  /* 0x3f800000000b7882 */ /* 0x000fe20000000000 */
[----:B------:R-:W-:Y:S07]  /*0be0*/  BSSY B0, `(.L_x_558) ;  /* 0x000001d000007945 */ /* 0x000fee0003800000 */
[----:B------:R0:W5:Y:S02]  /*0bf0*/  @P3 LDG.E R29, desc[UR12][R4.64] ;  /* 0x0000000c041d3981 */ /* 0x000164000c1e1900 */
[----:B0-----:R-:W-:-:S02]  /*0c00*/  CS2R R4, SRZ ;  /* 0x0000000000047805 */ /* 0x001fc4000001ff00 */
        /* <DEDUP_REMOVED lines=26> */
.L_x_559:
[----:B------:R-:W-:Y:S05]  /*0db0*/  BSYNC B0 ;  /* 0x0000000000007941 */ /* 0x000fea0003800000 */
.L_x_558:
[----:B------:R-:W-:Y:S01]  /*0dc0*/  ULDC.U8 UR9, c[0x0][0x2a4] ;  /* 0x0000a90000097ab9 */ /* 0x000fe20000000000 */
[--C-:B0----5:R-:W-:Y:S01]  /*0dd0*/  HADD2.F32 R8, -RZ, R35.reuse.H0_H0 ;  /* 0x20000023ff087230 */ /* 0x121fe20000004100 */
[----:B------:R-:W-:Y:S01]  /*0de0*/  ISETP.NE.AND P4, PT, RZ, UR9, PT ;  /* 0x00000009ff007c0c */ /* 0x000fe2000bf85270 */
[----:B------:R-:W-:Y:S02]  /*0df0*/  HADD2.F32 R9, -RZ, R35.H1_H1 ;  /* 0x30000023ff097230 */ /* 0x000fe40000004100 */
[--C-:B------:R-:W-:Y:S02]  /*0e00*/  HADD2.F32 R16, -RZ, R34.reuse.H0_H0 ;  /* 0x20000022ff107230 */ /* 0x100fe40000004100 */
[----:B------:R-:W-:Y:S01]  /*0e10*/  FADD.FTZ R8, R8, -UR20 ;  /* 0x8000001408087e21 */ /* 0x000fe20008010000 */
[----:B------:R-:W-:Y:S02]  /*0e20*/  HADD2.F32 R15, -RZ, R34.H1_H1 ;  /* 0x30000022ff0f7230 */ /* 0x000fe40000004100 */
[----:B------:R-:W-:Y:S01]  /*0e30*/  FADD.FTZ R12, R9, -UR20 ;  /* 0x80000014090c7e21 */ /* 0x000fe20008010000 */
[----:B------:R-:W-:-:S03]  /*0e40*/  FMUL.FTZ R9, R8, UR11 ;  /* 0x0000000b08097c20 */ /* 0x000fc60008410000 */
        /* <DEDUP_REMOVED lines=20> */
.L_x_560:
[----:B------:R-:W-:Y:S01]  /*0f90*/  FMUL.FTZ R12, R16, R4 ;  /* 0x00000004100c7220 */ /* 0x000fe20000410000 */
[--C-:B------:R-:W-:Y:S02]  /*0fa0*/  HADD2.F32 R17, -RZ, R36.reuse.H0_H0 ;  /* 0x20000024ff117230 */ /* 0x100fe40000004100 */
[----:B------:R-:W-:Y:S01]  /*0fb0*/  FMUL.FTZ R19, R15, R5 ;  /* 0x000000050f137220 */ /* 0x000fe20000410000 */
[----:B------:R-:W-:Y:S02]  /*0fc0*/  HADD2.F32 R18, -RZ, R36.H1_H1 ;  /* 0x30000024ff127230 */ /* 0x000fe40000004100 */
[----:B------:R-:W-:Y:S01]  /*0fd0*/  FFMA.FTZ R13, R9, R12, RZ ;  /* 0x0000000c090d7223 */ /* 0x000fe200000100ff */
[----:B------:R-:W-:Y:S01]  /*0fe0*/  FADD.FTZ R14, RZ, R12 ;  /* 0x0000000cff0e7221 */ /* 0x000fe20000010000 */
[----:B------:R-:W-:Y:S01]  /*0ff0*/  FADD.FTZ R17, R17, -UR20 ;  /* 0x8000001411117e21 */ /* 0x000fe20008010000 */
[----:B------:R-:W-:Y:S01]  /*1000*/  FFMA.FTZ R20, R9, R16, RZ ;  /* 0x0000001009147223 */ /* 0x000fe200000100ff */
[----:B------:R-:W-:Y:S01]  /*1010*/  FADD.FTZ R18, R18, -UR20 ;  /* 0x8000001412127e21 */ /* 0x000fe20008010000 */
[----:B------:R-:W-:Y:S01]  /*1020*/  FFMA.FTZ R12, R8, R19, R13 ;  /* 0x00000013080c7223 */ /* 0x000fe2000001000d */
[----:B------:R-:W-:Y:S01]  /*1030*/  FADD.FTZ R19, R19, R14 ;  /* 0x0000000e13137221 */ /* 0x000fe20000010000 */
[----:B------:R-:W-:-:S02]  /*1040*/  HADD2.F32 R13, -RZ, R33.H0_H0 ;  /* 0x20000021ff0d7230 */ /* 0x000fc40000004100 */
[----:B------:R-:W-:Y:S01]  /*1050*/  FMUL.FTZ R21, R17, UR11 ;  /* 0x0000000b11157c20 */ /* 0x000fe20008410000 */
[----:B------:R-:W-:Y:S02]  /*1060*/  HADD2.F32 R14, -RZ, R33.H1_H1 ;  /* 0x30000021ff0e7230 */ /* 0x000fe40000004100 */
        /* <DEDUP_REMOVED lines=13> */
[----:B------:R-:W-:Y:S01]  /*1140*/  FMUL.FTZ R13, R13, R24 ;  /* 0x000000180d0d7220 */ /* 0x000fe20000410000 */
[----:B-1----:R-:W-:Y:S01]  /*1150*/  FADD.FTZ R39, -R27, 1 ;  /* 0x3f8000001b277421 */ /* 0x002fe20000010100 */
[----:B------:R-:W-:Y:S01]  /*1160*/  FMUL.FTZ R27, R14, R27 ;  /* 0x0000001b0e1b7220 */ /* 0x000fe20000410000 */
[----:B------:R-:W-:Y:S02]  /*1170*/  FFMA.FTZ R14, R17, R37, 1 ;  /* 0x3f800000110e7423 */ /* 0x000fe40000010025 */
[----:B------:R-:W-:Y:S02]  /*1180*/  FFMA.FTZ R22, R9, R39, 1 ;  /* 0x3f80000009167423 */ /* 0x000fe40000010027 */
[----:B------:R-:W-:Y:S02]  /*1190*/  FMUL.FTZ R13, R13, R14 ;  /* 0x0000000e0d0d7220 */ /* 0x000fe40000410000 */
[----:B------:R-:W-:-:S07]  /*11a0*/  FMUL.FTZ R14, R27, R22 ;  /* 0x000000161b0e7220 */ /* 0x000fce0000410000 */
.L_x_561:
[----:B------:R-:W-:Y:S01]  /*11b0*/  FMUL.FTZ R9, R13, R4 ;  /* 0x000000040d097220 */ /* 0x000fe20000410000 */
[--C-:B------:R-:W-:Y:S02]  /*11c0*/  HADD2.F32 R22, -RZ, R31.reuse.H0_H0 ;  /* 0x2000001fff167230 */ /* 0x100fe40000004100 */
[C---:B------:R-:W-:Y:S01]  /*11d0*/  FFMA.FTZ R17, R21.reuse, R13, R20 ;  /* 0x0000000d15117223 */ /* 0x040fe20000010014 */
[----:B------:R-:W-:Y:S02]  /*11e0*/  HADD2.F32 R23, -RZ, R31.H1_H1 ;  /* 0x3000001fff177230 */ /* 0x000fe40000004100 */
[----:B------:R-:W-:Y:S01]  /*11f0*/  FFMA.FTZ R21, R21, R9, R12 ;  /* 0x0000000915157223 */ /* 0x000fe2000001000c */
[----:B------:R-:W-:Y:S01]  /*1200*/  FADD.FTZ R9, R19, R9 ;  /* 0x0000000913097221 */ /* 0x000fe20000010000 */
[----:B------:R-:W-:Y:S01]  /*1210*/  FADD.FTZ R19, R22, -UR20 ;  /* 0x8000001416137e21 */ /* 0x000fe20008010000 */
[--C-:B------:R-:W-:Y:S02]  /*1220*/  HADD2.F32 R22, -RZ, R30.reuse.H0_H0 ;  /* 0x2000001eff167230 */ /* 0x100fe40000004100 */
[----:B------:R-:W-:Y:S01]  /*1230*/  FADD.FTZ R23, R23, -UR20 ;  /* 0x8000001417177e21 */ /* 0x000fe20008010000 */
[----:B------:R-:W-:-:S02]  /*1240*/  HADD2.F32 R20, -RZ, R30.H1_H1 ;  /* 0x3000001eff147230 */ /* 0x000fc40000004100 */
[----:B------:R-:W-:Y:S01]  /*1250*/  FMUL.FTZ R19, R19, UR11 ;  /* 0x0000000b13137c20 */ /* 0x000fe20008410000 */
        /* <DEDUP_REMOVED lines=21> */
.L_x_562:
[----:B------:R-:W-:Y:S01]  /*13b0*/  FFMA.FTZ R21, R18, R12, R21 ;  /* 0x0000000c12157223 */ /* 0x000fe20000010015 */
[----:B------:R-:W-:Y:S01]  /*13c0*/  FMUL.FTZ R24, R22, R4 ;  /* 0x0000000416187220 */ /* 0x000fe20000410000 */
[----:B------:R-:W-:Y:S01]  /*13d0*/  FADD.FTZ R25, R12, R9 ;  /* 0x000000090c197221 */ /* 0x000fe20000010000 */
[--C-:B------:R-:W-:Y:S02]  /*13e0*/  HADD2.F32 R12, -RZ, R32.reuse.H0_H0 ;  /* 0x20000020ff0c7230 */ /* 0x100fe40000004100 */
[----:B------:R-:W-:Y:S02]  /*13f0*/  HADD2.F32 R23, -RZ, R32.H1_H1 ;  /* 0x30000020ff177230 */ /* 0x000fe40000004100 */
[----:B------:R-:W-:Y:S01]  /*1400*/  FFMA.FTZ R9, R19, R24, R21 ;  /* 0x0000001813097223 */ /* 0x000fe20000010015 */
[----:B------:R-:W-:Y:S01]  /*1410*/  FMUL.FTZ R21, R20, R5 ;  /* 0x0000000514157220 */ /* 0x000fe20000410000 */
[----:B------:R-:W-:Y:S01]  /*1420*/  FADD.FTZ R24, R25, R24 ;  /* 0x0000001819187221 */ /* 0x000fe20000010000 */
[----:B------:R-:W-:Y:S01]  /*1430*/  FADD.FTZ R25, R12, -UR20 ;  /* 0x800000140c197e21 */ /* 0x000fe20008010000 */
[----:B------:R-:W-:Y:S01]  /*1440*/  FADD.FTZ R27, R23, -UR20 ;  /* 0x80000014171b7e21 */ /* 0x000fe20008010000 */
[----:B------:R-:W-:Y:S01]  /*1450*/  FFMA.FTZ R12, R26, R21, R9 ;  /* 0x000000151a0c7223 */ /* 0x000fe20000010009 */
[----:B------:R-:W-:Y:S01]  /*1460*/  FADD.FTZ R9, R21, R24 ;  /* 0x0000001815097221 */ /* 0x000fe20000010000 */
[----:B------:R-:W-:-:S02]  /*1470*/  HADD2.F32 R23, -RZ, R29.H0_H0 ;  /* 0x2000001dff177230 */ /* 0x000fc40000004100 */
[----:B------:R-:W-:Y:S01]  /*1480*/  FMUL.FTZ R25, R25, UR11 ;  /* 0x0000000b19197c20 */ /* 0x000fe20008410000 */
[----:B------:R-:W-:Y:S01]  /*1490*/  FMUL.FTZ R21, R27, UR11 ;  /* 0x0000000b1b157c20 */ /* 0x000fe20008410000 */
[----:B------:R-:W-:Y:S01]  /*14a0*/  HADD2.F32 R24, -RZ, R29.H1_H1 ;  /* 0x3000001dff187230 */ /* 0x000fe20000004100 */
        /* <DEDUP_REMOVED lines=19> */
.L_x_563:
[----:B------:R-:W-:Y:S01]  /*15e0*/  FMUL.FTZ R27, R23, R4 ;  /* 0x00000004171b7220 */ /* 0x000fe20000410000 */
[----:B------:R-:W-:Y:S01]  /*15f0*/  ISETP.GT.AND P0, PT, R10, 0x1e, PT ;  /* 0x0000001e0a00780c */ /* 0x000fe20003f04270 */
[----:B------:R-:W0:Y:S01]  /*1600*/  S2UR UR17, SR_CgaCtaId ;  /* 0x00000000001179c3 */ /* 0x000e220000008800 */
[----:B------:R-:W-:Y:S01]  /*1610*/  FADD.FTZ R16, RZ, R16 ;  /* 0x00000010ff107221 */ /* 0x000fe20000010000 */
[----:B------:R-:W-:Y:S01]  /*1620*/  FFMA.FTZ R12, R25, R27, R12 ;  /* 0x0000001b190c7223 */ /* 0x000fe2000001000c */
[----:B------:R-:W-:Y:S01]  /*1630*/  FADD.FTZ R27, R9, R27 ;  /* 0x0000001b091b7221 */ /* 0x000fe20000010000 */
[----:B------:R-:W-:Y:S01]  /*1640*/  FMUL.FTZ R9, R24, R5 ;  /* 0x0000000518097220 */ /* 0x000fe20000410000 */
[----:B------:R-:W-:Y:S01]  /*1650*/  FFMA.FTZ R39, R8, R15, RZ ;  /* 0x0000000f08277223 */ /* 0x000fe200000100ff */
[----:B------:R-:W-:Y:S01]  /*1660*/  FADD.FTZ R15, RZ, R15 ;  /* 0x0000000fff0f7221 */ /* 0x000fe20000010000 */
[----:B------:R-:W-:Y:S01]  /*1670*/  UMOV UR10, 0x400 ;  /* 0x00000400000a7882 */ /* 0x000fe20000000000 */
[----:B------:R-:W-:Y:S01]  /*1680*/  FFMA.FTZ R12, R21, R9, R12 ;  /* 0x00000009150c7223 */ /* 0x000fe2000001000c */
[----:B------:R-:W-:Y:S01]  /*1690*/  FADD.FTZ R9, R9, R27 ;  /* 0x0000001b09097221 */ /* 0x000fe20000010000 */
[----:B------:R-:W-:Y:S01]  /*16a0*/  UIADD3 UR9, UR10, 0x40, URZ ;  /* 0x000000400a097890 */ /* 0x000fe2000fffe03f */
[----:B------:R-:W-:Y:S01]  /*16b0*/  FADD.FTZ R13, R16, R13 ;  /* 0x0000000d100d7221 */ /* 0x000fe20000010000 */
[----:B------:R-:W-:Y:S01]  /*16c0*/  FFMA.FTZ R39, R18, R14, R39 ;  /* 0x0000000e12277223 */ /* 0x000fe20000010027 */
[----:B------:R-:W1:Y:S01]  /*16d0*/  SHFL.DOWN PT, R27, R12, 0x1, 0x1f ;  /* 0x08201f000c1b7f89 */ /* 0x000e6200000e0000 */
[----:B------:R-:W-:Y:S01]  /*16e0*/  FADD.FTZ R15, R15, R14 ;  /* 0x0000000e0f0f7221 */ /* 0x000fe20000010000 */
[----:B------:R-:W-:Y:S01]  /*16f0*/  FFMA.FTZ R8, R19, R22, R17 ;  /* 0x0000001613087223 */ /* 0x000fe20000010011 */
[----:B------:R-:W-:Y:S01]  /*1700*/  FADD.FTZ R22, R13, R22 ;  /* 0x000000160d167221 */ /* 0x000fe20000010000 */
[----:B------:R-:W2:Y:S01]  /*1710*/  SHFL.DOWN PT, R37, R9, 0x1, 0x1f ;  /* 0x08201f0009257f89 */ /* 0x000ea200000e0000 */
[----:B------:R-:W-:Y:S01]  /*1720*/  ISETP.NE.AND P3, PT, R40, RZ, PT ;  /* 0x000000ff2800720c */ /* 0x000fe20003f65270 */
[----:B------:R-:W-:Y:S01]  /*1730*/  FFMA.FTZ R26, R26, R20, R39 ;  /* 0x000000141a1a7223 */ /* 0x000fe20000010027 */
[----:B------:R-:W-:Y:S01]  /*1740*/  FADD.FTZ R15, R15, R20 ;  /* 0x000000140f0f7221 */ /* 0x000fe20000010000 */
[----:B------:R-:W-:Y:S01]  /*1750*/  FFMA.FTZ R20, R25, R23, R8 ;  /* 0x0000001719147223 */ /* 0x000fe20000010008 */
[----:B------:R-:W-:Y:S01]  /*1760*/  FADD.FTZ R22, R22, R23 ;  /* 0x0000001716167221 */ /* 0x000fe20000010000 */
[----:B------:R-:W-:Y:S01]  /*1770*/  FFMA.FTZ R21, R21, R24, R26 ;  /* 0x0000001815157223 */ /* 0x000fe2000001001a */
[----:B0-----:R-:W-:Y:S01]  /*1780*/  ULEA UR9, UR17, UR9, 0x18 ;  /* 0x0000000911097291 */ /* 0x001fe2000f8ec03f */
[----:B------:R-:W-:Y:S01]  /*1790*/  FADD.FTZ R23, R15, R24 ;  /* 0x000000180f177221 */ /* 0x000fe20000010000 */
[----:B------:R-:W-:Y:S01]  /*17a0*/  BSSY B0, `(.L_x_564) ;  /* 0x0000028000007945 */ /* 0x000fe20003800000 */
[----:B------:R-:W-:Y:S01]  /*17b0*/  ISETP.GT.U32.AND P5, PT, R40, 0x1, PT ;  /* 0x000000012800780c */ /* 0x000fe20003fa4070 */
        /* <DEDUP_REMOVED lines=22> */
[----:B------:R-:W-:-:S02]  /*1920*/  ISETP.NE.AND P0, PT, R10, RZ, PT ;  /* 0x000000ff0a00720c */ /* 0x000fc40003f05270 */
[----:B------:R-:W-:Y:S02]  /*1930*/  LEA R37, R40, UR9, 0x4 ;  /* 0x0000000928257c11 */ /* 0x000fe4000f8e20ff */
[----:B------:R-:W-:-:S03]  /*1940*/  MOV R8, R12 ;  /* 0x0000000c00087202 */ /* 0x000fc60000000f00 */
[----:B------:R0:W-:Y:S06]  /*1950*/  STS.128 [R37], R20 ;  /* 0x0000001425007388 */ /* 0x0001ec0000000c00 */
        /* <DEDUP_REMOVED lines=12> */
.L_x_565:
[----:B------:R-:W-:Y:S05]  /*1a20*/  BSYNC B0 ;  /* 0x0000000000007941 */ /* 0x000fea0003800000 */
.L_x_564:
        /* <DEDUP_REMOVED lines=318> */
.L_x_567:
[----:B------:R-:W-:Y:S05]  /*2e10*/  BSYNC B0 ;  /* 0x0000000000007941 */ /* 0x000fea0003800000 */
.L_x_566:
        /* <DEDUP_REMOVED lines=19> */
.L_x_569:
[----:B------:R-:W-:Y:S05]  /*2f50*/  BSYNC B0 ;  /* 0x0000000000007941 */ /* 0x000fea0003800000 */
.L_x_568:
[----:B------:R-:W-:Y:S05]  /*2f60*/  @!P0 BRA `(.L_x_570) ;  /* 0x0000001000908947 */ /* 0x000fea0003800000 */
[----:B------:R-:W1:Y:S01]  /*2f70*/  LDC.64 R12, c[0x0][0x258] ;  /* 0x00009600ff0c7b82 */ /* 0x000e620000000a00 */
[----:B------:R-:W-:-:S04]  /*2f80*/  ULOP3.LUT UR9, UR4, 0x1, URZ, 0xc0, !UPT ;  /* 0x0000000104097892 */ /* 0x000fc8000f8ec03f */
[----:B------:R-:W-:-:S03]  /*2f90*/  UIMAD UR9, UR9, UR15, URZ ;  /* 0x0000000f090972a4 */ /* 0x000fc6000f8e023f */
[----:B0-2---:R-:W0:Y:S03]  /*2fa0*/  LDC.64 R20, c[0x0][0x260] ;  /* 0x00009800ff147b82 */ /* 0x005e260000000a00 */
[----:B------:R-:W-:Y:S01]  /*2fb0*/  IMAD R14, R11, UR9, RZ ;  /* 0x000000090b0e7c24 */ /* 0x000fe2000f8e02ff */
[----:B------:R-:W-:-:S04]  /*2fc0*/  IADD3 R3, R28, UR9, RZ ;  /* 0x000000091c037c10 */ /* 0x000fc8000fffe0ff */
[----:B------:R-:W-:Y:S01]  /*2fd0*/  SHF.L.U32 R15, R14, 0x1, RZ ;  /* 0x000000010e0f7819 */ /* 0x000fe200000006ff */
[----:B-1----:R-:W-:-:S04]  /*2fe0*/  IMAD.WIDE.U32 R12, R3, 0x4, R12 ;  /* 0x00000004030c7825 */ /* 0x002fc800078e000c */
[----:B0-----:R-:W-:Y:S01]  /*2ff0*/  IMAD.WIDE R20, R15, 0x4, R20 ;  /* 0x000000040f147825 */ /* 0x001fe200078e0214 */
[----:B------:R-:W-:Y:S06]  /*3000*/  @P3 BRA `(.L_x_571) ;  /* 0x0000000000743947 */ /* 0x000fec0003800000 */
[----:B------:R-:W0:Y:S01]  /*3010*/  S2R R10, SR_LANEID ;  /* 0x00000000000a7919 */ /* 0x000e220000000000 */
[----:B------:R-:W1:Y:S01]  /*3020*/  S2UR UR18, SR_CTAID.Y ;  /* 0x00000000001279c3 */ /* 0x000e620000002600 */
[----:B------:R-:W-:Y:S01]  /*3030*/  VOTEU.ANY UR10, UPT, PT ;  /* 0x00000000000a7886 */ /* 0x000fe200038e0100 */
[----:B------:R-:W-:Y:S01]  /*3040*/  ULOP3.LUT UP0, URZ, UR4, 0x2, URZ, 0xc0, !UPT ;  /* 0x00000002043f7892 */ /* 0x000fe2000f80c03f */
[----:B------:R-:W2:Y:S01]  /*3050*/  S2R R15, SR_CTAID.X ;  /* 0x00000000000f7919 */ /* 0x000ea20000002500 */
[----:B------:R-:W-:Y:S01]  /*3060*/  UFLO.U32 UR17, UR10 ;  /* 0x0000000a001172bd */ /* 0x000fe200080e0000 */
[----:B------:R-:W-:Y:S01]  /*3070*/  UMOV UR9, 0x1 ;  /* 0x0000000100097882 */ /* 0x000fe20000000000 */
[----:B------:R-:W-:Y:S02]  /*3080*/  UPOPC UR10, UR10 ;  /* 0x0000000a000a72bf */ /* 0x000fe40008000000 */
[----:B------:R-:W-:-:S04]  /*3090*/  USEL UR9, UR9, 0xffffffff, !UP0 ;  /* 0xffffffff09097887 */ /* 0x000fc8000c000000 */
[----:B------:R-:W-:-:S06]  /*30a0*/  UIMAD UR9, UR9, UR10, URZ ;  /* 0x0000000a090972a4 */ /* 0x000fcc000f8e023f */
[----:B------:R-:W-:Y:S02]  /*30b0*/  MOV R3, UR9 ;  /* 0x0000000900037c02 */ /* 0x000fe40008000f00 */
[----:B-1----:R-:W-:Y:S02]  /*30c0*/  MOV R28, UR18 ;  /* 0x00000012001c7c02 */ /* 0x002fe40008000f00 */
[----:B0-----:R-:W-:-:S03]  /*30d0*/  ISETP.EQ.U32.AND P0, PT, R10, UR17, PT ;  /* 0x000000110a007c0c */ /* 0x001fc6000bf02070 */
[----:B--2---:R-:W-:-:S04]  /*30e0*/  IMAD R15, R15, UR15, R28 ;  /* 0x0000000f0f0f7c24 */ /* 0x004fc8000f8e021c */
        /* <DEDUP_REMOVED lines=9> */
[----:B0-----:R-:W-:Y:S05]  /*3180*/  @!P0 BRA `(.L_x_571) ;  /* 0x0000000000148947 */ /* 0x001fea0003800000 */
.L_x_572:
[----:B------:R-:W2:Y:S04]  /*3190*/  LDG.E.STRONG.GPU R3, desc[UR12][R12.64] ;  /* 0x0000000c0c037981 */ /* 0x000ea8000c1ef900 */
[----:B--2---:R-:W-:Y:S01]  /*31a0*/  CCTL.IVALL ;  /* 0x00000000ff00798f */ /* 0x004fe20002000000 */
[----:B------:R-:W-:Y:S05]  /*31b0*/  YIELD ;  /* 0x0000000000007946 */ /* 0x000fea0003800000 */
[----:B------:R-:W-:-:S13]  /*31c0*/  ISETP.NE.AND P0, PT, R3, R16, PT ;  /* 0x000000100300720c */ /* 0x000fda0003f05270 */
[----:B------:R-:W-:Y:S05]  /*31d0*/  @P0 BRA `(.L_x_572) ;  /* 0xfffffffc00ec0947 */ /* 0x000fea000383ffff */
.L_x_571:
        /* <DEDUP_REMOVED lines=16> */
.L_x_576:
[C---:B------:R-:W-:Y:S02]  /*32e0*/  ISETP.EQ.OR P5, PT, R19.reuse, UR14, P3 ;  /* 0x0000000e13007c0c */ /* 0x040fe40009fa2670 */
[----:B------:R-:W-:-:S04]  /*32f0*/  IADD3 R15, R19, 0x1, RZ ;  /* 0x00000001130f7810 */ /* 0x000fc80007ffe0ff */
[----:B------:R-:W-:-:S07]  /*3300*/  ISETP.EQ.OR P6, PT, R15, UR14, P3 ;  /* 0x0000000e0f007c0c */ /* 0x000fce0009fc2670 */
        /* <DEDUP_REMOVED lines=112> */
.L_x_575:
        /* <DEDUP_REMOVED lines=12> */
[----:B------:R-:W-:Y:S02]  /*3ad0*/  IADD3 R23, R19, 0x3, RZ ;  /* 0x0000000313177810 */ /* 0x000fe40007ffe0ff */
[----:B------:R-:W-:Y:S02]  /*3ae0*/  ISETP.EQ.OR P0, PT, R17, UR14, P3 ;  /* 0x0000000e11007c0c */ /* 0x000fe40009f02670 */
[----:B------:R-:W-:Y:S01]  /*3af0*/  IADD3 R19, R19, 0x4, RZ ;  /* 0x0000000413137810 */ /* 0x000fe20007ffe0ff */
[----:B--2---:R-:W-:Y:S01]  /*3b00*/  @!P6 FADD.FTZ R8, R8, R12 ;  /* 0x0000000c0808e221 */ /* 0x004fe20000010000 */
[----:B------:R-:W-:Y:S01]  /*3b10*/  @!P6 FADD.FTZ R9, R9, R13 ;  /* 0x0000000d0909e221 */ /* 0x000fe20000010000 */
[----:B------:R-:W-:-:S08]  /*3b20*/  ISETP.EQ.OR P6, PT, R23, UR14, P3 ;  /* 0x0000000e17007c0c */ /* 0x000fd00009fc2670 */
[----:B------:R-:W-:-:S04]  /*3b30*/  @!P0 IMAD R13, R17, UR15, R28 ;  /* 0x0000000f110d8c24 */ /* 0x000fc8000f8e021c */
[----:B------:R-:W-:-:S04]  /*3b40*/  @!P0 IMAD.WIDE.U32 R12, R13, 0x8, R20 ;  /* 0x000000080d0c8825 */ /* 0x000fc800078e0014 */
[----:B---3--:R-:W-:Y:S01]  /*3b50*/  @!P5 FADD.FTZ R8, R8, R14 ;  /* 0x0000000e0808d221 */ /* 0x008fe20000010000 */
        /* <DEDUP_REMOVED lines=40> */
.L_x_577:
[----:B------:R-:W-:-:S13]  /*3de0*/  ISETP.NE.OR P0, PT, R3, RZ, P0 ;  /* 0x000000ff0300720c */ /* 0x000fda0000705670 */
[----:B------:R-:W-:Y:S05]  /*3df0*/  @!P0 BRA `(.L_x_573) ;  /* 0x00000000007c8947 */ /* 0x000fea0003800000 */
.L_x_574:
[----:B------:R-:W-:-:S13]  /*3e00*/  ISETP.EQ.OR P6, PT, R19, UR14, P3 ;  /* 0x0000000e13007c0c */ /* 0x000fda0009fc2670 */
[----:B------:R-:W-:-:S04]  /*3e10*/  @!P6 IMAD R13, R19, UR15, R28 ;  /* 0x0000000f130dec24 */ /* 0x000fc8000f8e021c */
[----:B------:R-:W-:-:S06]  /*3e20*/  @!P6 IMAD.WIDE.U32 R12, R13, 0x8, R20 ;  /* 0x000000080d0ce825 */ /* 0x000fcc00078e0014 */
[----:B------:R-:W2:Y:S01]  /*3e30*/  @!P6 LDG.E.64 R12, desc[UR12][R12.64] ;  /* 0x0000000c0c0ce981 */ /* 0x000ea2000c1e1b00 */
[C---:B------:R-:W-:Y:S02]  /*3e40*/  IADD3 R15, R19.reuse, 0x1, RZ ;  /* 0x00000001130f7810 */ /* 0x040fe40007ffe0ff */
[----:B------:R-:W-:Y:S02]  /*3e50*/  IADD3 R17, R19, 0x2, RZ ;  /* 0x0000000213117810 */ /* 0x000fe40007ffe0ff */
[----:B------:R-:W-:Y:S02]  /*3e60*/  ISETP.EQ.OR P0, PT, R15, UR14, P3 ;  /* 0x0000000e0f007c0c */ /* 0x000fe40009f02670 */
[----:B------:R-:W-:Y:S02]  /*3e70*/  IADD3 R23, R19, 0x3, RZ ;  /* 0x0000000313177810 */ /* 0x000fe40007ffe0ff */
[----:B------:R-:W-:-:S09]  /*3e80*/  ISETP.EQ.OR P5, PT, R17, UR14, P3 ;  /* 0x0000000e11007c0c */ /* 0x000fd20009fa2670 */
[----:B------:R-:W-:-:S04]  /*3e90*/  @!P0 IMAD R15, R15, UR15, R28 ;  /* 0x0000000f0f0f8c24 */ /* 0x000fc8000f8e021c */
[----:B------:R-:W-:Y:S02]  /*3ea0*/  @!P5 IMAD R17, R17, UR15, R28 ;  /* 0x0000000f1111dc24 */ /* 0x000fe4000f8e021c */
[----:B--2---:R-:W-:Y:S01]  /*3eb0*/  @!P6 FADD.FTZ R8, R8, R12 ;  /* 0x0000000c0808e221 */ /* 0x004fe20000010000 */
        /* <DEDUP_REMOVED lines=19> */
.L_x_573:
        /* <DEDUP_REMOVED lines=8> */
[----:B------:R-:W2:Y:S02]  /*4070*/  LDG.E.64 R12, desc[UR12][R12.64] ;  /* 0x0000000c0c0c7981 */ /* 0x000ea4000c1e1b00 */
[----:B--2---:R-:W-:Y:S01]  /*4080*/  FADD.FTZ R8, R8, R12 ;  /* 0x0000000c08087221 */ /* 0x004fe20000010000 */
[----:B------:R-:W-:-:S07]  /*4090*/  FADD.FTZ R9, R9, R13 ;  /* 0x0000000d09097221 */ /* 0x000fce0000010000 */
.L_x_579:
[----:B------:R-:W-:Y:S05]  /*40a0*/  BSYNC B0 ;  /* 0x0000000000007941 */ /* 0x000fea0003800000 */
.L_x_578:
        /* <DEDUP_REMOVED lines=16> */
.L_x_570:
[----:B------:R-:W1:Y:S01]  /*41b0*/  S2UR UR10, SR_CgaCtaId ;  /* 0x00000000000a79c3 */ /* 0x000e620000008800 */
[----:B------:R-:W-:Y:S01]  /*41c0*/  UMOV UR9, 0x400 ;  /* 0x0000040000097882 */ /* 0x000fe20000000000 */
[----:B------:R-:W-:Y:S01]  /*41d0*/  SHF.R.U32.HI R3, RZ, 0x1, R40 ;  /* 0x00000001ff037819 */ /* 0x000fe20000011628 */
[----:B------:R-:W-:-:S05]  /*41e0*/  ULDC.64 UR18, c[0x0][0x290] ;  /* 0x0000a40000127ab9 */ /* 0x000fca0000000a00 */
[----:B--2---:R-:W2:Y:S01]  /*41f0*/  LDC R14, c[0x0][0x2ac] ;  /* 0x0000ab00ff0e7b82 */ /* 0x004ea20000000800 */
[----:B-1----:R-:W-:Y:S01]  /*4200*/  ULEA UR9, UR10, UR9, 0x18 ;  /* 0x000000090a097291 */ /* 0x002fe2000f8ec03f */
[----:B--2---:R-:W-:-:S08]  /*4210*/  IMAD R3, R14, UR14, R3 ;  /* 0x0000000e0e037c24 */ /* 0x004fd0000f8e0203 */
[----:B------:R0:W-:Y:S01]  /*4220*/  @!P3 STS.64 [UR9+0x30], R8 ;  /* 0x00003008ff00b988 */ /* 0x0001e20008000a09 */
[----:B------:R-:W-:Y:S01]  /*4230*/  BAR.SYNC.DEFER_BLOCKING 0x0 ;  /* 0x0000000000007b1d */ /* 0x000fe20000010000 */
[C---:B------:R-:W-:Y:S02]  /*4240*/  IADD3 R14, R3.reuse, 0x80, RZ ;  /* 0x00000080030e7810 */ /* 0x040fe40007ffe0ff */
[----:B------:R-:W-:Y:S02]  /*4250*/  IADD3 R3, R3, 0xc0, RZ ;  /* 0x000000c003037810 */ /* 0x000fe40007ffe0ff */
[----:B------:R-:W-:Y:S01]  /*4260*/  ISETP.GE.U32.AND P0, PT, R14, UR18, PT ;  /* 0x000000120e007c0c */ /* 0x000fe2000bf06070 */
[--C-:B0-----:R-:W-:Y:S01]  /*4270*/  HADD2.F32 R9, -RZ, R35.reuse.H0_H0 ;  /* 0x20000023ff097230 */ /* 0x101fe20000004100 */
[----:B------:R-:W-:Y:S01]  /*4280*/  ISETP.GE.U32.AND P3, PT, R3, UR18, PT ;  /* 0x0000001203007c0c */ /* 0x000fe2000bf66070 */
[----:B------:R-:W-:Y:S01]  /*4290*/  HADD2.F32 R35, -RZ, R35.H1_H1 ;  /* 0x30000023ff237230 */ /* 0x000fe20000004100 */
[----:B------:R-:W-:-:S02]  /*42a0*/  SHF.R.S32.HI R3, RZ, 0x1f, R3 ;  /* 0x0000001fff037819 */ /* 0x000fc40000011403 */
[----:B------:R-:W-:Y:S02]  /*42b0*/  SHF.R.S32.HI R14, RZ, 0x1f, R14 ;  /* 0x0000001fff0e7819 */ /* 0x000fe4000001140e */
[----:B------:R-:W-:Y:S01]  /*42c0*/  ISETP.GE.AND.EX P3, PT, R3, UR19, PT, P3 ;  /* 0x0000001303007c0c */ /* 0x000fe2000bf66330 */
[----:B------:R-:W-:Y:S01]  /*42d0*/  FADD.FTZ R35, R35, -UR20 ;  /* 0x8000001423237e21 */ /* 0x000fe20008010000 */
[----:B------:R-:W-:Y:S01]  /*42e0*/  ISETP.GE.AND.EX P0, PT, R14, UR19, PT, P0 ;  /* 0x000000130e007c0c */ /* 0x000fe2000bf06300 */
[----:B------:R-:W0:Y:S01]  /*42f0*/  LDS.64 R12, [UR9+0x30] ;  /* 0x00003009ff0c7984 */ /* 0x000e220008000a00 */
[----:B------:R-:W-:Y:S02]  /*4300*/  ULDC UR9, c[0x0][0x2bc] ;  /* 0x0000af0000097ab9 */ /* 0x000fe40000000800 */
[----:B0-----:R-:W-:Y:S01]  /*4310*/  FMUL.FTZ R3, R12, UR9 ;  /* 0x000000090c037c20 */ /* 0x001fe20008410000 */
[----:B------:R-:W-:Y:S01]  /*4320*/  FADD.FTZ R12, R9, -UR20 ;  /* 0x80000014090c7e21 */ /* 0x000fe20008010000 */
[----:B------:R-:W-:Y:S01]  /*4330*/  FMUL.FTZ R8, R13, UR9 ;  /* 0x000000090d087c20 */ /* 0x000fe20008410000 */
[----:B------:R-:W-:-:S02]  /*4340*/  HADD2.F32 R13, -RZ, R34.H0_H0 ;  /* 0x20000022ff0d7230 */ /* 0x000fc40000004100 */
[----:B------:R-:W-:Y:S02]  /*4350*/  HADD2.F32 R9, -RZ, R36.H0_H0 ;  /* 0x20000024ff097230 */ /* 0x000fe40000004100 */
[----:B------:R-:W-:Y:S01]  /*4360*/  FMUL.FTZ R25, R12, UR11 ;  /* 0x0000000b0c197c20 */ /* 0x000fe20008410000 */
[----:B------:R-:W-:Y:S02]  /*4370*/  HADD2.F32 R34, -RZ, R34.H1_H1 ;  /* 0x30000022ff227230 */ /* 0x000fe40000004100 */
        /* <DEDUP_REMOVED lines=21> */
.L_x_580:
        /* <DEDUP_REMOVED lines=8> */
[----:B------:R-:W-:Y:S01]  /*4550*/  IMAD R17, R17, UR18, RZ ;  /* 0x0000001211117c24 */ /* 0x000fe2000f8e02ff */
[----:B------:R-:W-:Y:S01]  /*4560*/  MOV R13, R45 ;  /* 0x0000002d000d7202 */ /* 0x000fe20000000f00 */
[----:B------:R-:W-:Y:S02]  /*4570*/  FFMA.FTZ R15, R34, R5, -R15 ;  /* 0x00000005220f7223 */ /* 0x000fe4000001080f */
[----:B------:R-:W-:-:S02]  /*4580*/  IMAD R19, R0, UR19, R17 ;  /* 0x0000001300137c24 */ /* 0x000fc4000f8e0211 */
[----:B------:R-:W-:Y:S01]  /*4590*/  FMUL.FTZ R17, R14, UR11 ;  /* 0x0000000b0e117c20 */ /* 0x000fe20008410000 */
[----:B------:R-:W-:Y:S01]  /*45a0*/  IMAD.WIDE.U32 R12, R0, UR18, R12 ;  /* 0x00000012000c7c25 */ /* 0x000fe2000f8e000c */
[----:B------:R-:W-:-:S03]  /*45b0*/  ULDC.64 UR18, c[0x0][0x210] ;  /* 0x0000840000127ab9 */ /* 0x000fc60000000a00 */
[----:B------:R-:W-:Y:S01]  /*45c0*/  FMUL.FTZ R16, R15, UR11 ;  /* 0x0000000b0f107c20 */ /* 0x000fe20008410000 */
[----:B------:R-:W-:Y:S02]  /*45d0*/  LEA R14, P5, R12, UR18, 0x1 ;  /* 0x000000120c0e7c11 */ /* 0x000fe4000f8a08ff */
[----:B------:R-:W-:Y:S02]  /*45e0*/  IADD3 R19, R13, R19, RZ ;  /* 0x000000130d137210 */ /* 0x000fe40007ffe0ff */
[----:B------:R-:W-:Y:S02]  /*45f0*/  F2FP.F16.F32.PACK_AB R13, R16, R17 ;  /* 0x00000011100d723e */ /* 0x000fe400000000ff */
[----:B------:R-:W-:-:S05]  /*4600*/  LEA.HI.X R15, R12, UR19, R19, 0x1, P5 ;  /* 0x000000130c0f7c11 */ /* 0x000fca000a8f0c13 */
[----:B------:R0:W-:Y:S02]  /*4610*/  STG.E desc[UR12][R14.64], R13 ;  /* 0x0000000d0e007986 */ /* 0x0001e4000c10190c */
.L_x_582:
[----:B------:R-:W-:Y:S05]  /*4620*/  BSYNC B0 ;  /* 0x0000000000007941 */ /* 0x000fea0003800000 */
.L_x_581:
[----:B0-----:R-:W-:Y:S01]  /*4630*/  FADD.FTZ R13, R9, -UR20 ;  /* 0x80000014090d7e21 */ /* 0x001fe20008010000 */
[----:B------:R-:W-:Y:S01]  /*4640*/  FADD.FTZ R36, R36, -UR20 ;  /* 0x8000001424247e21 */ /* 0x000fe20008010000 */
[--C-:B------:R-:W-:Y:S02]  /*4650*/  HADD2.F32 R9, -RZ, R33.reuse.H0_H0 ;  /* 0x20000021ff097230 */ /* 0x100fe40000004100 */
[----:B------:R-:W-:Y:S02]  /*4660*/  HADD2.F32 R12, -RZ, R33.H1_H1 ;  /* 0x30000021ff0c7230 */ /* 0x000fe40000004100 */
        /* <DEDUP_REMOVED lines=21> */
.L_x_583:
        /* <DEDUP_REMOVED lines=19> */
[----:B------:R-:W-:Y:S02]  /*48f0*/  F2FP.F16.F32.PACK_AB R9, R9, R16 ;  /* 0x000000100909723e */ /* 0x000fe400000000ff */
[----:B------:R-:W-:-:S05]  /*4900*/  LEA.HI.X R15, R12, UR19, R15, 0x1, P5 ;  /* 0x000000130c0f7c11 */ /* 0x000fca000a8f0c0f */
[----:B------:R0:W-:Y:S02]  /*4910*/  STG.E desc[UR12][R14.64], R9 ;  /* 0x000000090e007986 */ /* 0x0001e4000c10190c */
.L_x_585:
[----:B------:R-:W-:Y:S05]  /*4920*/  BSYNC B0 ;  /* 0x0000000000007941 */ /* 0x000fea0003800000 */
.L_x_584:
[--C-:B0-----:R-:W-:Y:S01]  /*4930*/  HADD2.F32 R9, -RZ, R31.reuse.H0_H0 ;  /* 0x2000001fff097230 */ /* 0x101fe20000004100 */
[C---:B------:R-:W-:Y:S01]  /*4940*/  ISETP.LT.U32.AND P0, PT, R40.reuse, 0x80, !P0 ;  /* 0x000000802800780c */ /* 0x040fe20004701070 */
[----:B------:R-:W-:Y:S01]  /*4950*/  HADD2.F32 R31, -RZ, R31.H1_H1 ;  /* 0x3000001fff1f7230 */ /* 0x000fe20000004100 */
[----:B------:R-:W-:Y:S01]  /*4960*/  ISETP.LT.U32.AND P3, PT, R40, 0x80, !P3 ;  /* 0x000000802800780c */ /* 0x000fe20005f61070 */
[----:B------:R-:W-:Y:S02]  /*4970*/  HADD2.F32 R13, -RZ, R30.H0_H0 ;  /* 0x2000001eff0d7230 */ /* 0x000fe40000004100 */
[----:B------:R-:W-:Y:S01]  /*4980*/  FADD.FTZ R12, R9, -UR20 ;  /* 0x80000014090c7e21 */ /* 0x000fe20008010000 */
[----:B------:R-:W-:Y:S02]  /*4990*/  HADD2.F32 R9, -RZ, R32.H0_H0 ;  /* 0x20000020ff097230 */ /* 0x000fe40000004100 */
[----:B------:R-:W-:Y:S01]  /*49a0*/  FADD.FTZ R31, R31, -UR20 ;  /* 0x800000141f1f7e21 */ /* 0x000fe20008010000 */
[----:B------:R-:W-:-:S02]  /*49b0*/  HADD2.F32 R30, -RZ, R30.H1_H1 ;  /* 0x3000001eff1e7230 */ /* 0x000fc40000004100 */
        /* <DEDUP_REMOVED lines=22> */
.L_x_586:
        /* <DEDUP_REMOVED lines=19> */
[----:B------:R-:W-:Y:S02]  /*4c50*/  F2FP.F16.F32.PACK_AB R13, R16, R17 ;  /* 0x00000011100d723e */ /* 0x000fe400000000ff */
[----:B------:R-:W-:-:S05]  /*4c60*/  LEA.HI.X R15, R12, UR19, R19, 0x1, P0 ;  /* 0x000000130c0f7c11 */ /* 0x000fca00080f0c13 */
[----:B------:R0:W-:Y:S02]  /*4c70*/  STG.E desc[UR12][R14.64], R13 ;  /* 0x0000000d0e007986 */ /* 0x0001e4000c10190c */
.L_x_588:
[----:B------:R-:W-:Y:S05]  /*4c80*/  BSYNC B0 ;  /* 0x0000000000007941 */ /* 0x000fea0003800000 */
.L_x_587:
        /* <DEDUP_REMOVED lines=25> */
.L_x_589:
[----:B------:R-:W-:Y:S04]  /*4e20*/  BSSY B0, `(.L_x_590) ;  /* 0x0000015000007945 */ /* 0x000fe80003800000 */
        /* <DEDUP_REMOVED lines=20> */
.L_x_591:
[----:B------:R-:W-:Y:S05]  /*4f70*/  BSYNC B0 ;  /* 0x0000000000007941 */ /* 0x000fea0003800000 */
.L_x_590:
        /* <DEDUP_REMOVED lines=8> */
.L_x_557:
        /* <DEDUP_REMOVED lines=23> */
.L_x_594:
[----:B------:R-:W-:Y:S05]  /*5170*/  BSYNC B0 ;  /* 0x0000000000007941 */ /* 0x000fea0003800000 */
.L_x_593:
[----:B------:R-:W-:Y:S05]  /*5180*/  @P0 EXIT ;  /* 0x000000000000094d */ /* 0x000fea0003800000 */
[----:B------:R-:W-:Y:S05]  /*5190*/  @P2 BRA `(.L_x_595) ;  /* 0x0000000000202947 */ /* 0x000fea0003800000 */
[----:B------:R-:W-:-:S05]  /*51a0*/  IMAD R0, R4, R7, RZ ;  /* 0x0000000704007224 */ /* 0x000fca00078e02ff */
[----:B------:R-:W-:-:S13]  /*51b0*/  ISETP.NE.AND P0, PT, R0, -0x1, PT ;  /* 0xffffffff0000780c */ /* 0x000fda0003f05270 */
[----:B------:R-:W-:Y:S05]  /*51c0*/  @!P0 BRA `(.L_x_595) ;  /* 0x0000000000148947 */ /* 0x000fea0003800000 */
.L_x_596:
[----:B0-----:R-:W2:Y:S04]  /*51d0*/  LDG.E.STRONG.GPU R5, desc[UR12][R2.64] ;  /* 0x0000000c02057981 */ /* 0x001ea8000c1ef900 */
[----:B--2---:R-:W-:Y:S01]  /*51e0*/  CCTL.IVALL ;  /* 0x00000000ff00798f */ /* 0x004fe20002000000 */
[----:B------:R-:W-:Y:S05]  /*51f0*/  YIELD ;  /* 0x0000000000007946 */ /* 0x000fea0003800000 */
[----:B------:R-:W-:-:S13]  /*5200*/  ISETP.NE.AND P0, PT, R5, R0, PT ;  /* 0x000000000500720c */ /* 0x000fda0003f05270 */
[----:B------:R-:W-:Y:S05]  /*5210*/  @P0 BRA `(.L_x_596) ;  /* 0xfffffffc00ec0947 */ /* 0x000fea000383ffff */
.L_x_595:
        /* <DEDUP_REMOVED lines=24> */
.L_x_597:
        /* <DEDUP_REMOVED lines=23> */
.L_x_598:
        /* <DEDUP_REMOVED lines=15> */
.L_x_2401:


//--------------------- .text._Z35group_norm_nhwc_bwd_one_pass_kernelI11Fp16IOFp32WLi512ELi4ELi128EEv26Group_norm_nhwc_bwd_params --------------------------
	.section	.text._Z35group_norm_nhwc_bwd_one_pass_kernelI11Fp16IOFp32WLi512ELi4ELi128EEv26Group_norm_nhwc_bwd_params,"ax",@progbits
	.align	128
        .global         _Z35group_norm_nhwc_bwd_one_pass_kernelI11Fp16IOFp32WLi512ELi4ELi128EEv26Group_norm_nhwc_bwd_params
        .type           _Z35group_norm_nhwc_bwd_one_pass_kernelI11Fp16IOFp32WLi512ELi4ELi128EEv26Group_norm_nhwc_bwd_params,@function
        .size           _Z35group_norm_nhwc_bwd_one_pass_kernelI11Fp16IOFp32WLi512ELi4ELi128EEv26Group_norm_nhwc_bwd_params,(.L_x_2402 - _Z35group_norm_nhwc_bwd_one_pass_kernelI11Fp16IOFp32WLi512ELi4ELi128EEv26Group_norm_nhwc_bwd_params)
        .other          _Z35group_norm_nhwc_bwd_one_pass_kernelI11Fp16IOFp32WLi512ELi4ELi128EEv26Group_norm_nhwc_bwd_params,@"STO_CUDA_ENTRY STV_DEFAULT"
_Z35group_norm_nhwc_bwd_one_pass_kernelI11Fp16IOFp32WLi512ELi4ELi128EEv26Group_norm_nhwc_bwd_params:
.text._Z35group_norm_nhwc_bwd_one_pass_kernelI11Fp16IOFp32WLi512ELi4ELi128EEv26Group_norm_nhwc_bwd_params:
        /* <DEDUP_REMOVED lines=15> */
[----:B------:R-:W-:Y:S01]  /*00f0*/  SHF.R.S32.HI R7, RZ, 0x1f, R52 ;  /* 0x0000001fff077819 */ /* 0x000fe20000011434 */
[----:B------:R-:W-:Y:S01]  /*0100*/  UIMAD.WIDE.U32 UR4, UR10, 0x3, URZ ;  /* 0x000000030a0478a5 */ /* 0x000fe2000f8e003f */
[----:B------:R-:W-:Y:S01]  /*0110*/  HFMA2.MMA R49, -RZ, RZ, 0, 0 ;  /* 0x00000000ff317435 */ /* 0x000fe200000001ff */
[----:B------:R-:W1:Y:S01]  /*0120*/  S2UR UR8, SR_CgaCtaId ;  /* 0x00000000000879c3 */ /* 0x000e620000008800 */
[----:B------:R-:W-:Y:S01]  /*0130*/  UIMAD UR7, UR11, 0x3, URZ ;  /* 0x000000030b0778a4 */ /* 0x000fe2000f8e023f */
[----:B------:R-:W-:Y:S01]  /*0140*/  LEA.HI R7, R7, R52, RZ, 0x5 ;  /* 0x0000003407077211 */ /* 0x000fe200078f28ff */
[----:B------:R-:W-:Y:S01]  /*0150*/  ULEA.HI UR9, UP0, UR11, UR10, URZ, 0x1 ;  /* 0x0000000a0b097291 */ /* 0x000fe2000f81083f */
[----:B------:R-:W-:Y:S01]  /*0160*/  MOV R48, R15 ;  /* 0x0000000f00307202 */ /* 0x000fe20000000f00 */
[----:B------:R-:W-:Y:S01]  /*0170*/  UIADD3 UR7, UR5, UR7, URZ ;  /* 0x0000000705077290 */ /* 0x000fe2000fffe03f */
[----:B------:R-:W-:Y:S01]  /*0180*/  SHF.R.S32.HI R7, RZ, 0x5, R7 ;  /* 0x00000005ff077819 */ /* 0x000fe20000011407 */
[----:B------:R-:W-:Y:S01]  /*0190*/  UIADD3.X UR10, URZ, UR11, URZ, UP0, !UPT ;  /* 0x0000000b3f0a7290 */ /* 0x000fe200087fe43f */
[----:B------:R-:W2:Y:S01]  /*01a0*/  LDC R14, c[0x0][0x10] ;  /* 0x00000400ff0e7b82 */ /* 0x000ea20000000800 */
[----:B------:R-:W-:Y:S01]  /*01b0*/  ULEA.HI UR5, UP0, UR7, UR4, URZ, 0x1 ;  /* 0x0000000407057291 */ /* 0x000fe2000f81083f */
[----:B------:R-:W-:Y:S01]  /*01c0*/  UMOV UR6, 0x400 ;  /* 0x0000040000067882 */ /* 0x000fe20000000000 */
[----:B------:R-:W-:-:S02]  /*01d0*/  USHF.R.S64 UR4, UR9, 0x1, UR10 ;  /* 0x0000000109047899 */ /* 0x000fc4000800100a */
[----:B------:R-:W-:Y:S01]  /*01e0*/  UIADD3.X UR7, URZ, UR7, URZ, UP0, !UPT ;  /* 0x000000073f077290 */ /* 0x000fe200087fe43f */
[----:B0-----:R-:W-:-:S03]  /*01f0*/  IMAD R0, R3, UR14, R0 ;  /* 0x0000000e03007c24 */ /* 0x001fc6000f8e0200 */
[----:B------:R-:W-:Y:S02]  /*0200*/  USHF.R.S64 UR5, UR5, 0x1, UR7 ;  /* 0x0000000105057899 */ /* 0x000fe40008001007 */
[----:B------:R-:W-:Y:S01]  /*0210*/  USHF.R.S32.HI UR7, URZ, 0x1, UR7 ;  /* 0x000000013f077899 */ /* 0x000fe20008011407 */
[C---:B------:R-:W-:Y:S02]  /*0220*/  IADD3 R2, R0.reuse, 0x80, RZ ;  /* 0x0000008000027810 */ /* 0x040fe40007ffe0ff */
[----:B------:R-:W-:Y:S01]  /*0230*/  IADD3 R3, R0, 0xc0, RZ ;  /* 0x000000c000037810 */ /* 0x000fe20007ffe0ff */
[----:B-1----:R-:W-:Y:S01]  /*0240*/  ULEA UR8, UR8, UR6, 0x18 ;  /* 0x0000000608087291 */ /* 0x002fe2000f8ec03f */
[----:B------:R-:W-:Y:S01]  /*0250*/  ISETP.LT.U32.AND P5, PT, R2, UR16, PT ;  /* 0x0000001002007c0c */ /* 0x000fe2000bfa1070 */
[----:B------:R-:W-:Y:S01]  /*0260*/  USHF.R.S32.HI UR6, URZ, 0x1, UR10 ;  /* 0x000000013f067899 */ /* 0x000fe2000801140a */
[----:B------:R-:W-:Y:S01]  /*0270*/  SHF.R.S32.HI R2, RZ, 0x1f, R2 ;  /* 0x0000001fff027819 */ /* 0x000fe20000011402 */
[----:B------:R-:W-:Y:S01]  /*0280*/  USHF.L.U64.HI UR7, UR5, 0x2, UR7 ;  /* 0x0000000205077899 */ /* 0x000fe20008010207 */
[----:B------:R-:W-:Y:S01]  /*0290*/  ISETP.LT.U32.AND P4, PT, R3, UR16, PT ;  /* 0x0000001003007c0c */ /* 0x000fe2000bf81070 */
[----:B------:R-:W-:Y:S01]  /*02a0*/  USHF.L.U64.HI UR6, UR4, 0x2, UR6 ;  /* 0x0000000204067899 */ /* 0x000fe20008010206 */
[----:B------:R-:W-:Y:S01]  /*02b0*/  ISETP.LT.AND.EX P5, PT, R2, UR17, !P1, P5 ;  /* 0x0000001102007c0c */ /* 0x000fe2000cfa1350 */
[----:B--2---:R-:W-:Y:S01]  /*02c0*/  IMAD R51, R14, UR14, R15 ;  /* 0x0000000e0e337c24 */ /* 0x004fe2000f8e020f */
[----:B------:R-:W-:Y:S01]  /*02d0*/  IADD3 R2, R0, 0x100, RZ ;  /* 0x0000010000027810 */ /* 0x000fe20007ffe0ff */
[----:B------:R-:W-:Y:S01]  /*02e0*/  ULDC.U8 UR10, c[0x0][0x2a4] ;  /* 0x0000a900000a7ab9 */ /* 0x000fe20000000000 */
[----:B------:R-:W-:-:S02]  /*02f0*/  SHF.R.S32.HI R3, RZ, 0x1f, R3 ;  /* 0x0000001fff037819 */ /* 0x000fc40000011403 */
[----:B------:R-:W-:Y:S02]  /*0300*/  ISETP.LT.U32.AND P3, PT, R2, UR16, PT ;  /* 0x0000001002007c0c */ /* 0x000fe4000bf61070 */
[----:B------:R-:W-:Y:S02]  /*0310*/  SHF.R.S32.HI R2, RZ, 0x1f, R2 ;  /* 0x0000001fff027819 */ /* 0x000fe40000011402 */
[----:B------:R-:W-:Y:S02]  /*0320*/  ISETP.LT.AND.EX P4, PT, R3, UR17, !P1, P4 ;  /* 0x0000001103007c0c */ /* 0x000fe4000cf81340 */
[----:B------:R-:W0:Y:S01]  /*0330*/  LDC R3, c[0x0][0xc] ;  /* 0x00000300ff037b82 */ /* 0x000e220000000800 */
[----:B------:R-:W-:Y:S02]  /*0340*/  ISETP.LT.AND.EX P3, PT, R2, UR17, !P1, P3 ;  /* 0x0000001102007c0c */ /* 0x000fe4000cf61330 */
[----:B------:R-:W1:Y:S01]  /*0350*/  S2R R2, SR_LANEID ;  /* 0x0000000000027919 */ /* 0x000e620000000000 */
[----:B------:R-:W-:-:S02]  /*0360*/  IADD3 R4, R0, 0x40, RZ ;  /* 0x0000004000047810 */ /* 0x000fc40007ffe0ff */
[----:B------:R-:W-:Y:S02]  /*0370*/  ISETP.LT.U32.AND P2, PT, R0, UR16, PT ;  /* 0x0000001000007c0c */ /* 0x000fe4000bf41070 */
[----:B------:R-:W-:Y:S02]  /*0380*/  SHF.R.S32.HI R5, RZ, 0x1f, R0 ;  /* 0x0000001fff057819 */ /* 0x000fe40000011400 */
[----:B------:R-:W-:Y:S02]  /*0390*/  ISETP.LT.U32.AND P0, PT, R4, UR16, PT ;  /* 0x0000001004007c0c */ /* 0x000fe4000bf01070 */
[----:B------:R-:W-:Y:S02]  /*03a0*/  SHF.R.S32.HI R6, RZ, 0x1f, R4 ;  /* 0x0000001fff067819 */ /* 0x000fe40000011404 */
[----:B------:R-:W-:Y:S02]  /*03b0*/  ISETP.LT.AND.EX P2, PT, R5, UR17, !P1, P2 ;  /* 0x0000001105007c0c */ /* 0x000fe4000cf41320 */
[----:B------:R-:W-:-:S02]  /*03c0*/  ISETP.LT.AND.EX P1, PT, R6, UR17, !P1, P0 ;  /* 0x0000001106007c0c */ /* 0x000fc4000cf21300 */
[----:B------:R-:W-:Y:S02]  /*03d0*/  LEA R7, R7, UR8, 0x3 ;  /* 0x0000000807077c11 */ /* 0x000fe4000f8e18ff */
[----:B01----:R-:W-:-:S09]  /*03e0*/  LOP3.LUT R50, R3, 0x3, RZ, 0xc0, !PT ;  /* 0x0000000303327812 */ /* 0x003fd200078ec0ff */
.L_x_650:
[----:B0-----:R-:W0:Y:S01]  /*03f0*/  LDC R17, c[0x0][0x2a0] ;  /* 0x0000a800ff117b82 */ /* 0x001e220000000800 */
[----:B------:R-:W-:Y:S01]  /*0400*/  ULDC.64 UR8, c[0x0][0x298] ;  /* 0x0000a60000087ab9 */ /* 0x000fe20000000a00 */
[C---:B------:R-:W-:Y:S02]  /*0410*/  IADD3 R25, R0.reuse, 0x80, RZ ;  /* 0x0000008000197810 */ /* 0x040fe40007ffe0ff */
[----:B------:R-:W-:Y:S02]  /*0420*/  SHF.R.U32.HI R34, RZ, 0x1, R52 ;  /* 0x00000001ff227819 */ /* 0x000fe40000011634 */
[C---:B------:R-:W-:Y:S02]  /*0430*/  IADD3 R37, R0.reuse, 0xc0, RZ ;  /* 0x000000c000257810 */ /* 0x040fe40007ffe0ff */
[----:B-1----:R-:W1:Y:S01]  /*0440*/  @P2 LDC.64 R42, c[0x0][0x230] ;  /* 0x00008c00ff2a2b82 */ /* 0x002e620000000a00 */
[C---:B------:R-:W-:Y:S02]  /*0450*/  IADD3 R39, R0.reuse, 0x100, RZ ;  /* 0x0000010000277810 */ /* 0x040fe40007ffe0ff */
[----:B------:R-:W-:-:S05]  /*0460*/  IADD3 R55, R0, 0x180, RZ ;  /* 0x0000018000377810 */ /* 0x000fca0007ffe0ff */
[----:B------:R-:W2:Y:S01]  /*0470*/  @P2 LDC.64 R40, c[0x0][0x228] ;  /* 0x00008a00ff282b82 */ /* 0x000ea20000000a00 */
[----:B0-----:R-:W-:-:S07]  /*0480*/  IABS R11, R17 ;  /* 0x00000011000b7213 */ /* 0x001fce0000000000 */
[----:B------:R-:W0:Y:S01]  /*0490*/  LDC R23, c[0x0][0x2ac] ;  /* 0x0000ab00ff177b82 */ /* 0x000e220000000800 */
[----:B------:R-:W3:Y:S07]  /*04a0*/  I2F.RP R10, R11 ;  /* 0x0000000b000a7306 */ /* 0x000eee0000209400 */
[----:B------:R-:W4:Y:S08]  /*04b0*/  @P1 LDC.64 R30, c[0x0][0x230] ;  /* 0x00008c00ff1e1b82 */ /* 0x000f300000000a00 */
[----:B------:R-:W4:Y:S01]  /*04c0*/  @P5 LDC.64 R28, c[0x0][0x228] ;  /* 0x00008a00ff1c5b82 */ /* 0x000f220000000a00 */
[----:B---3--:R-:W3:Y:S01]  /*04d0*/  MUFU.RCP R10, R10 ;  /* 0x0000000a000a7308 */ /* 0x008ee20000001000 */
[----:B0-----:R-:W-:-:S06]  /*04e0*/  IMAD R34, R23, UR14, R34 ;  /* 0x0000000e17227c24 */ /* 0x001fcc000f8e0222 */
[----:B------:R-:W0:Y:S01]  /*04f0*/  @P4 LDC.64 R26, c[0x0][0x230] ;  /* 0x00008c00ff1a4b82 */ /* 0x000e220000000a00 */
[----:B---3--:R-:W-:-:S04]  /*0500*/  IADD3 R8, R10, 0xffffffe, RZ ;  /* 0x0ffffffe0a087810 */ /* 0x008fc80007ffe0ff */
[----:B------:R3:W1:Y:S02]  /*0510*/  F2I.FTZ.U32.TRUNC.NTZ R9, R8 ;  /* 0x0000000800097305 */ /* 0x000664000021f000 */
[----:B---3--:R-:W-:Y:S02]  /*0520*/  MOV R8, RZ ;  /* 0x000000ff00087202 */ /* 0x008fe40000000f00 */
[----:B-1----:R-:W-:-:S05]  /*0530*/  IADD3 R12, RZ, -R9, RZ ;  /* 0x80000009ff0c7210 */ /* 0x002fca0007ffe0ff */
[----:B------:R-:W-:Y:S01]  /*0540*/  IMAD R13, R12, R11, RZ ;  /* 0x0000000b0c0d7224 */ /* 0x000fe200078e02ff */
[----:B------:R-:W-:-:S03]  /*0550*/  IABS R12, R48 ;  /* 0x00000030000c7213 */ /* 0x000fc60000000000 */
[----:B------:R-:W-:Y:S01]  /*0560*/  IMAD.HI.U32 R9, R9, R13, R8 ;  /* 0x0000000d09097227 */ /* 0x000fe200078e0008 */
[----:B------:R-:W-:-:S05]  /*0570*/  LOP3.LUT R8, R48, R17, RZ, 0x3c, !PT ;  /* 0x0000001130087212 */ /* 0x000fca00078e3cff */
        /* <DEDUP_REMOVED lines=12> */
[----:B------:R-:W-:Y:S01]  /*0640*/  ISETP.GE.AND P0, PT, R48, RZ, PT ;  /* 0x000000ff3000720c */ /* 0x000fe20003f06270 */
[----:B------:R-:W1:Y:S02]  /*0650*/  @P2 LDC.64 R10, c[0x0][0x288] ;  /* 0x0000a200ff0a2b82 */ /* 0x000e640000000a00 */
[----:B------:R-:W-:Y:S02]  /*0660*/  @P6 IADD3 R9, R9, 0x1, RZ ;  /* 0x0000000109096810 */ /* 0x000fe40007ffe0ff */
[----:B------:R-:W-:Y:S02]  /*0670*/  ISETP.GE.AND P6, PT, R8, RZ, PT ;  /* 0x000000ff0800720c */ /* 0x000fe40003fc6270 */
[----:B------:R-:W-:-:S06]  /*0680*/  LOP3.LUT R8, RZ, R17, RZ, 0x33, !PT ;  /* 0x00000011ff087212 */ /* 0x000fcc00078e33ff */
[----:B------:R-:W-:Y:S02]  /*0690*/  @!P0 IADD3 R53, -R53, RZ, RZ ;  /* 0x000000ff35358210 */ /* 0x000fe40007ffe1ff */
[----:B------:R-:W-:Y:S02]  /*06a0*/  ISETP.NE.AND P0, PT, R17, RZ, PT ;  /* 0x000000ff1100720c */ /* 0x000fe40003f05270 */
[----:B------:R-:W3:Y:S01]  /*06b0*/  @P5 LDC.64 R16, c[0x0][0x288] ;  /* 0x0000a200ff105b82 */ /* 0x000ee20000000a00 */
        /* <DEDUP_REMOVED lines=14> */
[C---:B------:R-:W-:Y:S02]  /*07a0*/  @P2 IMAD R21, R0.reuse, R11, R12 ;  /* 0x0000000b00152224 */ /* 0x040fe400078e020c */
[----:B------:R-:W1:Y:S02]  /*07b0*/  @P1 LDC.64 R12, c[0x0][0x228] ;  /* 0x00008a00ff0c1b82 */ /* 0x000e640000000a00 */
[----:B------:R-:W-:-:S04]  /*07c0*/  @P2 IMAD.WIDE.U32 R10, R0, R10, R58 ;  /* 0x0000000a000a2225 */ /* 0x000fc800078e003a */
[----:B--2---:R-:W-:Y:S01]  /*07d0*/  @P1 IMAD R22, R6, R8, RZ ;  /* 0x0000000806161224 */ /* 0x004fe200078e02ff */
[----:B------:R-:W-:Y:S02]  /*07e0*/  @P2 IADD3 R21, R11, R21, RZ ;  /* 0x000000150b152210 */ /* 0x000fe40007ffe0ff */
[C---:B------:R-:W-:Y:S02]  /*07f0*/  @P2 SHF.L.U32 R11, R10.reuse, 0x1, RZ ;  /* 0x000000010a0b2819 */ /* 0x040fe400000006ff */
[----:B------:R-:W-:Y:S01]  /*0800*/  @P2 SHF.L.U64.HI R20, R10, 0x1, R21 ;  /* 0x000000010a142819 */ /* 0x000fe20000010215 */
[----:B------:R-:W-:Y:S01]  /*0810*/  @P1 IMAD R21, R4, R9, R22 ;  /* 0x0000000904151224 */ /* 0x000fe200078e0216 */
[C---:B------:R-:W-:Y:S02]  /*0820*/  @P2 IADD3 R42, P0, R11.reuse, R42, RZ ;  /* 0x0000002a0b2a2210 */ /* 0x040fe40007f1e0ff */
[----:B------:R-:W-:Y:S02]  /*0830*/  @P2 IADD3 R40, P6, R11, R40, RZ ;  /* 0x000000280b282210 */ /* 0x000fe40007fde0ff */
[----:B------:R-:W-:-:S02]  /*0840*/  @P1 MOV R10, R56 ;  /* 0x00000038000a1202 */ /* 0x000fc40000000f00 */
[----:B------:R-:W-:Y:S02]  /*0850*/  @P1 MOV R11, R59 ;  /* 0x0000003b000b1202 */ /* 0x000fe40000000f00 */
[C---:B------:R-:W-:Y:S02]  /*0860*/  @P2 IADD3.X R43, R20.reuse, R43, RZ, P0, !PT ;  /* 0x0000002b142b2210 */ /* 0x040fe400007fe4ff */
[----:B------:R-:W-:Y:S01]  /*0870*/  @P2 IADD3.X R41, R20, R41, RZ, P6, !PT ;  /* 0x0000002914292210 */ /* 0x000fe200037fe4ff */
[----:B------:R-:W-:Y:S01]  /*0880*/  @P1 IMAD.WIDE.U32 R8, R4, R8, R10 ;  /* 0x0000000804081225 */ /* 0x000fe200078e000a */
[----:B------:R-:W-:-:S04]  /*0890*/  @P5 MOV R20, R56 ;  /* 0x0000003800145202 */ /* 0x000fc80000000f00 */
[----:B------:R-:W-:Y:S02]  /*08a0*/  @P1 IADD3 R11, R9, R21, RZ ;  /* 0x00000015090b1210 */ /* 0x000fe40007ffe0ff */
[----:B------:R-:W-:Y:S02]  /*08b0*/  SHF.R.S32.HI R21, RZ, 0x1f, R25 ;  /* 0x0000001fff157819 */ /* 0x000fe40000011419 */
[C---:B------:R-:W-:Y:S02]  /*08c0*/  @P1 SHF.L.U32 R9, R8.reuse, 0x1, RZ ;  /* 0x0000000108091819 */ /* 0x040fe400000006ff */
[----:B------:R-:W-:Y:S01]  /*08d0*/  @P1 SHF.L.U64.HI R22, R8, 0x1, R11 ;  /* 0x0000000108161819 */ /* 0x000fe2000001020b */
[----:B---3--:R-:W-:Y:S01]  /*08e0*/  @P5 IMAD R8, R21, R16, RZ ;  /* 0x0000001015085224 */ /* 0x008fe200078e02ff */
[----:B------:R-:W2:Y:S01]  /*08f0*/  @P5 LDC.64 R10, c[0x0][0x230] ;  /* 0x00008c00ff0a5b82 */ /* 0x000ea20000000a00 */
[C---:B----4-:R-:W-:Y:S02]  /*0900*/  @P1 IADD3 R30, P6, R9.reuse, R30, RZ ;  /* 0x0000001e091e1210 */ /* 0x050fe40007fde0ff */
[----:B-1----:R-:W-:Y:S01]  /*0910*/  @P1 IADD3 R12, P0, R9, R12, RZ ;  /* 0x0000000c090c1210 */ /* 0x002fe20007f1e0ff */
[----:B------:R-:W-:Y:S01]  /*0920*/  @P5 IMAD R23, R25, R17, R8 ;  /* 0x0000001119175224 */ /* 0x000fe200078e0208 */
[----:B------:R-:W-:-:S02]  /*0930*/  @P5 MOV R21, R59 ;  /* 0x0000003b00155202 */ /* 0x000fc40000000f00 */
[----:B------:R-:W-:Y:S01]  /*0940*/  IADD3 R17, R34, 0x140, RZ ;  /* 0x0000014022117810 */ /* 0x000fe20007ffe0ff */
[----:B------:R-:W1:Y:S01]  /*0950*/  @P4 LDC.64 R8, c[0x0][0x288] ;  /* 0x0000a200ff084b82 */ /* 0x000e620000000a00 */
[----:B------:R-:W-:Y:S01]  /*0960*/  @P1 IADD3.X R31, R22, R31, RZ, P6, !PT ;  /* 0x0000001f161f1210 */ /* 0x000fe200037fe4ff */
[----:B------:R-:W-:Y:S01]  /*0970*/  @P5 IMAD.WIDE.U32 R20, R25, R16, R20 ;  /* 0x0000001019145225 */ /* 0x000fe200078e0014 */
[----:B------:R-:W-:Y:S02]  /*0980*/  ISETP.GE.U32.AND P6, PT, R17, UR8, PT ;  /* 0x0000000811007c0c */ /* 0x000fe4000bfc6070 */
[----:B------:R-:W-:Y:S02]  /*0990*/  SHF.R.S32.HI R17, RZ, 0x1f, R17 ;  /* 0x0000001fff117819 */ /* 0x000fe40000011411 */
[----:B------:R-:W-:Y:S01]  /*09a0*/  @P5 IADD3 R23, R21, R23, RZ ;  /* 0x0000001715175210 */ /* 0x000fe20007ffe0ff */
[----:B------:R-:W3:Y:S01]  /*09b0*/  @P4 LDC.64 R24, c[0x0][0x228] ;  /* 0x00008a00ff184b82 */ /* 0x000ee20000000a00 */
[----:B------:R-:W-:Y:S01]  /*09c0*/  ISETP.GE.AND.EX P6, PT, R17, UR9, PT, P6 ;  /* 0x0000000911007c0c */ /* 0x000fe2000bfc6360 */
[----:B------:R-:W-:Y:S01]  /*09d0*/  ULDC.64 UR8, c[0x0][0x290] ;  /* 0x0000a40000087ab9 */ /* 0x000fe20000000a00 */
[----:B------:R-:W-:-:S02]  /*09e0*/  @P5 SHF.L.U64.HI R36, R20, 0x1, R23 ;  /* 0x0000000114245819 */ /* 0x000fc40000010217 */
[----:B------:R-:W-:Y:S02]  /*09f0*/  @P5 SHF.L.U32 R21, R20, 0x1, RZ ;  /* 0x0000000114155819 */ /* 0x000fe400000006ff */
[----:B------:R-:W-:Y:S01]  /*0a00*/  SHF.R.S32.HI R23, RZ, 0x1f, R37 ;  /* 0x0000001fff177819 */ /* 0x000fe20000011425 */
[----:B------:R-:W4:Y:S01]  /*0a10*/  @P3 LDC.64 R16, c[0x0][0x288] ;  /* 0x0000a200ff103b82 */ /* 0x000f220000000a00 */
[----:B------:R-:W-:Y:S02]  /*0a20*/  ISETP.LT.U32.AND P6, PT, R52, 0x80, !P6 ;  /* 0x000000803400780c */ /* 0x000fe400077c1070 */
[----:B------:R-:W-:Y:S02]  /*0a30*/  @P1 IADD3.X R13, R22, R13, RZ, P0, !PT ;  /* 0x0000000d160d1210 */ /* 0x000fe400007fe4ff */
[----:B--2---:R-:W-:Y:S01]  /*0a40*/  @P5 IADD3 R10, P0, R21, R10, RZ ;  /* 0x0000000a150a5210 */ /* 0x004fe20007f1e0ff */
[----:B-1----:R-:W-:-:S03]  /*0a50*/  @P4 IMAD R20, R23, R8, RZ ;  /* 0x0000000817144224 */ /* 0x002fc600078e02ff */
[C---:B------:R-:W-:Y:S01]  /*0a60*/  @P5 IADD3.X R11, R36.reuse, R11, RZ, P0, !PT ;  /* 0x0000000b240b5210 */ /* 0x040fe200007fe4ff */
[----:B------:R-:W1:Y:S01]  /*0a70*/  @P3 LDC.64 R22, c[0x0][0x230] ;  /* 0x00008c00ff163b82 */ /* 0x000e620000000a00 */
[----:B------:R-:W-:Y:S01]  /*0a80*/  @P5 IADD3 R28, P0, R21, R28, RZ ;  /* 0x0000001c151c5210 */ /* 0x000fe20007f1e0ff */
[C---:B------:R-:W-:Y:S01]  /*0a90*/  @P4 IMAD R35, R37.reuse, R9, R20 ;  /* 0x0000000925234224 */ /* 0x040fe200078e0214 */
[----:B------:R-:W-:Y:S02]  /*0aa0*/  @P4 MOV R20, R56 ;  /* 0x0000003800144202 */ /* 0x000fe40000000f00 */
[----:B------:R-:W-:Y:S02]  /*0ab0*/  @P4 MOV R21, R59 ;  /* 0x0000003b00154202 */ /* 0x000fe40000000f00 */
[----:B------:R-:W-:Y:S01]  /*0ac0*/  @P5 IADD3.X R29, R36, R29, RZ, P0, !PT ;  /* 0x0000001d241d5210 */ /* 0x000fe200007fe4ff */
[----:B------:R-:W2:Y:S01]  /*0ad0*/  @P6 LDC.64 R32, c[0x0][0x288] ;  /* 0x0000a200ff206b82 */ /* 0x000ea20000000a00 */
[----:B------:R-:W-:Y:S01]  /*0ae0*/  @P4 IMAD.WIDE.U32 R8, R37, R8, R20 ;  /* 0x0000000825084225 */ /* 0x000fe200078e0014 */
[----:B------:R-:W-:-:S02]  /*0af0*/  SHF.R.S32.HI R21, RZ, 0x1f, R39 ;  /* 0x0000001fff157819 */ /* 0x000fc40000011427 */
[----:B------:R-:W-:Y:S02]  /*0b00*/  @P3 MOV R37, R59 ;  /* 0x0000003b00253202 */ /* 0x000fe40000000f00 */
[----:B------:R-:W-:Y:S01]  /*0b10*/  @P4 IADD3 R9, R9, R35, RZ ;  /* 0x0000002309094210 */ /* 0x000fe20007ffe0ff */
[----:B----4-:R-:W-:Y:S01]  /*0b20*/  @P3 IMAD R36, R21, R16, RZ ;  /* 0x0000001015243224 */ /* 0x010fe200078e02ff */
[C---:B------:R-:W-:Y:S01]  /*0b30*/  @P4 SHF.L.U32 R47, R8.reuse, 0x1, RZ ;  /* 0x00000001082f4819 */ /* 0x040fe200000006ff */
[----:B------:R-:W4:Y:S01]  /*0b40*/  @P3 LDC.64 R20, c[0x0][0x228] ;  /* 0x00008a00ff143b82 */ /* 0x000f220000000a00 */
[----:B------:R-:W-:Y:S01]  /*0b50*/  @P4 SHF.L.U64.HI R38, R8, 0x1, R9 ;  /* 0x0000000108264819 */ /* 0x000fe20000010209 */
[----:B------:R-:W-:Y:S01]  /*0b60*/  @P3 IMAD R45, R39, R17, R36 ;  /* 0x00000011272d3224 */ /* 0x000fe200078e0224 */
[----:B------:R-:W-:Y:S02]  /*0b70*/  @P3 MOV R36, R56 ;  /* 0x0000003800243202 */ /* 0x000fe40000000f00 */
[----:B------:R-:W-:-:S02]  /*0b80*/  IADD3 R35, R0, 0x140, RZ ;  /* 0x0000014000237810 */ /* 0x000fc40007ffe0ff */
[----:B0-----:R-:W-:Y:S01]  /*0b90*/  @P4 IADD3 R26, P0, R47, R26, RZ ;  /* 0x0000001a2f1a4210 */ /* 0x001fe20007f1e0ff */
[----:B------:R-:W-:Y:S01]  /*0ba0*/  @P3 IMAD.WIDE.U32 R36, R39, R16, R36 ;  /* 0x0000001027243225 */ /* 0x000fe200078e0024 */
[----:B------:R-:W0:Y:S01]  /*0bb0*/  @P6 LDC.64 R8, c[0x0][0x230] ;  /* 0x00008c00ff086b82 */ /* 0x000e220000000a00 */
[----:B------:R-:W-:Y:S02]  /*0bc0*/  SHF.R.S32.HI R39, RZ, 0x1f, R35 ;  /* 0x0000001fff277819 */ /* 0x000fe40000011423 */
[C---:B------:R-:W-:Y:S02]  /*0bd0*/  @P4 IADD3.X R27, R38.reuse, R27, RZ, P0, !PT ;  /* 0x0000001b261b4210 */ /* 0x040fe400007fe4ff */
[----:B---3--:R-:W-:Y:S01]  /*0be0*/  @P4 IADD3 R24, P0, R47, R24, RZ ;  /* 0x000000182f184210 */ /* 0x008fe20007f1e0ff */
[----:B--2---:R-:W-:Y:S01]  /*0bf0*/  @P6 IMAD R44, R39, R32, RZ ;  /* 0x00000020272c6224 */ /* 0x004fe200078e02ff */
[----:B------:R-:W-:Y:S01]  /*0c00*/  @P3 IADD3 R45, R37, R45, RZ ;  /* 0x0000002d252d3210 */ /* 0x000fe20007ffe0ff */
[----:B------:R-:W2:Y:S01]  /*0c10*/  @P6 LDC.64 R16, c[0x0][0x228] ;  /* 0x00008a00ff106b82 */ /* 0x000ea20000000a00 */
[----:B------:R-:W-:Y:S01]  /*0c20*/  @P4 IADD3.X R25, R38, R25, RZ, P0, !PT ;  /* 0x0000001926194210 */ /* 0x000fe200007fe4ff */
[----:B------:R-:W-:Y:S01]  /*0c30*/  @P6 IMAD R33, R35, R33, R44 ;  /* 0x0000002123216224 */ /* 0x000fe200078e022c */
[----:B------:R-:W-:-:S02]  /*0c40*/  @P3 SHF.L.U32 R39, R36, 0x1, RZ ;  /* 0x0000000124273819 */ /* 0x000fc400000006ff */
[----:B------:R-:W-:Y:S02]  /*0c50*/  @P3 SHF.L.U64.HI R38, R36, 0x1, R45 ;  /* 0x0000000124263819 */ /* 0x000fe4000001022d */
[----:B------:R-:W-:Y:S01]  /*0c60*/  @P6 MOV R36, R56 ;  /* 0x0000003800246202 */ /* 0x000fe20000000f00 */
[----:B------:R-:W3:Y:S01]  /*0c70*/  LDC.64 R44, c[0x0][0x248] ;  /* 0x00009200ff2c7b82 */ /* 0x000ee20000000a00 */
[----:B------:R-:W-:Y:S02]  /*0c80*/  @P6 MOV R37, R59 ;  /* 0x0000003b00256202 */ /* 0x000fe40000000f00 */
[----:B-1----:R-:W-:Y:S01]  /*0c90*/  @P3 IADD3 R22, P0, R39, R22, RZ ;  /* 0x0000001627163210 */ /* 0x002fe20007f1e0ff */
[----:B------:R-:W-:-:S03]  /*0ca0*/  @P6 IMAD.WIDE.U32 R36, R35, R32, R36 ;  /* 0x0000002023246225 */ /* 0x000fc600078e0024 */
[----:B------:R-:W-:Y:S02]  /*0cb0*/  @P3 IADD3.X R23, R38, R23, RZ, P0, !PT ;  /* 0x0000001726173210 */ /* 0x000fe400007fe4ff */
[----:B----4-:R-:W-:Y:S02]  /*0cc0*/  @P3 IADD3 R20, P0, R39, R20, RZ ;  /* 0x0000001427143210 */ /* 0x010fe40007f1e0ff */
[----:B------:R-:W-:Y:S02]  /*0cd0*/  @P6 IADD3 R33, R37, R33, RZ ;  /* 0x0000002125216210 */ /* 0x000fe40007ffe0ff */
[----:B------:R-:W-:Y:S02]  /*0ce0*/  @P6 SHF.L.U32 R47, R36, 0x1, RZ ;  /* 0x00000001242f6819 */ /* 0x000fe400000006ff */
[----:B------:R-:W-:Y:S02]  /*0cf0*/  @P3 IADD3.X R21, R38, R21, RZ, P0, !PT ;  /* 0x0000001526153210 */ /* 0x000fe400007fe4ff */
[----:B------:R-:W-:-:S02]  /*0d00*/  @P6 SHF.L.U64.HI R32, R36, 0x1, R33 ;  /* 0x0000000124206819 */ /* 0x000fc40000010221 */
[C---:B0-----:R-:W-:Y:S02]  /*0d10*/  @P6 IADD3 R36, P0, R47.reuse, R8, RZ ;  /* 0x000000082f246210 */ /* 0x041fe40007f1e0ff */
[----:B------:R-:W-:Y:S02]  /*0d20*/  IADD3 R8, R34, 0x180, RZ ;  /* 0x0000018022087810 */ /* 0x000fe40007ffe0ff */
[----:B------:R-:W-:Y:S02]  /*0d30*/  @P6 IADD3.X R37, R32, R9, RZ, P0, !PT ;  /* 0x0000000920256210 */ /* 0x000fe400007fe4ff */
[----:B--2---:R-:W-:-:S04]  /*0d40*/  @P6 IADD3 R46, P0, R47, R16, RZ ;  /* 0x000000102f2e6210 */ /* 0x004fc80007f1e0ff */
[----:B------:R-:W-:Y:S02]  /*0d50*/  @P6 IADD3.X R47, R32, R17, RZ, P0, !PT ;  /* 0x00000011202f6210 */ /* 0x000fe400007fe4ff */
[----:B------:R-:W-:Y:S02]  /*0d60*/  ISETP.GE.U32.AND P0, PT, R8, UR8, PT ;  /* 0x0000000808007c0c */ /* 0x000fe4000bf06070 */
[----:B------:R-:W-:Y:S02]  /*0d70*/  SHF.R.S32.HI R8, RZ, 0x1f, R8 ;  /* 0x0000001fff087819 */ /* 0x000fe40000011408 */
[----:B------:R-:W-:Y:S02]  /*0d80*/  SHF.R.S32.HI R17, RZ, 0x1f, R55 ;  /* 0x0000001fff117819 */ /* 0x000fe40000011437 */
[----:B------:R-:W-:-:S04]  /*0d90*/  ISETP.GE.AND.EX P0, PT, R8, UR9, PT, P0 ;  /* 0x0000000908007c0c */ /* 0x000fc8000bf06300 */
[----:B------:R-:W-:-:S13]  /*0da0*/  ISETP.LT.U32.AND P0, PT, R52, 0x80, !P0 ;  /* 0x000000803400780c */ /* 0x000fda0004701070 */
[----:B------:R-:W0:Y:S01]  /*0db0*/  @P0 LDC.64 R32, c[0x0][0x288] ;  /* 0x0000a200ff200b82 */ /* 0x000e220000000a00 */
[----:B------:R-:W-:-:S07]  /*0dc0*/  @P0 MOV R39, R59 ;  /* 0x0000003b00270202 */ /* 0x000fce0000000f00 */
[----:B------:R-:W1:Y:S01]  /*0dd0*/  @P0 LDC.64 R8, c[0x0][0x230] ;  /* 0x00008c00ff080b82 */ /* 0x000e620000000a00 */
[----:B0-----:R-:W-:Y:S02]  /*0de0*/  @P0 IMAD R38, R17, R32, RZ ;  /* 0x0000002011260224 */ /* 0x001fe400078e02ff */
[----:B---3--:R-:W-:-:S05]  /*0df0*/  IMAD.WIDE R44, R48, 0x8, R44 ;  /* 0x00000008302c7825 */ /* 0x008fca00078e022c */
[----:B------:R-:W0:Y:S01]  /*0e00*/  @P0 LDC.64 R16, c[0x0][0x228] ;  /* 0x00008a00ff100b82 */ /* 0x000e220000000a00 */
[----:B------:R-:W-:Y:S01]  /*0e10*/  @P0 IMAD R35, R55, R33, R38 ;  /* 0x0000002137230224 */ /* 0x000fe200078e0226 */
[----:B------:R-:W-:-:S05]  /*0e20*/  @P0 MOV R38, R56 ;  /* 0x0000003800260202 */ /* 0x000fca0000000f00 */
[----:B------:R-:W-:Y:S01]  /*0e30*/  @P0 IMAD.WIDE.U32 R32, R55, R32, R38 ;  /* 0x0000002037200225 */ /* 0x000fe200078e0026 */
[----:B------:R-:W-:-:S06]  /*0e40*/  CS2R R38, SRZ ;  /* 0x0000000000267805 */ /* 0x000fcc000001ff00 */
[----:B------:R2:W5:Y:S01]  /*0e50*/  @P6 LDG.E R39, desc[UR12][R36.64] ;  /* 0x0000000c24276981 */ /* 0x000562000c1e1900 */
[----:B------:R-:W-:Y:S02]  /*0e60*/  @P0 IADD3 R33, R33, R35, RZ ;  /* 0x0000002321210210 */ /* 0x000fe40007ffe0ff */
[C---:B------:R-:W-:Y:S01]  /*0e70*/  @P0 SHF.L.U32 R61, R32.reuse, 0x1, RZ ;  /* 0x00000001203d0819 */ /* 0x040fe200000006ff */
[----:B------:R-:W5:Y:S01]  /*0e80*/  @P3 LDG.E R38, desc[UR12][R22.64] ;  /* 0x0000000c16263981 */ /* 0x000f62000c1e1900 */
[----:B--2---:R-:W-:Y:S02]  /*0e90*/  CS2R R36, SRZ ;  /* 0x0000000000247805 */ /* 0x004fe4000001ff00 */
[----:B------:R-:W-:-:S04]  /*0ea0*/  @P0 SHF.L.U64.HI R32, R32, 0x1, R33 ;  /* 0x0000000120200819 */ /* 0x000fc80000010221 */
[----:B------:R2:W5:Y:S01]  /*0eb0*/  @P6 LDG.E R36, desc[UR12][R46.64] ;  /* 0x0000000c2e246981 */ /* 0x000562000c1e1900 */
[C---:B-1----:R-:W-:Y:S02]  /*0ec0*/  @P0 IADD3 R54, P6, R61.reuse, R8, RZ ;  /* 0x000000083d360210 */ /* 0x042fe40007fde0ff */
[----:B------:R-:W-:Y:S01]  /*0ed0*/  IADD3 R34, R34, 0x1c0, RZ ;  /* 0x000001c022227810 */ /* 0x000fe20007ffe0ff */
[----:B------:R-:W5:Y:S01]  /*0ee0*/  @P3 LDG.E R37, desc[UR12][R20.64] ;  /* 0x0000000c14253981 */ /* 0x000f62000c1e1900 */
[C---:B------:R-:W-:Y:S02]  /*0ef0*/  @P0 IADD3.X R55, R32.reuse, R9, RZ, P6, !PT ;  /* 0x0000000920370210 */ /* 0x040fe400037fe4ff */
[----:B0-----:R-:W-:Y:S01]  /*0f00*/  @P0 IADD3 R60, P6, R61, R16, RZ ;  /* 0x000000103d3c0210 */ /* 0x001fe20007fde0ff */
[----:B------:R0:W3:Y:S01]  /*0f10*/  LDG.E.64 R8, desc[UR12][R44.64] ;  /* 0x0000000c2c087981 */ /* 0x0000e2000c1e1b00 */
[----:B--2---:R-:W-:Y:S02]  /*0f20*/  CS2R R46, SRZ ;  /* 0x00000000002e7805 */ /* 0x004fe4000001ff00 */
[----:B------:R-:W-:-:S02]  /*0f30*/  @P0 IADD3.X R61, R32, R17, RZ, P6, !PT ;  /* 0x00000011203d0210 */ /* 0x000fc400037fe4ff */
[----:B------:R-:W-:Y:S02]  /*0f40*/  ISETP.GE.U32.AND P6, PT, R34, UR8, PT ;  /* 0x0000000822007c0c */ /* 0x000fe4000bfc6070 */
[----:B------:R-:W-:Y:S01]  /*0f50*/  SHF.R.S32.HI R34, RZ, 0x1f, R34 ;  /* 0x0000001fff227819 */ /* 0x000fe20000011422 */
[----:B------:R1:W5:Y:S01]  /*0f60*/  @P2 LDG.E R46, desc[UR12][R42.64] ;  /* 0x0000000c2a2e2981 */ /* 0x000362000c1e1900 */
[----:B0-----:R-:W-:Y:S02]  /*0f70*/  CS2R R44, SRZ ;  /* 0x00000000002c7805 */ /* 0x001fe4000001ff00 */
[----:B------:R-:W-:Y:S01]  /*0f80*/  ISETP.GE.AND.EX P6, PT, R34, UR9, PT, P6 ;  /* 0x0000000922007c0c */ /* 0x000fe2000bfc6360 */
[----:B------:R-:W5:Y:S03]  /*0f90*/  @P1 LDG.E R47, desc[UR12][R30.64] ;  /* 0x0000000c1e2f1981 */ /* 0x000f66000c1e1900 */
[----:B------:R-:W-:Y:S01]  /*0fa0*/  ISETP.LT.U32.AND P6, PT, R52, 0x80, !P6 ;  /* 0x000000803400780c */ /* 0x000fe200077c1070 */
[----:B------:R0:W5:Y:S01]  /*0fb0*/  @P2 LDG.E R45, desc[UR12][R40.64] ;  /* 0x0000000c282d2981 */ /* 0x000162000c1e1900 */
[----:B-1----:R-:W-:-:S02]  /*0fc0*/  CS2R R42, SRZ ;  /* 0x00000000002a7805 */ /* 0x002fc4000001ff00 */
[----:B------:R-:W-:Y:S01]  /*0fd0*/  IADD3 R33, R0, 0x1c0, RZ ;  /* 0x000001c000217810 */ /* 0x000fe20007ffe0ff */
[----:B------:R1:W5:Y:S04]  /*0fe0*/  @P1 LDG.E R44, desc[UR12][R12.64] ;  /* 0x0000000c0c2c1981 */ /* 0x000368000c1e1900 */
[----:B------:R-:W5:Y:S01]  /*0ff0*/  @P4 LDG.E R43, desc[UR12][R26.64] ;  /* 0x0000000c1a2b4981 */ /* 0x000f62000c1e1900 */
[----:B0-----:R-:W-:-:S03]  /*1000*/  CS2R R40, SRZ ;  /* 0x0000000000287805 */ /* 0x001fc6000001ff00 */
[----:B------:R-:W0:Y:S01]  /*1010*/  @P6 LDC.64 R16, c[0x0][0x288] ;  /* 0x0000a200ff106b82 */ /* 0x000e220000000a00 */
[----:B------:R2:W5:Y:S04]  /*1020*/  @P5 LDG.E R42, desc[UR12][R10.64] ;  /* 0x0000000c0a2a5981 */ /* 0x000568000c1e1900 */
[----:B------:R-:W5:Y:S03]  /*1030*/  @P4 LDG.E R40, desc[UR12][R24.64] ;  /* 0x0000000c18284981 */ /* 0x000f66000c1e1900 */
[----:B-1----:R-:W1:Y:S01]  /*1040*/  @P6 LDC.64 R12, c[0x0][0x230] ;  /* 0x00008c00ff0c6b82 */ /* 0x002e620000000a00 */
[----:B------:R-:W-:Y:S01]  /*1050*/  SHF.R.S32.HI R35, RZ, 0x1f, R33 ;  /* 0x0000001fff237819 */ /* 0x000fe20000011421 */
[----:B------:R4:W5:Y:S06]  /*1060*/  @P5 LDG.E R41, desc[UR12][R28.64] ;  /* 0x0000000c1c295981 */ /* 0x00096c000c1e1900 */
[----:B--2---:R-:W2:Y:S01]  /*1070*/  @P6 LDC.64 R10, c[0x0][0x228] ;  /* 0x00008a00ff0a6b82 */ /* 0x004ea20000000a00 */
[----:B----4-:R-:W-:-:S02]  /*1080*/  @P6 MOV R28, R56 ;  /* 0x00000038001c6202 */ /* 0x010fc40000000f00 */
[----:B------:R-:W-:Y:S01]  /*1090*/  @P6 MOV R29, R59 ;  /* 0x0000003b001d6202 */ /* 0x000fe20000000f00 */
[----:B0-----:R-:W-:-:S04]  /*10a0*/  @P6 IMAD R32, R35, R16, RZ ;  /* 0x0000001023206224 */ /* 0x001fc800078e02ff */
[C---:B------:R-:W-:Y:S02]  /*10b0*/  @P6 IMAD R31, R33.reuse, R17, R32 ;  /* 0x00000011211f6224 */ /* 0x040fe400078e0220 */
[----:B------:R-:W-:Y:S01]  /*10c0*/  @P6 IMAD.WIDE.U32 R16, R33, R16, R28 ;  /* 0x0000001021106225 */ /* 0x000fe200078e001c */
[----:B------:R-:W-:Y:S02]  /*10d0*/  CS2R R34, SRZ ;  /* 0x0000000000227805 */ /* 0x000fe4000001ff00 */
[----:B------:R-:W-:Y:S02]  /*10e0*/  CS2R R32, SRZ ;  /* 0x0000000000207805 */ /* 0x000fe4000001ff00 */
[----:B------:R-:W-:Y:S02]  /*10f0*/  @P6 IADD3 R31, R17, R31, RZ ;  /* 0x0000001f111f6210 */ /* 0x000fe40007ffe0ff */
[C---:B------:R-:W-:Y:S01]  /*1100*/  @P6 SHF.L.U32 R17, R16.reuse, 0x1, RZ ;  /* 0x0000000110116819 */ /* 0x040fe200000006ff */
[----:B------:R-:W5:Y:S01]  /*1110*/  @P0 LDG.E R34, desc[UR12][R54.64] ;  /* 0x0000000c36220981 */ /* 0x000f62000c1e1900 */
[----:B------:R-:W-:-:S03]  /*1120*/  @P6 SHF.L.U64.HI R16, R16, 0x1, R31 ;  /* 0x0000000110106819 */ /* 0x000fc6000001021f */
[----:B------:R-:W5:Y:S01]  /*1130*/  @P0 LDG.E R33, desc[UR12][R60.64] ;  /* 0x0000000c3c210981 */ /* 0x000f62000c1e1900 */
[----:B-1----:R-:W-:-:S04]  /*1140*/  @P6 IADD3 R12, P0, R17, R12, RZ ;  /* 0x0000000c110c6210 */ /* 0x002fc80007f1e0ff */
[----:B------:R-:W-:Y:S02]  /*1150*/  @P6 IADD3.X R13, R16, R13, RZ, P0, !PT ;  /* 0x0000000d100d6210 */ /* 0x000fe400007fe4ff */
[----:B--2---:R-:W-:-:S03]  /*1160*/  @P6 IADD3 R10, P0, R17, R10, RZ ;  /* 0x0000000a110a6210 */ /* 0x004fc60007f1e0ff */
[----:B------:R-:W5:Y:S01]  /*1170*/  @P6 LDG.E R35, desc[UR12][R12.64] ;  /* 0x0000000c0c236981 */ /* 0x000f62000c1e1900 */
[----:B------:R-:W-:-:S05]  /*1180*/  @P6 IADD3.X R11, R16, R11, RZ, P0, !PT ;  /* 0x0000000b100b6210 */ /* 0x000fca00007fe4ff */
        /* <DEDUP_REMOVED lines=30> */
.L_x_601:
[----:B------:R-:W-:Y:S05]  /*1370*/  BSYNC B0 ;  /* 0x0000000000007941 */ /* 0x000fea0003800000 */
.L_x_600:
[----:B------:R-:W-:Y:S01]  /*1380*/  ISETP.NE.AND P0, PT, RZ, UR10, PT ;  /* 0x0000000aff007c0c */ /* 0x000fe2000bf05270 */
[--C-:B0----5:R-:W-:Y:S02]  /*1390*/  HADD2.F32 R12, -RZ, R46.reuse.H0_H0 ;  /* 0x2000002eff0c7230 */ /* 0x121fe40000004100 */
[----:B------:R-:W-:Y:S01]  /*13a0*/  HADD2.F32 R13, -RZ, R46.H1_H1 ;  /* 0x3000002eff0d7230 */ /* 0x000fe20000004100 */
[----:B------:R-:W-:Y:S01]  /*13b0*/  P2R R16, PR, RZ, 0x1 ;  /* 0x00000001ff107803 */ /* 0x000fe20000000000 */
[--C-:B------:R-:W-:Y:S02]  /*13c0*/  HADD2.F32 R22, -RZ, R47.reuse.H0_H0 ;  /* 0x2000002fff167230 */ /* 0x100fe40000004100 */
[----:B------:R-:W-:Y:S01]  /*13d0*/  FADD.FTZ R12, R12, -UR15 ;  /* 0x8000000f0c0c7e21 */ /* 0x000fe20008010000 */
[----:B------:R-:W-:Y:S02]  /*13e0*/  HADD2.F32 R21, -RZ, R47.H1_H1 ;  /* 0x3000002fff157230 */ /* 0x000fe40000004100 */
[----:B------:R-:W-:Y:S01]  /*13f0*/  FADD.FTZ R16, R13, -UR15 ;  /* 0x8000000f0d107e21 */ /* 0x000fe20008010000 */
[----:B------:R-:W-:-:S02]  /*1400*/  HADD2.F32 R20, -RZ, R45.H0_H0 ;  /* 0x2000002dff147230 */ /* 0x000fc40000004100 */
[----:B------:R-:W-:Y:S01]  /*1410*/  FMUL.FTZ R13, R12, UR11 ;  /* 0x0000000b0c0d7c20 */ /* 0x000fe20008410000 */
[----:B------:R-:W-:Y:S02]  /*1420*/  HADD2.F32 R17, -RZ, R45.H1_H1 ;  /* 0x3000002dff117230 */ /* 0x000fe40000004100 */
[----:B------:R-:W-:Y:S01]  /*1430*/  FADD.FTZ R22, R22, -UR15 ;  /* 0x8000000f16167e21 */ /* 0x000fe20008010000 */
[--C-:B------:R-:W-:Y:S02]  /*1440*/  HADD2.F32 R19, -RZ, R44.reuse.H0_H0 ;  /* 0x2000002cff137230 */ /* 0x100fe40000004100 */
[----:B------:R-:W-:Y:S01]  /*1450*/  FADD.FTZ R21, R21, -UR15 ;  /* 0x8000000f15157e21 */ /* 0x000fe20008010000 */
        /* <DEDUP_REMOVED lines=21> */
.L_x_602:
[----:B------:R-:W-:Y:S01]  /*15b0*/  FMUL.FTZ R16, R20, R8 ;  /* 0x0000000814107220 */ /* 0x000fe20000410000 */
[----:B------:R-:W-:Y:S01]  /*15c0*/  FMUL.FTZ R23, R22, UR11 ;  /* 0x0000000b16177c20 */ /* 0x000fe20008410000 */
[----:B------:R-:W-:Y:S01]  /*15d0*/  FFMA.FTZ R22, R13, R20, RZ ;  /* 0x000000140d167223 */ /* 0x000fe200000100ff */
        /* <DEDUP_REMOVED lines=23> */
.L_x_603:
[C---:B------:R-:W-:Y:S01]  /*1750*/  FFMA.FTZ R13, R12.reuse, R25, R13 ;  /* 0x000000190c0d7223 */ /* 0x040fe2000001000d */
[----:B------:R-:W-:Y:S01]  /*1760*/  FMUL.FTZ R26, R19, R8 ;  /* 0x00000008131a7220 */ /* 0x000fe20000410000 */
[----:B------:R-:W-:Y:S01]  /*1770*/  FADD.FTZ R27, R25, R24 ;  /* 0x00000018191b7221 */ /* 0x000fe20000010000 */
[----:B------:R-:W-:Y:S01]  /*1780*/  FADD.FTZ R20, RZ, R20 ;  /* 0x00000014ff147221 */ /* 0x000fe20000010000 */
[C---:B------:R-:W-:Y:S01]  /*1790*/  FFMA.FTZ R22, R23.reuse, R19, R22 ;  /* 0x0000001317167223 */ /* 0x040fe20000010016 */
[----:B------:R-:W-:Y:S01]  /*17a0*/  FFMA.FTZ R24, R23, R26, R13 ;  /* 0x0000001a17187223 */ /* 0x000fe2000001000d */
[----:B------:R-:W-:Y:S01]  /*17b0*/  FFMA.FTZ R21, R12, R17, RZ ;  /* 0x000000110c157223 */ /* 0x000fe200000100ff */
[----:B------:R-:W-:Y:S01]  /*17c0*/  FADD.FTZ R13, RZ, R17 ;  /* 0x00000011ff0d7221 */ /* 0x000fe20000010000 */
[--C-:B------:R-:W-:Y:S02]  /*17d0*/  HADD2.F32 R23, -RZ, R42.reuse.H0_H0 ;  /* 0x2000002aff177230 */ /* 0x100fe40000004100 */
[----:B------:R-:W-:Y:S01]  /*17e0*/  FMUL.FTZ R17, R18, R9 ;  /* 0x0000000912117220 */ /* 0x000fe20000410000 */
[----:B------:R-:W-:-:S02]  /*17f0*/  HADD2.F32 R25, -RZ, R42.H1_H1 ;  /* 0x3000002aff197230 */ /* 0x000fc40000004100 */
[----:B------:R-:W-:Y:S01]  /*1800*/  FADD.FTZ R19, R20, R19 ;  /* 0x0000001314137221 */ /* 0x000fe20000010000 */
[C---:B------:R-:W-:Y:S01]  /*1810*/  FFMA.FTZ R20, R16.reuse, R18, R21 ;  /* 0x0000001210147223 */ /* 0x040fe20000010015 */
[----:B------:R-:W-:Y:S01]  /*1820*/  FFMA.FTZ R21, R16, R17, R24 ;  /* 0x0000001110157223 */ /* 0x000fe20000010018 */
[----:B------:R-:W-:Y:S01]  /*1830*/  FADD.FTZ R16, R23, -UR15 ;  /* 0x8000000f17107e21 */ /* 0x000fe20008010000 */
[----:B------:R-:W-:Y:S01]  /*1840*/  FADD.FTZ R24, R25, -UR15 ;  /* 0x8000000f19187e21 */ /* 0x000fe20008010000 */
[----:B------:R-:W-:Y:S01]  /*1850*/  FADD.FTZ R12, R13, R18 ;  /* 0x000000120d0c7221 */ /* 0x000fe20000010000 */
[----:B------:R-:W-:Y:S01]  /*1860*/  FADD.FTZ R18, R27, R26 ;  /* 0x0000001a1b127221 */ /* 0x000fe20000010000 */
[--C-:B------:R-:W-:Y:S02]  /*1870*/  HADD2.F32 R23, -RZ, R41.reuse.H0_H0 ;  /* 0x20000029ff177230 */ /* 0x100fe40000004100 */
[----:B------:R-:W-:Y:S01]  /*1880*/  FMUL.FTZ R25, R16, UR11 ;  /* 0x0000000b10197c20 */ /* 0x000fe20008410000 */
[----:B------:R-:W-:-:S02]  /*1890*/  HADD2.F32 R13, -RZ, R41.H1_H1 ;  /* 0x30000029ff0d7230 */ /* 0x000fc40000004100 */
        /* <DEDUP_REMOVED lines=20> */
.L_x_604:
[----:B------:R-:W-:Y:S01]  /*19e0*/  FMUL.FTZ R26, R23, R8 ;  /* 0x00000008171a7220 */ /* 0x000fe20000410000 */
[----:B------:R-:W-:Y:S01]  /*19f0*/  FADD.FTZ R27, R17, R18 ;  /* 0x00000012111b7221 */ /* 0x000fe20000010000 */
[----:B------:R-:W-:Y:S01]  /*1a00*/  FFMA.FTZ R17, R25, R23, R22 ;  /* 0x0000001719117223 */ /* 0x000fe20000010016 */
[----:B------:R-:W-:Y:S01]  /*1a10*/  FMUL.FTZ R18, R13, R9 ;  /* 0x000000090d127220 */ /* 0x000fe20000410000 */
[----:B------:R-:W-:Y:S01]  /*1a20*/  FFMA.FTZ R21, R25, R26, R21 ;  /* 0x0000001a19157223 */ /* 0x000fe20000010015 */
[----:B------:R-:W-:Y:S01]  /*1a30*/  FADD.FTZ R25, R27, R26 ;  /* 0x0000001a1b197221 */ /* 0x000fe20000010000 */
[--C-:B------:R-:W-:Y:S02]  /*1a40*/  HADD2.F32 R22, -RZ, R43.reuse.H0_H0 ;  /* 0x2000002bff167230 */ /* 0x100fe40000004100 */
[----:B------:R-:W-:Y:S01]  /*1a50*/  FADD.FTZ R16, R19, R23 ;  /* 0x0000001713107221 */ /* 0x000fe20000010000 */
[----:B------:R-:W-:Y:S02]  /*1a60*/  HADD2.F32 R26, -RZ, R43.H1_H1 ;  /* 0x3000002bff1a7230 */ /* 0x000fe40000004100 */
[C---:B------:R-:W-:Y:S01]  /*1a70*/  FFMA.FTZ R19, R24.reuse, R13, R20 ;  /* 0x0000000d18137223 */ /* 0x040fe20000010014 */
[----:B------:R-:W-:Y:S01]  /*1a80*/  FFMA.FTZ R23, R24, R18, R21 ;  /* 0x0000001218177223 */ /* 0x000fe20000010015 */
[----:B------:R-:W-:Y:S01]  /*1a90*/  FADD.FTZ R24, R18, R25 ;  /* 0x0000001912187221 */ /* 0x000fe20000010000 */
[----:B------:R-:W-:Y:S01]  /*1aa0*/  FADD.FTZ R22, R22, -UR15 ;  /* 0x8000000f16167e21 */ /* 0x000fe20008010000 */
[----:B------:R-:W-:Y:S01]  /*1ab0*/  FADD.FTZ R18, R26, -UR15 ;  /* 0x8000000f1a127e21 */ /* 0x000fe20008010000 */
[----:B------:R-:W-:-:S02]  /*1ac0*/  HADD2.F32 R27, -RZ, R40.H0_H0 ;  /* 0x20000028ff1b7230 */ /* 0x000fc40000004100 */
        /* <DEDUP_REMOVED lines=22> */
.L_x_605:
[----:B------:R-:W-:Y:S01]  /*1c30*/  FADD.FTZ R21, R12, R13 ;  /* 0x0000000d0c157221 */ /* 0x000fe20000010000 */
[----:B------:R-:W-:Y:S01]  /*1c40*/  FMUL.FTZ R25, R27, R8 ;  /* 0x000000081b197220 */ /* 0x000fe20000410000 */
[--C-:B------:R-:W-:Y:S02]  /*1c50*/  HADD2.F32 R26, -RZ, R38.reuse.H0_H0 ;  /* 0x20000026ff1a7230 */ /* 0x100fe40000004100 */
[----:B------:R-:W-:Y:S01]  /*1c60*/  FMUL.FTZ R31, R20, R9 ;  /* 0x00000009141f7220 */ /* 0x000fe20000410000 */
[----:B------:R-:W-:Y:S02]  /*1c70*/  HADD2.F32 R12, -RZ, R38.H1_H1 ;  /* 0x30000026ff0c7230 */ /* 0x000fe40000004100 */
[----:B------:R-:W-:Y:S01]  /*1c80*/  FFMA.FTZ R29, R22, R25, R23 ;  /* 0x00000019161d7223 */ /* 0x000fe20000010017 */
[----:B------:R-:W-:Y:S01]  /*1c90*/  FADD.FTZ R24, R24, R25 ;  /* 0x0000001918187221 */ /* 0x000fe20000010000 */
[----:B------:R-:W-:Y:S01]  /*1ca0*/  FADD.FTZ R25, R26, -UR15 ;  /* 0x8000000f1a197e21 */ /* 0x000fe20008010000 */
[----:B------:R-:W-:-:S02]  /*1cb0*/  HADD2.F32 R23, -RZ, R37.H0_H0 ;  /* 0x20000025ff177230 */ /* 0x000fc40000004100 */
[----:B------:R-:W-:Y:S01]  /*1cc0*/  FADD.FTZ R12, R12, -UR15 ;  /* 0x8000000f0c0c7e21 */ /* 0x000fe20008010000 */
        /* <DEDUP_REMOVED lines=22> */
.L_x_606:
[----:B------:R-:W-:Y:S01]  /*1e30*/  FFMA.FTZ R30, R18, R31, R29 ;  /* 0x0000001f121e7223 */ /* 0x000fe2000001001d */
[----:B------:R-:W-:Y:S01]  /*1e40*/  FMUL.FTZ R28, R23, R8 ;  /* 0x00000008171c7220 */ /* 0x000fe20000410000 */
[----:B------:R-:W-:Y:S01]  /*1e50*/  FFMA.FTZ R22, R22, R27, R17 ;  /* 0x0000001b16167223 */ /* 0x000fe20000010011 */
[----:B------:R-:W-:Y:S01]  /*1e60*/  FADD.FTZ R26, R16, R27 ;  /* 0x0000001b101a7221 */ /* 0x000fe20000010000 */
[--C-:B------:R-:W-:Y:S02]  /*1e70*/  HADD2.F32 R16, -RZ, R39.reuse.H0_H0 ;  /* 0x20000027ff107230 */ /* 0x100fe40000004100 */
[----:B------:R-:W-:Y:S01]  /*1e80*/  FFMA.FTZ R17, R25, R28, R30 ;  /* 0x0000001c19117223 */ /* 0x000fe2000001001e */
[----:B------:R-:W-:Y:S02]  /*1e90*/  HADD2.F32 R30, -RZ, R39.H1_H1 ;  /* 0x30000027ff1e7230 */ /* 0x000fe40000004100 */
[----:B------:R-:W-:Y:S01]  /*1ea0*/  FADD.FTZ R31, R31, R24 ;  /* 0x000000181f1f7221 */ /* 0x000fe20000010000 */
[----:B------:R-:W-:Y:S01]  /*1eb0*/  FMUL.FTZ R29, R13, R9 ;  /* 0x000000090d1d7220 */ /* 0x000fe20000410000 */
[----:B------:R-:W-:Y:S01]  /*1ec0*/  FADD.FTZ R16, R16, -UR15 ;  /* 0x8000000f10107e21 */ /* 0x000fe20008010000 */
[----:B------:R-:W-:Y:S01]  /*1ed0*/  FFMA.FTZ R27, R18, R20, R19 ;  /* 0x00000014121b7223 */ /* 0x000fe20000010013 */
[----:B------:R-:W-:Y:S01]  /*1ee0*/  FADD.FTZ R28, R31, R28 ;  /* 0x0000001c1f1c7221 */ /* 0x000fe20000010000 */
[----:B------:R-:W-:Y:S01]  /*1ef0*/  FADD.FTZ R30, R30, -UR15 ;  /* 0x8000000f1e1e7e21 */ /* 0x000fe20008010000 */
[----:B------:R-:W-:Y:S01]  /*1f00*/  FFMA.FTZ R24, R12, R29, R17 ;  /* 0x0000001d0c187223 */ /* 0x000fe20000010011 */
[----:B------:R-:W-:Y:S01]  /*1f10*/  FMUL.FTZ R17, R16, UR11 ;  /* 0x0000000b10117c20 */ /* 0x000fe20008410000 */
[----:B------:R-:W-:Y:S01]  /*1f20*/  FADD.FTZ R29, R29, R28 ;  /* 0x0000001c1d1d7221 */ /* 0x000fe20000010000 */
[----:B------:R-:W-:-:S02]  /*1f30*/  HADD2.F32 R19, -RZ, R36.H0_H0 ;  /* 0x20000024ff137230 */ /* 0x000fc40000004100 */
        /* <DEDUP_REMOVED lines=21> */
.L_x_607:
        /* <DEDUP_REMOVED lines=36> */
.L_x_608:
[----:B------:R-:W-:Y:S01]  /*22d0*/  FMUL.FTZ R54, R24, R8 ;  /* 0x0000000818367220 */ /* 0x000fe20000410000 */
[----:B------:R-:W-:Y:S01]  /*22e0*/  FADD.FTZ R29, R28, R13 ;  /* 0x0000000d1c1d7221 */ /* 0x000fe20000010000 */
[----:B------:R-:W-:Y:S01]  /*22f0*/  FFMA.FTZ R27, R12, R13, R27 ;  /* 0x0000000d0c1b7223 */ /* 0x000fe2000001001b */
[--C-:B------:R-:W-:Y:S02]  /*2300*/  HADD2.F32 R28, -RZ, R35.reuse.H1_H1 ;  /* 0x30000023ff1c7230 */ /* 0x100fe40000004100 */
[----:B------:R-:W-:Y:S01]  /*2310*/  FFMA.FTZ R13, R21, R54, R30 ;  /* 0x00000036150d7223 */ /* 0x000fe2000001001e */
[----:B------:R-:W-:Y:S02]  /*2320*/  HADD2.F32 R12, -RZ, R35.H0_H0 ;  /* 0x20000023ff0c7230 */ /* 0x000fe40000004100 */
[----:B------:R-:W-:Y:S01]  /*2330*/  FADD.FTZ R54, R25, R54 ;  /* 0x0000003619367221 */ /* 0x000fe20000010000 */
[----:B------:R-:W-:Y:S01]  /*2340*/  FMUL.FTZ R25, R23, R9 ;  /* 0x0000000917197220 */ /* 0x000fe20000410000 */
[----:B------:R-:W-:Y:S01]  /*2350*/  FADD.FTZ R28, R28, -UR15 ;  /* 0x8000000f1c1c7e21 */ /* 0x000fe20008010000 */
[----:B------:R-:W-:-:S02]  /*2360*/  FADD.FTZ R31, R12, -UR15 ;  /* 0x8000000f0c1f7e21 */ /* 0x000fc40008010000 */
[----:B------:R-:W-:Y:S01]  /*2370*/  FFMA.FTZ R12, R22, R25, R13 ;  /* 0x00000019160c7223 */ /* 0x000fe2000001000d */
[----:B------:R-:W-:Y:S01]  /*2380*/  FADD.FTZ R13, R25, R54 ;  /* 0x00000036190d7221 */ /* 0x000fe20000010000 */
[----:B------:R-:W-:Y:S01]  /*2390*/  FMUL.FTZ R30, R28, UR11 ;  /* 0x0000000b1c1e7c20 */ /* 0x000fe20008410000 */
[----:B------:R-:W-:Y:S01]  /*23a0*/  FMUL.FTZ R31, R31, UR11 ;  /* 0x0000000b1f1f7c20 */ /* 0x000fe20008410000 */
[--C-:B------:R-:W-:Y:S02]  /*23b0*/  HADD2.F32 R25, -RZ, R32.reuse.H0_H0 ;  /* 0x20000020ff197230 */ /* 0x100fe40000004100 */
        /* <DEDUP_REMOVED lines=20> */
.L_x_609:
[----:B------:R-:W-:Y:S01]  /*2500*/  FMUL.FTZ R54, R25, R8 ;  /* 0x0000000819367220 */ /* 0x000fe20000410000 */
[----:B------:R-:W-:Y:S01]  /*2510*/  ISETP.GT.AND P0, PT, R2, 0x1e, PT ;  /* 0x0000001e0200780c */ /* 0x000fe20003f04270 */
[----:B------:R-:W0:Y:S01]  /*2520*/  S2UR UR16, SR_CgaCtaId ;  /* 0x00000000001079c3 */ /* 0x000e220000008800 */
[----:B------:R-:W-:Y:S01]  /*2530*/  UMOV UR9, 0x400 ;  /* 0x0000040000097882 */ /* 0x000fe20000000000 */
[----:B------:R-:W-:Y:S01]  /*2540*/  FFMA.FTZ R55, R31, R54, R12 ;  /* 0x000000361f377223 */ /* 0x000fe2000001000c */
[----:B------:R-:W-:Y:S01]  /*2550*/  FADD.FTZ R13, R13, R54 ;  /* 0x000000360d0d7221 */ /* 0x000fe20000010000 */
[----:B------:R-:W-:Y:S01]  /*2560*/  FMUL.FTZ R12, R28, R9 ;  /* 0x000000091c0c7220 */ /* 0x000fe20000410000 */
[----:B------:R-:W-:Y:S01]  /*2570*/  FFMA.FTZ R20, R17, R19, R20 ;  /* 0x0000001311147223 */ /* 0x000fe20000010014 */
[----:B------:R-:W-:Y:S01]  /*2580*/  UIADD3 UR8, UR9, 0x40, URZ ;  /* 0x0000004009087890 */ /* 0x000fe2000fffe03f */
[----:B------:R-:W-:Y:S01]  /*2590*/  FADD.FTZ R19, R26, R19 ;  /* 0x000000131a137221 */ /* 0x000fe20000010000 */
[----:B------:R-:W-:Y:S01]  /*25a0*/  FADD.FTZ R13, R12, R13 ;  /* 0x0000000d0c0d7221 */ /* 0x000fe20000010000 */
[----:B------:R-:W-:Y:S01]  /*25b0*/  FFMA.FTZ R12, R30, R12, R55 ;  /* 0x0000000c1e0c7223 */ /* 0x000fe20000010037 */
[----:B------:R-:W-:Y:S01]  /*25c0*/  FFMA.FTZ R27, R16, R18, R27 ;  /* 0x00000012101b7223 */ /* 0x000fe2000001001b */
[----:B------:R-:W-:Y:S01]  /*25d0*/  FADD.FTZ R18, R29, R18 ;  /* 0x000000121d127221 */ /* 0x000fe20000010000 */
[----:B------:R-:W-:Y:S01]  /*25e0*/  FFMA.FTZ R20, R21, R24, R20 ;  /* 0x0000001815147223 */ /* 0x000fe20000010014 */
[----:B------:R-:W1:Y:S01]  /*25f0*/  SHFL.DOWN PT, R54, R13, 0x1, 0x1f ;  /* 0x08201f000d367f89 */ /* 0x000e6200000e0000 */
[----:B------:R-:W-:Y:S01]  /*2600*/  FADD.FTZ R24, R19, R24 ;  /* 0x0000001813187221 */ /* 0x000fe20000010000 */
[----:B------:R-:W-:Y:S01]  /*2610*/  FFMA.FTZ R27, R22, R23, R27 ;  /* 0x00000017161b7223 */ /* 0x000fe2000001001b */
[----:B------:R-:W-:Y:S01]  /*2620*/  FADD.FTZ R19, R18, R23 ;  /* 0x0000001712137221 */ /* 0x000fe20000010000 */
[----:B------:R-:W2:Y:S01]  /*2630*/  SHFL.DOWN PT, R55, R12, 0x1, 0x1f ;  /* 0x08201f000c377f89 */ /* 0x000ea200000e0000 */
[----:B------:R-:W-:Y:S01]  /*2640*/  FFMA.FTZ R16, R31, R25, R20 ;  /* 0x000000191f107223 */ /* 0x000fe20000010014 */
[----:B------:R-:W-:Y:S01]  /*2650*/  FFMA.FTZ R17, R30, R28, R27 ;  /* 0x0000001c1e117223 */ /* 0x000fe2000001001b */
[----:B------:R-:W-:Y:S01]  /*2660*/  FADD.FTZ R18, R24, R25 ;  /* 0x0000001918127221 */ /* 0x000fe20000010000 */
[----:B------:R-:W-:Y:S01]  /*2670*/  FADD.FTZ R19, R19, R28 ;  /* 0x0000001c13137221 */ /* 0x000fe20000010000 */
[----:B------:R-:W-:Y:S01]  /*2680*/  BSSY B0, `(.L_x_610) ;  /* 0x0000028000007945 */ /* 0x000fe20003800000 */
[----:B0-----:R-:W-:Y:S01]  /*2690*/  ULEA UR8, UR16, UR8, 0x18 ;  /* 0x0000000810087291 */ /* 0x001fe2000f8ec03f */
        /* <DEDUP_REMOVED lines=21> */
[----:B------:R-:W-:Y:S01]  /*27f0*/  LEA R54, R52, UR8, 0x4 ;  /* 0x0000000834367c11 */ /* 0x000fe2000f8e20ff */
[----:B-1----:R-:W-:Y:S01]  /*2800*/  @!P0 FADD.FTZ R12, R12, R55 ;  /* 0x000000370c0c8221 */ /* 0x002fe20000010000 */
[----:B------:R-:W-:-:S03]  /*2810*/  ISETP.NE.AND P0, PT, R2, RZ, PT ;  /* 0x000000ff0200720c */ /* 0x000fc60003f05270 */
[----:B------:R0:W-:Y:S10]  /*2820*/  STS.128 [R54], R16 ;  /* 0x0000001036007388 */ /* 0x0001f40000000c00 */
        /* <DEDUP_REMOVED lines=13> */
.L_x_611:
[----:B------:R-:W-:Y:S05]  /*2900*/  BSYNC B0 ;  /* 0x0000000000007941 */ /* 0x000fea0003800000 */
.L_x_610:
[----:B------:R-:W-:Y:S01]  /*2910*/  BAR.SYNC.DEFER_BLOCKING 0x0 ;  /* 0x0000000000007b1d */ /* 0x000fe20000010000 */
[----:B------:R-:W-:-:S04]  /*2920*/  ISETP.GT.U32.AND P6, PT, R52, 0x1, PT ;  /* 0x000000013400780c */ /* 0x000fc80003fc4070 */
[----:B------:R-:W-:Y:S01]  /*2930*/  P2R R20, PR, RZ, 0x40 ;  /* 0x00000040ff147803 */ /* 0x000fe20000000000 */
[----:B------:R-:W-:Y:S08]  /*2940*/  BSSY B0, `(.L_x_612) ;  /* 0x000013d000007945 */ /* 0x000ff00003800000 */
[----:B------:R-:W-:Y:S05]  /*2950*/  @P6 BRA `(.L_x_613) ;  /* 0x0000001000ec6947 */ /* 0x000fea0003800000 */
[----:B------:R-:W0:Y:S04]  /*2960*/  LDS.128 R24, [R54+0x20] ;  /* 0x0000200036187984 */ /* 0x000e280000000c00 */
[----:B------:R-:W1:Y:S04]  /*2970*/  LDS.128 R20, [R54+0x40] ;  /* 0x0000400036147984 */ /* 0x000e680000000c00 */
        /* <DEDUP_REMOVED lines=8> */
[----:B------:R-:W0:Y:S01]  /*2a00*/  LDS.128 R16, [R54+0x80] ;  /* 0x0000800036107984 */ /* 0x000e220000000c00 */
[----:B--2---:R-:W-:Y:S01]  /*2a10*/  FADD.FTZ R55, R55, R28 ;  /* 0x0000001c37377221 */ /* 0x004fe20000010000 */
[----:B------:R-:W-:Y:S01]  /*2a20*/  FADD.FTZ R60, R60, R23 ;  /* 0x000000173c3c7221 */ /* 0x000fe20000010000 */
        /* <DEDUP_REMOVED lines=302> */
.L_x_613:
[----:B------:R-:W-:Y:S05]  /*3d10*/  BSYNC B0 ;  /* 0x0000000000007941 */ /* 0x000fea0003800000 */
.L_x_612:
[----:B------:R-:W0:Y:S01]  /*3d20*/  LDC.64 R22, c[0x0][0x268] ;  /* 0x00009a00ff167b82 */ /* 0x000e220000000a00 */
[----:B------:R-:W-:Y:S01]  /*3d30*/  LEA R53, R53, R52, 0x1 ;  /* 0x0000003435357211 */ /* 0x000fe200078e08ff */
[----:B------:R-:W-:Y:S04]  /*3d40*/  BSSY B0, `(.L_x_614) ;  /* 0x0000010000007945 */ /* 0x000fe80003800000 */
        /* <DEDUP_REMOVED lines=15> */
.L_x_615:
[----:B------:R-:W-:Y:S05]  /*3e40*/  BSYNC B0 ;  /* 0x0000000000007941 */ /* 0x000fea0003800000 */
.L_x_614:
[----:B------:R-:W-:-:S13]  /*3e50*/  ISETP.GE.U32.AND P6, PT, R3, 0x2, PT ;  /* 0x000000020300780c */ /* 0x000fda0003fc6070 */
[----:B------:R-:W-:Y:S05]  /*3e60*/  @!P6 BRA `(.L_x_616) ;  /* 0x00000010009ce947 */ /* 0x000fea0003800000 */
[----:B-1----:R-:W0:Y:S01]  /*3e70*/  LDC.64 R16, c[0x0][0x258] ;  /* 0x00009600ff107b82 */ /* 0x002e220000000a00 */
        /* <DEDUP_REMOVED lines=30> */
.L_x_618:
[----:B-1----:R-:W2:Y:S04]  /*4060*/  LDG.E.STRONG.GPU R18, desc[UR12][R16.64] ;  /* 0x0000000c10127981 */ /* 0x002ea8000c1ef900 */
[----:B--2---:R-:W-:Y:S01]  /*4070*/  CCTL.IVALL ;  /* 0x00000000ff00798f */ /* 0x004fe20002000000 */
[----:B------:R-:W-:Y:S05]  /*4080*/  YIELD ;  /* 0x0000000000007946 */ /* 0x000fea0003800000 */
[----:B------:R-:W-:-:S13]  /*4090*/  ISETP.NE.AND P6, PT, R18, R25, PT ;  /* 0x000000191200720c */ /* 0x000fda0003fc5270 */
[----:B------:R-:W-:Y:S05]  /*40a0*/  @P6 BRA `(.L_x_618) ;  /* 0xfffffffc00ec6947 */ /* 0x000fea000383ffff */
.L_x_617:
        /* <DEDUP_REMOVED lines=20> */
.L_x_622:
[----:B------:R-:W-:-:S13]  /*41f0*/  ISETP.EQ.OR P6, PT, R19, UR14, P0 ;  /* 0x0000000e13007c0c */ /* 0x000fda00087c2670 */
[----:B------:R-:W-:-:S04]  /*4200*/  @!P6 IMAD R17, R14, R19, R15 ;  /* 0x000000130e11e224 */ /* 0x000fc800078e020f */
[----:B------:R-:W-:-:S06]  /*4210*/  @!P6 IMAD.WIDE.U32 R16, R17, 0x8, R22 ;  /* 0x000000081110e825 */ /* 0x000fcc00078e0016 */
[----:B------:R-:W2:Y:S01]  /*4220*/  @!P6 LDG.E.64 R16, desc[UR12][R16.64] ;  /* 0x0000000c1010e981 */ /* 0x000ea2000c1e1b00 */
[----:B------:R-:W-:Y:S01]  /*4230*/  IADD3 R21, R19, 0x1, RZ ;  /* 0x0000000113157810 */ /* 0x000fe20007ffe0ff */
[----:B--2---:R-:W-:Y:S01]  /*4240*/  @!P6 FADD.FTZ R12, R12, R16 ;  /* 0x000000100c0ce221 */ /* 0x004fe20000010000 */
[----:B------:R-:W-:Y:S02]  /*4250*/  @!P6 FADD.FTZ R13, R13, R17 ;  /* 0x000000110d0de221 */ /* 0x000fe40000010000 */
        /* <DEDUP_REMOVED lines=108> */
.L_x_621:
[----:B------:R-:W-:-:S13]  /*4920*/  ISETP.GT.AND P6, PT, R18, 0x4, PT ;  /* 0x000000041200780c */ /* 0x000fda0003fc4270 */
[----:B------:R-:W-:Y:S05]  /*4930*/  @!P6 BRA `(.L_x_623) ;  /* 0x0000000000f0e947 */ /* 0x000fea0003800000 */
        /* <DEDUP_REMOVED lines=60> */
.L_x_623:
[----:B------:R-:W-:-:S04]  /*4d00*/  ISETP.NE.AND P6, PT, R20, RZ, PT ;  /* 0x000000ff1400720c */ /* 0x000fc80003fc5270 */
[----:B------:R-:W-:-:S13]  /*4d10*/  ISETP.NE.OR P6, PT, R18, RZ, P6 ;  /* 0x000000ff1200720c */ /* 0x000fda00037c5670 */
[----:B------:R-:W-:Y:S05]  /*4d20*/  @!P6 BRA `(.L_x_619) ;  /* 0x00000000007ce947 */ /* 0x000fea0003800000 */
.L_x_620:
        /* <DEDUP_REMOVED lines=31> */
.L_x_619:
        /* <DEDUP_REMOVED lines=10> */
.L_x_625:
[----:B------:R-:W-:Y:S05]  /*4fc0*/  BSYNC B0 ;  /* 0x0000000000007941 */ /* 0x000fea0003800000 */
.L_x_624:
[----:B------:R-:W-:-:S13]  /*4fd0*/  ISETP.NE.AND P6, PT, R50, 0x1, PT ;  /* 0x000000013200780c */ /* 0x000fda0003fc5270 */
[----:B------:R-:W-:Y:S05]  /*4fe0*/  @!P6 BRA `(.L_x_616) ;  /* 0x00000000003ce947 */ /* 0x000fea0003800000 */
[----:B------:R-:W-:-:S04]  /*4ff0*/  IADD3 R17, R19, 0x1, RZ ;  /* 0x0000000113117810 */ /* 0x000fc80007ffe0ff */
[----:B------:R-:W-:-:S13]  /*5000*/  ISETP.EQ.OR P6, PT, R17, UR14, P0 ;  /* 0x0000000e11007c0c */ /* 0x000fda00087c2670 */
[----:B------:R-:W-:-:S04]  /*5010*/  @!P6 IMAD R17, R17, R14, R15 ;  /* 0x0000000e1111e224 */ /* 0x000fc800078e020f */
[----:B------:R-:W-:-:S06]  /*5020*/  @!P6 IMAD.WIDE.U32 R16, R17, 0x8, R22 ;  /* 0x000000081110e825 */ /* 0x000fcc00078e0016 */
[----:B------:R-:W2:Y:S01]  /*5030*/  @!P6 LDG.E.64 R16, desc[UR12][R16.64] ;  /* 0x0000000c1010e981 */ /* 0x000ea2000c1e1b00 */
[----:B------:R-:W-:Y:S01]  /*5040*/  IADD3 R19, R19, 0x2, RZ ;  /* 0x0000000213137810 */ /* 0x000fe20007ffe0ff */
[----:B--2---:R-:W-:Y:S01]  /*5050*/  @!P6 FADD.FTZ R12, R12, R16 ;  /* 0x000000100c0ce221 */ /* 0x004fe20000010000 */
[----:B------:R-:W-:Y:S02]  /*5060*/  @!P6 FADD.FTZ R13, R13, R17 ;  /* 0x000000110d0de221 */ /* 0x000fe40000010000 */
[----:B------:R-:W-:-:S04]  /*5070*/  ISETP.EQ.OR P6, PT, R19, UR14, P0 ;  /* 0x0000000e13007c0c */ /* 0x000fc800087c2670 */
[----:B------:R-:W-:-:S13]  /*5080*/  ISETP.EQ.OR P6, PT, R50, 0x2, P6 ;  /* 0x000000023200780c */ /* 0x000fda00037c2670 */
[----:B------:R-:W-:-:S04]  /*5090*/  @!P6 IMAD R19, R19, R14, R15 ;  /* 0x0000000e1313e224 */ /* 0x000fc800078e020f */
[----:B------:R-:W-:-:S06]  /*50a0*/  @!P6 IMAD.WIDE.U32 R16, R19, 0x8, R22 ;  /* 0x000000081310e825 */ /* 0x000fcc00078e0016 */
[----:B------:R-:W2:Y:S02]  /*50b0*/  @!P6 LDG.E.64 R16, desc[UR12][R16.64] ;  /* 0x0000000c1010e981 */ /* 0x000ea4000c1e1b00 */
[----:B--2---:R-:W-:Y:S01]  /*50c0*/  @!P6 FADD.FTZ R12, R12, R16 ;  /* 0x000000100c0ce221 */ /* 0x004fe20000010000 */
[----:B------:R-:W-:-:S07]  /*50d0*/  @!P6 FADD.FTZ R13, R13, R17 ;  /* 0x000000110d0de221 */ /* 0x000fce0000010000 */
.L_x_616:
[----:B------:R-:W0:Y:S01]  /*50e0*/  S2UR UR9, SR_CgaCtaId ;  /* 0x00000000000979c3 */ /* 0x000e220000008800 */
[----:B------:R-:W-:Y:S01]  /*50f0*/  UMOV UR8, 0x400 ;  /* 0x0000040000087882 */ /* 0x000fe20000000000 */
[----:B------:R-:W-:Y:S01]  /*5100*/  ISETP.NE.AND P6, PT, RZ, UR10, PT ;  /* 0x0000000aff007c0c */ /* 0x000fe2000bfc5270 */
[--C-:B-1----:R-:W-:Y:S02]  /*5110*/  HADD2.F32 R21, -RZ, R46.reuse.H0_H0 ;  /* 0x2000002eff157230 */ /* 0x102fe40000004100 */
[----:B------:R-:W-:Y:S02]  /*5120*/  HADD2.F32 R46, -RZ, R46.H1_H1 ;  /* 0x3000002eff2e7230 */ /* 0x000fe40000004100 */
[--C-:B------:R-:W-:Y:S01]  /*5130*/  HADD2.F32 R17, -RZ, R45.reuse.H0_H0 ;  /* 0x2000002dff117230 */ /* 0x100fe20000004100 */
[----:B------:R-:W1:Y:S01]  /*5140*/  LDC R20, c[0x0][0x2ac] ;  /* 0x0000ab00ff147b82 */ /* 0x000e620000000800 */
[----:B------:R-:W-:Y:S02]  /*5150*/  HADD2.F32 R16, -RZ, R45.H1_H1 ;  /* 0x3000002dff107230 */ /* 0x000fe40000004100 */
[----:B------:R-:W-:-:S04]  /*5160*/  FADD.FTZ R46, R46, -UR15 ;  /* 0x8000000f2e2e7e21 */ /* 0x000fc80008010000 */
[----:B------:R-:W-:Y:S01]  /*5170*/  FMUL.FTZ R46, R46, UR11 ;  /* 0x0000000b2e2e7c20 */ /* 0x000fe20008410000 */
[----:B0-----:R-:W-:-:S09]  /*5180*/  ULEA UR8, UR9, UR8, 0x18 ;  /* 0x0000000809087291 */ /* 0x001fd2000f8ec03f */
[----:B------:R-:W-:Y:S01]  /*5190*/  @!P0 STS.64 [UR8+0x30], R12 ;  /* 0x0000300cff008988 */ /* 0x000fe20008000a08 */
[----:B------:R-:W-:Y:S06]  /*51a0*/  BAR.SYNC.DEFER_BLOCKING 0x0 ;  /* 0x0000000000007b1d */ /* 0x000fec0000010000 */
[----:B------:R-:W0:Y:S01]  /*51b0*/  LDS.64 R12, [UR8+0x30] ;  /* 0x00003008ff0c7984 */ /* 0x000e220008000a00 */
[----:B------:R-:W-:Y:S02]  /*51c0*/  ULDC UR8, c[0x0][0x2bc] ;  /* 0x0000af0000087ab9 */ /* 0x000fe40000000800 */
[----:B0-----:R-:W-:Y:S01]  /*51d0*/  FMUL.FTZ R18, R12, UR8 ;  /* 0x000000080c127c20 */ /* 0x001fe20008410000 */
[----:B------:R-:W-:Y:S01]  /*51e0*/  FADD.FTZ R12, R21, -UR15 ;  /* 0x8000000f150c7e21 */ /* 0x000fe20008010000 */
[----:B------:R-:W-:Y:S01]  /*51f0*/  FMUL.FTZ R19, R13, UR8 ;  /* 0x000000080d137c20 */ /* 0x000fe20008410000 */
[----:B------:R-:W-:-:S02]  /*5200*/  HADD2.F32 R21, -RZ, R47.H0_H0 ;  /* 0x2000002fff157230 */ /* 0x000fc40000004100 */
[----:B------:R-:W-:Y:S02]  /*5210*/  HADD2.F32 R47, -RZ, R47.H1_H1 ;  /* 0x3000002fff2f7230 */ /* 0x000fe40000004100 */
        /* <DEDUP_REMOVED lines=20> */
.L_x_626:
        /* <DEDUP_REMOVED lines=10> */
[----:B------:R-:W-:Y:S02]  /*5400*/  FMUL.FTZ R22, R22, UR11 ;  /* 0x0000000b16167c20 */ /* 0x000fe40008410000 */
[----:B------:R-:W-:-:S02]  /*5410*/  IMAD R25, R0, UR9, R23 ;  /* 0x0000000900197c24 */ /* 0x000fc4000f8e0217 */
[----:B------:R-:W-:Y:S01]  /*5420*/  FMUL.FTZ R23, R17, UR11 ;  /* 0x0000000b11177c20 */ /* 0x000fe20008410000 */
[----:B------:R-:W-:Y:S01]  /*5430*/  IMAD.WIDE.U32 R12, R0, UR8, R12 ;  /* 0x00000008000c7c25 */ /* 0x000fe2000f8e000c */
[----:B------:R-:W-:Y:S02]  /*5440*/  ULDC.64 UR8, c[0x0][0x210] ;  /* 0x0000840000087ab9 */ /* 0x000fe40000000a00 */
[----:B------:R-:W-:Y:S02]  /*5450*/  LEA R16, P0, R12, UR8, 0x1 ;  /* 0x000000080c107c11 */ /* 0x000fe4000f8008ff */
[----:B------:R-:W-:Y:S02]  /*5460*/  IADD3 R25, R13, R25, RZ ;  /* 0x000000190d197210 */ /* 0x000fe40007ffe0ff */
[----:B------:R-:W-:Y:S02]  /*5470*/  F2FP.F16.F32.PACK_AB R13, R22, R23 ;  /* 0x00000017160d723e */ /* 0x000fe400000000ff */
[----:B------:R-:W-:-:S05]  /*5480*/  LEA.HI.X R17, R12, UR9, R25, 0x1, P0 ;  /* 0x000000090c117c11 */ /* 0x000fca00080f0c19 */
[----:B------:R0:W-:Y:S02]  /*5490*/  STG.E desc[UR12][R16.64], R13 ;  /* 0x0000000d10007986 */ /* 0x0001e4000c10190c */
.L_x_628:
[----:B------:R-:W-:Y:S05]  /*54a0*/  BSYNC B0 ;  /* 0x0000000000007941 */ /* 0x000fea0003800000 */
.L_x_627:
[----:B------:R-:W-:Y:S01]  /*54b0*/  FADD.FTZ R12, R21, -UR15 ;  /* 0x8000000f150c7e21 */ /* 0x000fe20008010000 */
[----:B------:R-:W-:Y:S01]  /*54c0*/  FADD.FTZ R47, R47, -UR15 ;  /* 0x8000000f2f2f7e21 */ /* 0x000fe20008010000 */
[----:B0-----:R-:W-:Y:S02]  /*54d0*/  HADD2.F32 R13, -RZ, R44.H0_H0 ;  /* 0x2000002cff0d7230 */ /* 0x001fe40000004100 */
        /* <DEDUP_REMOVED lines=24> */
.L_x_629:
        /* <DEDUP_REMOVED lines=14> */
[----:B------:R-:W-:-:S02]  /*5740*/  ULDC.64 UR8, c[0x0][0x210] ;  /* 0x0000840000087ab9 */ /* 0x000fc40000000a00 */
[----:B------:R-:W-:Y:S02]  /*5750*/  LEA R16, P0, R12, UR8, 0x1 ;  /* 0x000000080c107c11 */ /* 0x000fe4000f8008ff */
[----:B------:R-:W-:Y:S02]  /*5760*/  IADD3 R25, R13, R25, RZ ;  /* 0x000000190d197210 */ /* 0x000fe40007ffe0ff */
[----:B------:R-:W-:Y:S02]  /*5770*/  F2FP.F16.F32.PACK_AB R13, R22, R23 ;  /* 0x00000017160d723e */ /* 0x000fe400000000ff */
[----:B------:R-:W-:-:S05]  /*5780*/  LEA.HI.X R17, R12, UR9, R25, 0x1, P0 ;  /* 0x000000090c117c11 */ /* 0x000fca00080f0c19 */
[----:B------:R0:W-:Y:S02]  /*5790*/  STG.E desc[UR12][R16.64], R13 ;  /* 0x0000000d10007986 */ /* 0x0001e4000c10190c */
.L_x_631:
[----:B------:R-:W-:Y:S05]  /*57a0*/  BSYNC B0 ;  /* 0x0000000000007941 */ /* 0x000fea0003800000 */
.L_x_630:
[----:B0-----:R-:W-:Y:S01]  /*57b0*/  FADD.FTZ R16, R21, -UR15 ;  /* 0x8000000f15107e21 */ /* 0x001fe20008010000 */
[----:B------:R-:W-:Y:S01]  /*57c0*/  FADD.FTZ R42, R42, -UR15 ;  /* 0x8000000f2a2a7e21 */ /* 0x000fe20008010000 */
[----:B------:R-:W-:Y:S02]  /*57d0*/  HADD2.F32 R21, -RZ, R43.H0_H0 ;  /* 0x2000002bff157230 */ /* 0x000fe40000004100 */
[--C-:B------:R-:W-:Y:S02]  /*57e0*/  HADD2.F32 R13, -RZ, R41.reuse.H0_H0 ;  /* 0x20000029ff0d7230 */ /* 0x100fe40000004100 */
        /* <DEDUP_REMOVED lines=23> */
.L_x_632:
        /* <DEDUP_REMOVED lines=22> */
.L_x_634:
[----:B------:R-:W-:Y:S05]  /*5ac0*/  BSYNC B0 ;  /* 0x0000000000007941 */ /* 0x000fea0003800000 */
.L_x_633:
[----:B------:R-:W-:Y:S01]  /*5ad0*/  FADD.FTZ R12, R21, -UR15 ;  /* 0x8000000f150c7e21 */ /* 0x000fe20008010000 */
[----:B------:R-:W-:Y:S01]  /*5ae0*/  FADD.FTZ R43, R43, -UR15 ;  /* 0x8000000f2b2b7e21 */ /* 0x000fe20008010000 */
[--C-:B0-----:R-:W-:Y:S01]  /*5af0*/  HADD2.F32 R13, -RZ, R40.reuse.H0_H0 ;  /* 0x20000028ff0d7230 */ /* 0x101fe20000004100 */
[----:B------:R-:W-:Y:S01]  /*5b00*/  SHF.R.U32.HI R23, RZ, 0x1, R52 ;  /* 0x00000001ff177819 */ /* 0x000fe20000011634 */
[----:B------:R-:W-:Y:S02]  /*5b10*/  HADD2.F32 R40, -RZ, R40.H1_H1 ;  /* 0x30000028ff287230 */ /* 0x000fe40000004100 */
[----:B------:R-:W-:Y:S01]  /*5b20*/  FMUL.FTZ R31, R12, UR11 ;  /* 0x0000000b0c1f7c20 */ /* 0x000fe20008410000 */
[----:B------:R-:W-:Y:S02]  /*5b30*/  HADD2.F32 R21, -RZ, R38.H0_H0 ;  /* 0x20000026ff157230 */ /* 0x000fe40000004100 */
        /* <DEDUP_REMOVED lines=20> */
.L_x_635:
        /* <DEDUP_REMOVED lines=22> */
.L_x_637:
[----:B------:R-:W-:Y:S05]  /*5de0*/  BSYNC B0 ;  /* 0x0000000000007941 */ /* 0x000fea0003800000 */
.L_x_636:
[----:B------:R-:W-:Y:S02]  /*5df0*/  HADD2.F32 R38, -RZ, R38.H1_H1 ;  /* 0x30000026ff267230 */ /* 0x000fe40000004100 */
[----:B------:R-:W-:Y:S01]  /*5e00*/  FADD.FTZ R21, R21, -UR15 ;  /* 0x8000000f15157e21 */ /* 0x000fe20008010000 */
[----:B------:R-:W-:Y:S01]  /*5e10*/  IMAD R20, R20, UR14, R23 ;  /* 0x0000000e14147c24 */ /* 0x000fe2000f8e0217 */
[----:B------:R-:W-:Y:S01]  /*5e20*/  ULDC.64 UR16, c[0x0][0x290] ;  /* 0x0000a40000107ab9 */ /* 0x000fe20000000a00 */
[--C-:B0-----:R-:W-:Y:S02]  /*5e30*/  HADD2.F32 R13, -RZ, R37.reuse.H0_H0 ;  /* 0x20000025ff0d7230 */ /* 0x101fe40000004100 */
[----:B------:R-:W-:Y:S01]  /*5e40*/  FADD.FTZ R38, R38, -UR15 ;  /* 0x8000000f26267e21 */ /* 0x000fe20008010000 */
[----:B------:R-:W-:Y:S01]  /*5e50*/  FMUL.FTZ R31, R21, UR11 ;  /* 0x0000000b151f7c20 */ /* 0x000fe20008410000 */
[----:B------:R-:W-:Y:S01]  /*5e60*/  HADD2.F32 R12, -RZ, R37.H1_H1 ;  /* 0x30000025ff0c7230 */ /* 0x000fe20000004100 */
        /* <DEDUP_REMOVED lines=21> */
.L_x_638:
        /* <DEDUP_REMOVED lines=22> */
.L_x_640:
[----:B------:R-:W-:Y:S05]  /*6120*/  BSYNC B0 ;  /* 0x0000000000007941 */ /* 0x000fea0003800000 */
.L_x_639:
[--C-:B------:R-:W-:Y:S01]  /*6130*/  HADD2.F32 R12, -RZ, R39.reuse.H0_H0 ;  /* 0x20000027ff0c7230 */ /* 0x100fe20000004100 */
[----:B------:R-:W-:Y:S01]  /*6140*/  ISETP.GE.U32.AND P0, PT, R21, UR16, PT ;  /* 0x0000001015007c0c */ /* 0x000fe2000bf06070 */
[----:B------:R-:W-:Y:S01]  /*6150*/  HADD2.F32 R39, -RZ, R39.H1_H1 ;  /* 0x30000027ff277230 */ /* 0x000fe20000004100 */
[----:B------:R-:W-:Y:S01]  /*6160*/  SHF.R.S32.HI R21, RZ, 0x1f, R21 ;  /* 0x0000001fff157819 */ /* 0x000fe20000011415 */
[--C-:B0-----:R-:W-:Y:S02]  /*6170*/  HADD2.F32 R13, -RZ, R36.reuse.H0_H0 ;  /* 0x20000024ff0d7230 */ /* 0x101fe40000004100 */
[----:B------:R-:W-:Y:S01]  /*6180*/  FADD.FTZ R12, R12, -UR15 ;  /* 0x8000000f0c0c7e21 */ /* 0x000fe20008010000 */
[----:B------:R-:W-:Y:S01]  /*6190*/  HADD2.F32 R36, -RZ, R36.H1_H1 ;  /* 0x30000024ff247230 */ /* 0x000fe20000004100 */
[----:B------:R-:W-:Y:S01]  /*61a0*/  ISETP.GE.AND.EX P0, PT, R21, UR17, PT, P0 ;  /* 0x0000001115007c0c */ /* 0x000fe2000bf06300 */
[----:B------:R-:W-:Y:S01]  /*61b0*/  FADD.FTZ R39, R39, -UR15 ;  /* 0x8000000f27277e21 */ /* 0x000fe20008010000 */
[----:B------:R-:W-:Y:S01]  /*61c0*/  FMUL.FTZ R31, R12, UR11 ;  /* 0x0000000b0c1f7c20 */ /* 0x000fe20008410000 */
[----:B------:R-:W-:-:S02]  /*61d0*/  IADD3 R21, R20, 0x180, RZ ;  /* 0x0000018014157810 */ /* 0x000fc40007ffe0ff */
[----:B------:R-:W-:Y:S01]  /*61e0*/  ISETP.LT.U32.AND P0, PT, R52, 0x80, !P0 ;  /* 0x000000803400780c */ /* 0x000fe20004701070 */
[----:B------:R-:W-:Y:S01]  /*61f0*/  FMUL.FTZ R26, R39, UR11 ;  /* 0x0000000b271a7c20 */ /* 0x000fe20008410000 */
[----:B------:R-:W-:Y:S11]  /*6200*/  @!P6 BRA `(.L_x_641) ;  /* 0x000000000048e947 */ /* 0x000ff60003800000 */
        /* <DEDUP_REMOVED lines=18> */
.L_x_641:
        /* <DEDUP_REMOVED lines=22> */
.L_x_643:
[----:B------:R-:W-:Y:S05]  /*6490*/  BSYNC B0 ;  /* 0x0000000000007941 */ /* 0x000fea0003800000 */
.L_x_642:
        /* <DEDUP_REMOVED lines=32> */
.L_x_644:
        /* <DEDUP_REMOVED lines=22> */
.L_x_646:
[----:B------:R-:W-:Y:S05]  /*6800*/  BSYNC B0 ;  /* 0x0000000000007941 */ /* 0x000fea0003800000 */
.L_x_645:
[--C-:B------:R-:W-:Y:S01]  /*6810*/  HADD2.F32 R12, -RZ, R35.reuse.H0_H0 ;  /* 0x20000023ff0c7230 */ /* 0x100fe20000004100 */
[----:B------:R-:W-:Y:S01]  /*6820*/  ISETP.GE.U32.AND P0, PT, R20, UR16, PT ;  /* 0x0000001014007c0c */ /* 0x000fe2000bf06070 */
[----:B------:R-:W-:Y:S01]  /*6830*/  HADD2.F32 R35, -RZ, R35.H1_H1 ;  /* 0x30000023ff237230 */ /* 0x000fe20000004100 */
[----:B------:R-:W-:Y:S01]  /*6840*/  SHF.R.S32.HI R20, RZ, 0x1f, R20 ;  /* 0x0000001fff147819 */ /* 0x000fe20000011414 */
[--C-:B------:R-:W-:Y:S02]  /*6850*/  HADD2.F32 R13, -RZ, R32.reuse.H0_H0 ;  /* 0x20000020ff0d7230 */ /* 0x100fe40000004100 */
[----:B------:R-:W-:Y:S01]  /*6860*/  FADD.FTZ R12, R12, -UR15 ;  /* 0x8000000f0c0c7e21 */ /* 0x000fe20008010000 */
[----:B------:R-:W-:Y:S01]  /*6870*/  HADD2.F32 R32, -RZ, R32.H1_H1 ;  /* 0x30000020ff207230 */ /* 0x000fe20000004100 */
[----:B------:R-:W-:Y:S01]  /*6880*/  ISETP.GE.AND.EX P0, PT, R20, UR17, PT, P0 ;  /* 0x0000001114007c0c */ /* 0x000fe2000bf06300 */
[----:B------:R-:W-:Y:S01]  /*6890*/  FADD.FTZ R35, R35, -UR15 ;  /* 0x8000000f23237e21 */ /* 0x000fe20008010000 */
[----:B------:R-:W-:-:S02]  /*68a0*/  FMUL.FTZ R25, R12, UR11 ;  /* 0x0000000b0c197c20 */ /* 0x000fc40008410000 */
[----:B------:R-:W-:Y:S01]  /*68b0*/  ISETP.LT.U32.AND P0, PT, R52, 0x80, !P0 ;  /* 0x000000803400780c */ /* 0x000fe20004701070 */
[----:B------:R-:W-:Y:S01]  /*68c0*/  FMUL.FTZ R24, R35, UR11 ;  /* 0x0000000b23187c20 */ /* 0x000fe20008410000 */
[----:B------:R-:W-:Y:S11]  /*68d0*/  @!P6 BRA `(.L_x_647) ;  /* 0x000000000048e947 */ /* 0x000ff60003800000 */
        /* <DEDUP_REMOVED lines=18> */
.L_x_647:
        /* <DEDUP_REMOVED lines=21> */
.L_x_649:
[----:B------:R-:W-:Y:S05]  /*6b50*/  BSYNC B0 ;  /* 0x0000000000007941 */ /* 0x000fea0003800000 */
.L_x_648:
[----:B------:R-:W-:Y:S01]  /*6b60*/  ULDC UR8, c[0x0][0x2a0] ;  /* 0x0000a80000087ab9 */ /* 0x000fe20000000800 */
[----:B------:R-:W-:Y:S01]  /*6b70*/  ULDC UR9, c[0x0][0x270] ;  /* 0x00009c0000097ab9 */ /* 0x000fe20000000800 */
[----:B------:R-:W-:Y:S01]  /*6b80*/  IADD3 R48, R14, R48, RZ ;  /* 0x000000300e307210 */ /* 0x000fe20007ffe0ff */
[----:B------:R-:W-:Y:S01]  /*6b90*/  UIMAD UR8, UR8, UR9, URZ ;  /* 0x00000009080872a4 */ /* 0x000fe2000f8e023f */
[----:B------:R-:W-:-:S05]  /*6ba0*/  IADD3 R49, R49, 0x1, RZ ;  /* 0x0000000131317810 */ /* 0x000fca0007ffe0ff */
[----:B------:R-:W-:-:S13]  /*6bb0*/  ISETP.GE.AND P0, PT, R48, UR8, PT ;  /* 0x0000000830007c0c */ /* 0x000fda000bf06270 */
[----:B------:R-:W-:Y:S05]  /*6bc0*/  @!P0 BRA `(.L_x_650) ;  /* 0xffffff9800088947 */ /* 0x000fea000383ffff */
.L_x_599:
[----:B------:R-:W2:Y:S01]  /*6bd0*/  LDC R6, c[0x0][0xc] ;  /* 0x00000300ff067b82 */ /* 0x000ea20000000800 */
[----:B------:R-:W-:Y:S01]  /*6be0*/  ISETP.NE.AND P2, PT, R52, RZ, PT ;  /* 0x000000ff3400720c */ /* 0x000fe20003f45270 */
[----:B------:R-:W-:Y:S06]  /*6bf0*/  BSSY B0, `(.L_x_651) ;  /* 0x0000015000007945 */ /* 0x000fec0003800000 */
[----:B------:R-:W3:Y:S08]  /*6c00*/  LDC R7, c[0x0][0x10] ;  /* 0x00000400ff077b82 */ /* 0x000ef00000000800 */
[----:B------:R-:W4:Y:S01]  /*6c10*/  LDC.64 R2, c[0x0][0x258] ;  /* 0x00009600ff027b82 */ /* 0x000f220000000a00 */
[----:B--2---:R-:W-:-:S02]  /*6c20*/  IADD3 R0, R6, -0x1, RZ ;  /* 0xffffffff06007810 */ /* 0x004fc40007ffe0ff */
[----:B------:R-:W-:Y:S02]  /*6c30*/  ISETP.NE.AND P1, PT, R6, 0x1, PT ;  /* 0x000000010600780c */ /* 0x000fe40003f25270 */
[----:B------:R-:W-:Y:S02]  /*6c40*/  ISETP.NE.AND P0, PT, R0, UR14, PT ;  /* 0x0000000e00007c0c */ /* 0x000fe4000bf05270 */
[C---:B---3--:R-:W-:Y:S02]  /*6c50*/  SHF.L.U32 R0, R7.reuse, 0x1, RZ ;  /* 0x0000000107007819 */ /* 0x048fe400000006ff */
[----:B------:R-:W-:Y:S02]  /*6c60*/  IADD3 R4, R7, -0x1, RZ ;  /* 0xffffffff07047810 */ /* 0x000fe40007ffe0ff */
[----:B------:R-:W-:Y:S02]  /*6c70*/  SEL R5, R0, RZ, P1 ;  /* 0x000000ff00057207 */ /* 0x000fe40000800000 */
[----:B------:R-:W-:-:S03]  /*6c80*/  ISETP.NE.OR P0, PT, R15, R4, P0 ;  /* 0x000000040f00720c */ /* 0x000fc60000705670 */
[----:B----4-:R-:W-:Y:S01]  /*6c90*/  IMAD.WIDE.U32 R2, R5, 0x4, R2 ;  /* 0x0000000405027825 */ /* 0x010fe200078e0002 */
[----:B------:R-:W-:Y:S09]  /*6ca0*/  @P2 BRA `(.L_x_652) ;  /* 0x0000000000242947 */ /* 0x000ff20003800000 */
[----:B------:R-:W2:Y:S01]  /*6cb0*/  S2R R0, SR_LANEID ;  /* 0x0000000000007919 */ /* 0x000ea20000000000 */
[----:B------:R-:W-:Y:S02]  /*6cc0*/  VOTEU.ANY UR4, UPT, PT ;  /* 0x0000000000047886 */ /* 0x000fe400038e0100 */
[----:B------:R-:W-:Y:S02]  /*6cd0*/  UFLO.U32 UR5, UR4 ;  /* 0x00000004000572bd */ /* 0x000fe400080e0000 */
[----:B------:R-:W3:Y:S04]  /*6ce0*/  POPC R5, UR4 ;  /* 0x0000000400057d09 */ /* 0x000ee80008000000 */
[----:B--2---:R-:W-:-:S13]  /*6cf0*/  ISETP.EQ.U32.AND P1, PT, R0, UR5, PT ;  /* 0x0000000500007c0c */ /* 0x004fda000bf22070 */
[----:B------:R-:W-:Y:S06]  /*6d00*/  @P1 MEMBAR.ALL.GPU ;  /* 0x0000000000001992 */ /* 0x000fec000000a000 */
[----:B------:R-:W-:-:S00]  /*6d10*/  @P1 ERRBAR ;  /* 0x00000000000019ab */ /* 0x000fc00000000000 */
[----:B------:R-:W-:Y:S06]  /*6d20*/  @P1 CGAERRBAR ;  /* 0x00000000000015ab */ /* 0x000fec0000000000 */
[----:B---3--:R2:W-:Y:S02]  /*6d30*/  @P1 REDG.E.ADD.S32.STRONG.GPU desc[UR12][R2.64], R5 ;  /* 0x000000050200198e */ /* 0x0085e4000c10e38c */
.L_x_652:
[----:B------:R-:W-:Y:S05]  /*6d40*/  BSYNC B0 ;  /* 0x0000000000007941 */ /* 0x000fea0003800000 */
.L_x_651:
[----:B------:R-:W-:Y:S05]  /*6d50*/  @P0 EXIT ;  /* 0x000000000000094d */ /* 0x000fea0003800000 */
[----:B------:R-:W-:Y:S05]  /*6d60*/  @P2 BRA `(.L_x_653) ;  /* 0x0000000000202947 */ /* 0x000fea0003800000 */
[----:B------:R-:W-:-:S05]  /*6d70*/  IMAD R0, R6, R7, RZ ;  /* 0x0000000706007224 */ /* 0x000fca00078e02ff */
[----:B------:R-:W-:-:S13]  /*6d80*/  ISETP.NE.AND P0, PT, R0, -0x1, PT ;  /* 0xffffffff0000780c */ /* 0x000fda0003f05270 */
[----:B------:R-:W-:Y:S05]  /*6d90*/  @!P0 BRA `(.L_x_653) ;  /* 0x0000000000148947 */ /* 0x000fea0003800000 */
.L_x_654:
[----:B--2---:R-:W2:Y:S04]  /*6da0*/  LDG.E.STRONG.GPU R5, desc[UR12][R2.64] ;  /* 0x0000000c02057981 */ /* 0x004ea8000c1ef900 */
[----:B--2---:R-:W-:Y:S01]  /*6db0*/  CCTL.IVALL ;  /* 0x00000000ff00798f */ /* 0x004fe20002000000 */
[----:B------:R-:W-:Y:S05]  /*6dc0*/  YIELD ;  /* 0x0000000000007946 */ /* 0x000fea0003800000 */
[----:B------:R-:W-:-:S13]  /*6dd0*/  ISETP.NE.AND P0, PT, R5, R0, PT ;  /* 0x000000000500720c */ /* 0x000fda0003f05270 */
[----:B------:R-:W-:Y:S05]  /*6de0*/  @P0 BRA `(.L_x_654) ;  /* 0xfffffffc00ec0947 */ /* 0x000fea000383ffff */
.L_x_653:
[----:B------:R-:W-:Y:S05]  /*6df0*/  WARPSYNC.ALL ;  /* 0x0000000000007948 */ /* 0x000fea0003800000 */
[----:B------:R-:W3:Y:S08]  /*6e00*/  LDC.64 R22, c[0x0][0x288] ;  /* 0x0000a200ff167b82 */ /* 0x000ef00000000a00 */
[----:B------:R-:W-:Y:S01]  /*6e10*/  BAR.SYNC.DEFER_BLOCKING 0x0 ;  /* 0x0000000000007b1d */ /* 0x000fe20000010000 */
[----:B---3--:R-:W-:-:S04]  /*6e20*/  LEA.HI R0, P0, R23, R22, RZ, 0x1 ;  /* 0x0000001617007211 */ /* 0x008fc800078108ff */
[----:B--2---:R-:W-:-:S04]  /*6e30*/  IADD3.X R3, RZ, R23, RZ, P0, !PT ;  /* 0x00000017ff037210 */ /* 0x004fc800007fe4ff */
        /* <DEDUP_REMOVED lines=8> */
[----:B------:R-:W2:Y:S01]  /*6ec0*/  LDC.64 R14, c[0x0][0x218] ;  /* 0x00008600ff0e7b82 */ /* 0x000ea20000000a00 */
        /* <DEDUP_REMOVED lines=10> */
.L_x_655:
[----:B------:R-:W-:-:S04]  /*6f70*/  LEA R6, P0, R52, UR4, 0x2 ;  /* 0x0000000434067c11 */ /* 0x000fc8000f8010ff */
[----:B------:R-:W-:Y:S02]  /*6f80*/  LEA.HI.X R7, R52, UR5, R0, 0x2, P0 ;  /* 0x0000000534077c11 */ /* 0x000fe400080f1400 */
[-C--:B-1----:R-:W-:Y:S02]  /*6f90*/  LEA R8, P0, R25, R6.reuse, 0x2 ;  /* 0x0000000619087211 */ /* 0x082fe400078010ff */
        /* <DEDUP_REMOVED lines=11> */
[----:B--2---:R-:W-:-:S04]  /*7050*/  IMAD.WIDE R2, R5, 0x4, R14 ;  /* 0x0000000405027825 */ /* 0x004fc800078e020e */
[----:B0-----:R-:W-:Y:S01]  /*7060*/  IMAD.WIDE R4, R5, 0x4, R16 ;  /* 0x0000000405047825 */ /* 0x001fe200078e0210 */
[----:B------:R-:W-:Y:S02]  /*7070*/  ISETP.GT.U32.AND P0, PT, R25, R52, PT ;  /* 0x000000341900720c */ /* 0x000fe40003f04070 */
[----:B------:R-:W-:-:S04]  /*7080*/  SHF.R.S32.HI R0, RZ, 0x1f, R52 ;  /* 0x0000001fff007819 */ /* 0x000fc80000011434 */
[----:B------:R-:W-:Y:S01]  /*7090*/  ISETP.GT.AND.EX P0, PT, R27, R0, PT, P0 ;  /* 0x000000001b00720c */ /* 0x000fe20003f04300 */
[----:B---3--:R3:W-:Y:S04]  /*70a0*/  STG.E.64 desc[UR12][R2.64], R18 ;  /* 0x0000001202007986 */ /* 0x0087e8000c101b0c */
[----:B----4-:R3:W-:Y:S08]  /*70b0*/  STG.E.64 desc[UR12][R4.64], R20 ;  /* 0x0000001404007986 */ /* 0x0107f0000c101b0c */
[----:B------:R-:W-:Y:S05]  /*70c0*/  @P0 BRA `(.L_x_655) ;  /* 0xfffffffc00a80947 */ /* 0x000fea000383ffff */
[----:B------:R-:W-:Y:S05]  /*70d0*/  EXIT ;  /* 0x000000000000794d */ /* 0x000fea0003800000 */
.L_x_656:
        /* <DEDUP_REMOVED lines=10> */
.L_x_2402:


//--------------------- .text._Z35group_norm_nhwc_bwd_one_pass_kernelI11Fp16IOBf16WLi64ELi4ELi128EEv26Group_norm_nhwc_bwd_params --------------------------
	.section	.text._Z35group_norm_nhwc_bwd_one_pass_kernelI11Fp16IOBf16WLi64ELi4ELi128EEv26Group_norm_nhwc_bwd_params,"ax",@progbits
	.align	128
        .global         _Z35group_norm_nhwc_bwd_one_pass_kernelI11Fp16IOBf16WLi64ELi4ELi128EEv26Group_norm_nhwc_bwd_params
        .type           _Z35group_norm_nhwc_bwd_one_pass_kernelI11Fp16IOBf16WLi64ELi4ELi128EEv26Group_norm_nhwc_bwd_params,@function
        .size           _Z35group_norm_nhwc_bwd_one_pass_kernelI11Fp16IOBf16WLi64ELi4ELi128EEv26Group_norm_nhwc_bwd_params,(.L_x_2403 - _Z35group_norm_nhwc_bwd_one_pass_kernelI11Fp16IOBf16WLi64ELi4ELi128EEv26Group_norm_nhwc_bwd_params)
        .other          _Z35group_norm_nhwc_bwd_one_pass_kernelI11Fp16IOBf16WLi64ELi4ELi128EEv26Group_norm_nhwc_bwd_params,@"STO_CUDA_ENTRY STV_DEFAULT"
_Z35group_norm_nhwc_bwd_one_pass_kernelI11Fp16IOBf16WLi64ELi4ELi128EEv26Group_norm_nhwc_bwd_params:
.text._Z35group_norm_nhwc_bwd_one_pass_kernelI11Fp16IOBf16WLi64ELi4ELi128EEv26Group_norm_nhwc_bwd_params:
        /* <DEDUP_REMOVED lines=49> */
.L_x_680:
        /* <DEDUP_REMOVED lines=65> */
[----:B------:R-:W-:Y:S02]  /*0720*/  MOV R34, RZ ;  /* 0x000000ff00227202 */ /* 0x000fe40000000f00 */
[----:B------:R-:W-:-:S02]  /*0730*/  CS2R R32, SRZ ;  /* 0x0000000000207805 */ /* 0x000fc4000001ff00 */
        /* <DEDUP_REMOVED lines=12> */
[----:B---3--:R-:W-:Y:S02]  /*0800*/  @P1 PRMT R35, R35, 0x5410, R12 ;  /* 0x0000541023231816 */ /* 0x008fe4000000000c */
[----:B-----5:R-:W-:-:S07]  /*0810*/  @P1 PRMT R36, R36, 0x5410, R14 ;  /* 0x0000541024241816 */ /* 0x020fce000000000e */
[----:B------:R-:W-:Y:S01]  /*0820*/  @UP0 UMOV UR10, UR4 ;  /* 0x00000004000a0c82 */ /* 0x000fe20008000000 */
[----:B------:R-:W-:Y:S02]  /*0830*/  @P1 PRMT R35, R12, 0x7632, R35 ;  /* 0x000076320c231816 */ /* 0x000fe40000000023 */
        /* <DEDUP_REMOVED lines=19> */
.L_x_659:
[----:B------:R-:W-:Y:S05]  /*0970*/  BSYNC B0 ;  /* 0x0000000000007941 */ /* 0x000fea0003800000 */
.L_x_658:
[----:B------:R-:W-:Y:S01]  /*0980*/  ISETP.NE.AND P0, PT, RZ, UR6, PT ;  /* 0x00000006ff007c0c */ /* 0x000fe2000bf05270 */
[--C-:B------:R-:W-:Y:S02]  /*0990*/  HADD2.F32 R6, -RZ, R35.reuse.H1_H1 ;  /* 0x30000023ff067230 */ /* 0x100fe40000004100 */
[--C-:B------:R-:W-:Y:S02]  /*09a0*/  HADD2.F32 R10, -RZ, R35.reuse.H1_H1 ;  /* 0x30000023ff0a7230 */ /* 0x100fe40000004100 */
[----:B------:R-:W-:Y:S02]  /*09b0*/  HADD2.F32 R8, -RZ, R35.H0_H0 ;  /* 0x20000023ff087230 */ /* 0x000fe40000004100 */
[----:B------:R-:W-:Y:S01]  /*09c0*/  FADD.FTZ R9, R6, -UR11 ;  /* 0x8000000b06097e21 */ /* 0x000fe20008010000 */
[--C-:B------:R-:W-:Y:S02]  /*09d0*/  HADD2.F32 R7, -RZ, R36.reuse.H1_H1 ;  /* 0x30000024ff077230 */ /* 0x100fe40000004100 */
[----:B------:R-:W-:Y:S01]  /*09e0*/  FADD.FTZ R11, R10, -UR11 ;  /* 0x8000000b0a0b7e21 */ /* 0x000fe20008010000 */
[----:B------:R-:W-:-:S02]  /*09f0*/  HADD2.F32 R6, -RZ, R36.H0_H0 ;  /* 0x20000024ff067230 */ /* 0x000fc40000004100 */
[----:B------:R-:W-:Y:S01]  /*0a00*/  FADD.FTZ R10, R8, -UR11 ;  /* 0x8000000b080a7e21 */ /* 0x000fe20008010000 */
[----:B------:R-:W-:Y:S01]  /*0a10*/  FMUL.FTZ R12, R9, UR10 ;  /* 0x0000000a090c7c20 */ /* 0x000fe20008410000 */
[----:B------:R-:W-:Y:S02]  /*0a20*/  FMUL.FTZ R8, R11, UR10 ;  /* 0x0000000a0b087c20 */ /* 0x000fe40008410000 */
        /* <DEDUP_REMOVED lines=20> */
.L_x_660:
        /* <DEDUP_REMOVED lines=56> */
.L_x_662:
[----:B------:R-:W-:Y:S05]  /*0ef0*/  BSYNC B0 ;  /* 0x0000000000007941 */ /* 0x000fea0003800000 */
.L_x_661:
        /* <DEDUP_REMOVED lines=318> */
.L_x_664:
[----:B------:R-:W-:Y:S05]  /*22e0*/  BSYNC B0 ;  /* 0x0000000000007941 */ /* 0x000fea0003800000 */
.L_x_663:
        /* <DEDUP_REMOVED lines=19> */
.L_x_666:
[----:B------:R-:W-:Y:S05]  /*2420*/  BSYNC B0 ;  /* 0x0000000000007941 */ /* 0x000fea0003800000 */
.L_x_665:
        /* <DEDUP_REMOVED lines=31> */
.L_x_669:
[----:B-1----:R-:W2:Y:S04]  /*2620*/  LDG.E.STRONG.GPU R10, desc[UR12][R8.64] ;  /* 0x0000000c080a7981 */ /* 0x002ea8000c1ef900 */
[----:B--2---:R-:W-:Y:S01]  /*2630*/  CCTL.IVALL ;  /* 0x00000000ff00798f */ /* 0x004fe20002000000 */
[----:B------:R-:W-:Y:S05]  /*2640*/  YIELD ;  /* 0x0000000000007946 */ /* 0x000fea0003800000 */
[----:B------:R-:W-:-:S13]  /*2650*/  ISETP.NE.AND P0, PT, R10, R15, PT ;  /* 0x0000000f0a00720c */ /* 0x000fda0003f05270 */
[----:B------:R-:W-:Y:S05]  /*2660*/  @P0 BRA `(.L_x_669) ;  /* 0xfffffffc00ec0947 */ /* 0x000fea000383ffff */
.L_x_668:
        /* <DEDUP_REMOVED lines=17> */
.L_x_673:
        /* <DEDUP_REMOVED lines=115> */
.L_x_672:
        /* <DEDUP_REMOVED lines=61> */
.L_x_674:
[----:B------:R-:W-:-:S13]  /*3280*/  ISETP.NE.OR P0, PT, R18, RZ, P0 ;  /* 0x000000ff1200720c */ /* 0x000fda0000705670 */
[----:B------:R-:W-:Y:S05]  /*3290*/  @!P0 BRA `(.L_x_670) ;  /* 0x00000000007c8947 */ /* 0x000fea0003800000 */
.L_x_671:
        /* <DEDUP_REMOVED lines=31> */
.L_x_670:
        /* <DEDUP_REMOVED lines=12> */
.L_x_676:
[----:B------:R-:W-:Y:S05]  /*3550*/  BSYNC B0 ;  /* 0x0000000000007941 */ /* 0x000fea0003800000 */
.L_x_675:
        /* <DEDUP_REMOVED lines=16> */
.L_x_667:
[----:B------:R-:W3:Y:S01]  /*3660*/  S2UR UR6, SR_CgaCtaId ;  /* 0x00000000000679c3 */ /* 0x000ee20000008800 */
[----:B------:R-:W-:Y:S01]  /*3670*/  UMOV UR4, 0x400 ;  /* 0x0000040000047882 */ /* 0x000fe20000000000 */
[--C-:B012---:R-:W-:Y:S02]  /*3680*/  HADD2.F32 R10, -RZ, R35.reuse.H1_H1 ;  /* 0x30000023ff0a7230 */ /* 0x107fe40000004100 */
[----:B------:R-:W-:Y:S02]  /*3690*/  HADD2.F32 R35, -RZ, R35.H0_H0 ;  /* 0x20000023ff237230 */ /* 0x000fe40000004100 */
[--C-:B------:R-:W-:Y:S02]  /*36a0*/  HADD2.F32 R11, -RZ, R36.reuse.H1_H1 ;  /* 0x30000024ff0b7230 */ /* 0x100fe40000004100 */
[----:B------:R-:W-:Y:S01]  /*36b0*/  FADD.FTZ R10, R10, -UR11 ;  /* 0x8000000b0a0a7e21 */ /* 0x000fe20008010000 */
[----:B------:R-:W-:Y:S02]  /*36c0*/  HADD2.F32 R36, -RZ, R36.H0_H0 ;  /* 0x20000024ff247230 */ /* 0x000fe40000004100 */
        /* <DEDUP_REMOVED lines=28> */
.L_x_677:
        /* <DEDUP_REMOVED lines=23> */
[----:B------:R-:W-:-:S05]  /*3a00*/  F2FP.F16.F32.PACK_AB R7, R10, R7 ;  /* 0x000000070a07723e */ /* 0x000fca00000000ff */
[----:B------:R0:W-:Y:S02]  /*3a10*/  STG.E desc[UR12][R8.64], R7 ;  /* 0x0000000708007986 */ /* 0x0001e4000c10190c */
.L_x_679:
[----:B------:R-:W-:Y:S05]  /*3a20*/  BSYNC B0 ;  /* 0x0000000000007941 */ /* 0x000fea0003800000 */
.L_x_678:
[----:B------:R-:W-:Y:S01]  /*3a30*/  ULDC UR4, c[0x0][0x2a0] ;  /* 0x0000a80000047ab9 */ /* 0x000fe20000000800 */
[----:B------:R-:W-:Y:S01]  /*3a40*/  ULDC UR6, c[0x0][0x270] ;  /* 0x00009c0000067ab9 */ /* 0x000fe20000000800 */
[----:B------:R-:W-:Y:S01]  /*3a50*/  IADD3 R38, R29, R38, RZ ;  /* 0x000000261d267210 */ /* 0x000fe20007ffe0ff */
[----:B------:R-:W-:Y:S01]  /*3a60*/  UIMAD UR4, UR4, UR6, URZ ;  /* 0x00000006040472a4 */ /* 0x000fe2000f8e023f */
[----:B------:R-:W-:-:S05]  /*3a70*/  IADD3 R37, R37, 0x1, RZ ;  /* 0x0000000125257810 */ /* 0x000fca0007ffe0ff */
[----:B------:R-:W-:-:S13]  /*3a80*/  ISETP.GE.AND P0, PT, R38, UR4, PT ;  /* 0x0000000426007c0c */ /* 0x000fda000bf06270 */
[----:B------:R-:W-:Y:S05]  /*3a90*/  @!P0 BRA `(.L_x_680) ;  /* 0xffffffc8001c8947 */ /* 0x000fea000383ffff */
.L_x_657:
        /* <DEDUP_REMOVED lines=23> */
.L_x_682:
[----:B------:R-:W-:Y:S05]  /*3c10*/  BSYNC B0 ;  /* 0x0000000000007941 */ /* 0x000fea0003800000 */
.L_x_681:
[----:B------:R-:W-:Y:S05]  /*3c20*/  @P0 EXIT ;  /* 0x000000000000094d */ /* 0x000fea0003800000 */
[----:B------:R-:W-:Y:S05]  /*3c30*/  @P2 BRA `(.L_x_683) ;  /* 0x0000000000202947 */ /* 0x000fea0003800000 */
[----:B------:R-:W-:-:S05]  /*3c40*/  IMAD R0, R4, R7, RZ ;  /* 0x0000000704007224 */ /* 0x000fca00078e02ff */
[----:B------:R-:W-:-:S13]  /*3c50*/  ISETP.NE.AND P0, PT, R0, -0x1, PT ;  /* 0xffffffff0000780c */ /* 0x000fda0003f05270 */
[----:B------:R-:W-:Y:S05]  /*3c60*/  @!P0 BRA `(.L_x_683) ;  /* 0x0000000000148947 */ /* 0x000fea0003800000 */
.L_x_684:
[----:B0-----:R-:W2:Y:S04]  /*3c70*/  LDG.E.STRONG.GPU R5, desc[UR12][R2.64] ;  /* 0x0000000c02057981 */ /* 0x001ea8000c1ef900 */
[----:B--2---:R-:W-:Y:S01]  /*3c80*/  CCTL.IVALL ;  /* 0x00000000ff00798f */ /* 0x004fe20002000000 */
[----:B------:R-:W-:Y:S05]  /*3c90*/  YIELD ;  /* 0x0000000000007946 */ /* 0x000fea0003800000 */
[----:B------:R-:W-:-:S13]  /*3ca0*/  ISETP.NE.AND P0, PT, R5, R0, PT ;  /* 0x000000000500720c */ /* 0x000fda0003f05270 */
[----:B------:R-:W-:Y:S05]  /*3cb0*/  @P0 BRA `(.L_x_684) ;  /* 0xfffffffc00ec0947 */ /* 0x000fea000383ffff */
.L_x_683:
        /* <DEDUP_REMOVED lines=24> */
.L_x_685:
        /* <DEDUP_REMOVED lines=25> */
.L_x_686:
        /* <DEDUP_REMOVED lines=11> */
.L_x_2403:


//--------------------- .text._Z35group_norm_nhwc_bwd_one_pass_kernelI11Fp16IOBf16WLi128ELi4ELi128EEv26Group_norm_nhwc_bwd_params --------------------------
	.section	.text._Z35group_norm_nhwc_bwd_one_pass_kernelI11Fp16IOBf16WLi128ELi4ELi128EEv26Group_norm_nhwc_bwd_params,"ax",@progbits
	.align	128
        .global         _Z35group_norm_nhwc_bwd_one_pass_kernelI11Fp16IOBf16WLi128ELi4ELi128EEv26Group_norm_nhwc_bwd_params
        .type           _Z35group_norm_nhwc_bwd_one_pass_kernelI11Fp16IOBf16WLi128ELi4ELi128EEv26Group_norm_nhwc_bwd_params,@function
        .size           _Z35group_norm_nhwc_bwd_one_pass_kernelI11Fp16IOBf16WLi128ELi4ELi128EEv26Group_norm_nhwc_bwd_params,(.L_x_2404 - _Z35group_norm_nhwc_bwd_one_pass_kernelI11Fp16IOBf16WLi128ELi4ELi128EEv26Group_norm_nhwc_bwd_params)
        .other          _Z35group_norm_nhwc_bwd_one_pass_kernelI11Fp16IOBf16WLi128ELi4ELi128EEv26Group_norm_nhwc_bwd_params,@"STO_CUDA_ENTRY STV_DEFAULT"
_Z35group_norm_nhwc_bwd_one_pass_kernelI11Fp16IOBf16WLi128ELi4ELi128EEv26Group_norm_nhwc_bwd_params:
.text._Z35group_norm_nhwc_bwd_one_pass_kernelI11Fp16IOBf16WLi128ELi4ELi128EEv26Group_norm_nhwc_bwd_params:
        /* <DEDUP_REMOVED lines=11> */
[----:B------:R-:W-:Y:S01]  /*00b0*/  SHF.R.U32.HI R0, RZ, 0x1, R37 ;  /* 0x00000001ff007819 */ /* 0x000fe20000011625 */
[----:B------:R-:W-:Y:S01]  /*00c0*/  ULDC.64 UR10, c[0x0][0x288] ;  /* 0x0000a200000a7ab9 */ /* 0x000fe20000000a00 */
[----:B------:R-:W1:Y:S01]  /*00d0*/  S2R R2, SR_LANEID ;  /* 0x0000000000027919 */ /* 0x000e620000000000 */
[----:B------:R-:W-:Y:S01]  /*00e0*/  ULDC.64 UR16, c[0x0][0x290] ;  /* 0x0000a40000107ab9 */ /* 0x000fe20000000a00 */
[----:B------:R-:W-:Y:S01]  /*00f0*/  UIMAD.WIDE.U32 UR4, UR10, 0x3, URZ ;  /* 0x000000030a0478a5 */ /* 0x000fe2000f8e003f */
[----:B------:R-:W-:Y:S01]  /*0100*/  SHF.L.U32 R6, R37, 0x1, RZ ;  /* 0x0000000125067819 */ /* 0x000fe200000006ff */
[----:B------:R-:W-:Y:S01]  /*0110*/  UIMAD UR8, UR11, 0x3, URZ ;  /* 0x000000030b0878a4 */ /* 0x000fe2000f8e023f */
[----:B------:R-:W2:Y:S01]  /*0120*/  S2UR UR7, SR_CgaCtaId ;  /* 0x00000000000779c3 */ /* 0x000ea20000008800 */
[----:B------:R-:W-:Y:S01]  /*0130*/  ULEA.HI UR9, UP0, UR11, UR10, URZ, 0x1 ;  /* 0x0000000a0b097291 */ /* 0x000fe2000f81083f */
[----:B------:R-:W-:Y:S01]  /*0140*/  HFMA2.MMA R34, -RZ, RZ, 0, 0 ;  /* 0x00000000ff227435 */ /* 0x000fe200000001ff */
[----:B------:R-:W-:Y:S01]  /*0150*/  UIADD3 UR5, UR5, UR8, URZ ;  /* 0x0000000805057290 */ /* 0x000fe2000fffe03f */
[----:B------:R-:W-:Y:S01]  /*0160*/  MOV R35, R25 ;  /* 0x0000001900237202 */ /* 0x000fe20000000f00 */
[----:B------:R-:W-:-:S02]  /*0170*/  UIADD3.X UR10, URZ, UR11, URZ, UP0, !UPT ;  /* 0x0000000b3f0a7290 */ /* 0x000fc400087fe43f */
[----:B------:R-:W-:Y:S01]  /*0180*/  ULEA.HI UR8, UP0, UR5, UR4, URZ, 0x1 ;  /* 0x0000000405087291 */ /* 0x000fe2000f81083f */
[----:B------:R-:W3:Y:S01]  /*0190*/  LDC R24, c[0x0][0x10] ;  /* 0x00000400ff187b82 */ /* 0x000ee20000000800 */
[----:B------:R-:W-:Y:S01]  /*01a0*/  UMOV UR6, 0x400 ;  /* 0x0000040000067882 */ /* 0x000fe20000000000 */
[----:B------:R-:W-:Y:S02]  /*01b0*/  USHF.R.S64 UR9, UR9, 0x1, UR10 ;  /* 0x0000000109097899 */ /* 0x000fe4000800100a */
[----:B------:R-:W-:Y:S01]  /*01c0*/  UIADD3.X UR5, URZ, UR5, URZ, UP0, !UPT ;  /* 0x000000053f057290 */ /* 0x000fe200087fe43f */
[----:B0-----:R-:W-:-:S03]  /*01d0*/  IMAD R0, R3, UR14, R0 ;  /* 0x0000000e03007c24 */ /* 0x001fc6000f8e0200 */
[----:B------:R-:W-:Y:S01]  /*01e0*/  USHF.R.S64 UR8, UR8, 0x1, UR5 ;  /* 0x0000000108087899 */ /* 0x000fe20008001005 */
[----:B------:R-:W0:Y:S01]  /*01f0*/  LDC R3, c[0x0][0xc] ;  /* 0x00000300ff037b82 */ /* 0x000e220000000800 */
[----:B------:R-:W-:Y:S01]  /*0200*/  USHF.R.S32.HI UR5, URZ, 0x1, UR5 ;  /* 0x000000013f057899 */ /* 0x000fe20008011405 */
[----:B------:R-:W-:Y:S02]  /*0210*/  ISETP.GE.U32.AND P1, PT, R0, UR16, PT ;  /* 0x0000001000007c0c */ /* 0x000fe4000bf26070 */
[----:B------:R-:W-:Y:S01]  /*0220*/  SHF.R.S32.HI R4, RZ, 0x1f, R0 ;  /* 0x0000001fff047819 */ /* 0x000fe20000011400 */
[----:B--2---:R-:W-:Y:S02]  /*0230*/  ULEA UR6, UR7, UR6, 0x18 ;  /* 0x0000000607067291 */ /* 0x004fe4000f8ec03f */
[----:B------:R-:W-:Y:S01]  /*0240*/  USHF.R.S32.HI UR7, URZ, 0x1, UR10 ;  /* 0x000000013f077899 */ /* 0x000fe2000801140a */
[----:B------:R-:W-:Y:S01]  /*0250*/  ISETP.GE.AND.EX P1, PT, R4, UR17, PT, P1 ;  /* 0x0000001104007c0c */ /* 0x000fe2000bf26310 */
[----:B------:R-:W-:Y:S01]  /*0260*/  USHF.L.U64.HI UR5, UR8, 0x2, UR5 ;  /* 0x0000000208057899 */ /* 0x000fe20008010205 */
[----:B------:R-:W-:Y:S01]  /*0270*/  SHF.R.S32.HI R4, RZ, 0x1f, R37 ;  /* 0x0000001fff047819 */ /* 0x000fe20000011425 */
[----:B------:R-:W-:Y:S01]  /*0280*/  USHF.L.U64.HI UR7, UR9, 0x2, UR7 ;  /* 0x0000000209077899 */ /* 0x000fe20008010207 */
[----:B------:R-:W-:-:S02]  /*0290*/  ISETP.LT.U32.AND P1, PT, R37, 0x80, !P1 ;  /* 0x000000802500780c */ /* 0x000fc40004f21070 */
[----:B------:R-:W-:-:S04]  /*02a0*/  LEA.HI R4, R4, R37, RZ, 0x5 ;  /* 0x0000002504047211 */ /* 0x000fc800078f28ff */
[----:B------:R-:W-:Y:S02]  /*02b0*/  SHF.R.S32.HI R5, RZ, 0x5, R4 ;  /* 0x00000005ff057819 */ /* 0x000fe40000011404 */
[----:B------:R-:W-:Y:S02]  /*02c0*/  LOP3.LUT R4, R6, 0x2, RZ, 0xc0, !PT ;  /* 0x0000000206047812 */ /* 0x000fe400078ec0ff */
[----:B------:R-:W-:Y:S02]  /*02d0*/  LEA R5, R5, UR6, 0x3 ;  /* 0x0000000605057c11 */ /* 0x000fe4000f8e18ff */
[----:B01-3--:R-:W-:-:S07]  /*02e0*/  LOP3.LUT R36, R3, 0x3, RZ, 0xc0, !PT ;  /* 0x0000000303247812 */ /* 0x00bfce00078ec0ff */
.L_x_714:
        /* <DEDUP_REMOVED lines=10> */
[----:B---3--:R-:W-:-:S02]  /*0390*/  IADD3 R6, R8, 0xffffffe, RZ ;  /* 0x0ffffffe08067810 */ /* 0x008fc40007ffe0ff */
[----:B------:R-:W-:-:S04]  /*03a0*/  SHF.R.U32.HI R8, RZ, 0x1, R37 ;  /* 0x00000001ff087819 */ /* 0x000fc80000011625 */
[----:B------:R3:W4:Y:S01]  /*03b0*/  F2I.FTZ.U32.TRUNC.NTZ R7, R6 ;  /* 0x0000000600077305 */ /* 0x000722000021f000 */
[----:B-1----:R-:W-:Y:S01]  /*03c0*/  IMAD R8, R13, UR14, R8 ;  /* 0x0000000e0d087c24 */ /* 0x002fe2000f8e0208 */
[----:B---3--:R-:W-:Y:S02]  /*03d0*/  MOV R6, RZ ;  /* 0x000000ff00067202 */ /* 0x008fe40000000f00 */
[----:B----4-:R-:W-:-:S05]  /*03e0*/  IADD3 R10, RZ, -R7, RZ ;  /* 0x80000007ff0a7210 */ /* 0x010fca0007ffe0ff */
[----:B------:R-:W-:-:S04]  /*03f0*/  IMAD R11, R10, R9, RZ ;  /* 0x000000090a0b7224 */ /* 0x000fc800078e02ff */
[----:B------:R-:W-:Y:S02]  /*0400*/  IMAD.HI.U32 R7, R7, R11, R6 ;  /* 0x0000000b07077227 */ /* 0x000fe400078e0006 */
[----:B------:R-:W1:Y:S04]  /*0410*/  LDC.64 R10, c[0x0][0x248] ;  /* 0x00009200ff0a7b82 */ /* 0x000e680000000a00 */
[----:B------:R-:W-:-:S05]  /*0420*/  IMAD.HI.U32 R7, R7, R12, RZ ;  /* 0x0000000c07077227 */ /* 0x000fca00078e00ff */
[----:B------:R-:W-:-:S05]  /*0430*/  IADD3 R6, -R7, RZ, RZ ;  /* 0x000000ff07067210 */ /* 0x000fca0007ffe1ff */
[----:B------:R-:W-:Y:S01]  /*0440*/  IMAD R6, R9, R6, R12 ;  /* 0x0000000609067224 */ /* 0x000fe200078e020c */
[----:B------:R-:W-:-:S04]  /*0450*/  LOP3.LUT R12, R35, R14, RZ, 0x3c, !PT ;  /* 0x0000000e230c7212 */ /* 0x000fc800078e3cff */
[----:B------:R-:W-:Y:S01]  /*0460*/  ISETP.GT.U32.AND P5, PT, R9, R6, PT ;  /* 0x000000060900720c */ /* 0x000fe20003fa4070 */
[----:B-1----:R-:W-:-:S06]  /*0470*/  IMAD.WIDE R10, R35, 0x8, R10 ;  /* 0x00000008230a7825 */ /* 0x002fcc00078e020a */
[----:B------:R-:W3:Y:S06]  /*0480*/  LDG.E.64 R10, desc[UR12][R10.64] ;  /* 0x0000000c0a0a7981 */ /* 0x000eec000c1e1b00 */
[----:B------:R-:W-:-:S04]  /*0490*/  @!P5 IADD3 R6, R6, -R9, RZ ;  /* 0x800000090606d210 */ /* 0x000fc80007ffe0ff */
[----:B------:R-:W-:Y:S02]  /*04a0*/  ISETP.GE.U32.AND P4, PT, R6, R9, PT ;  /* 0x000000090600720c */ /* 0x000fe40003f86070 */
[----:B------:R-:W-:Y:S02]  /*04b0*/  IADD3 R8, R8, 0x40, RZ ;  /* 0x0000004008087810 */ /* 0x000fe40007ffe0ff */
[----:B------:R-:W-:Y:S02]  /*04c0*/  ISETP.GE.AND P2, PT, R12, RZ, PT ;  /* 0x000000ff0c00720c */ /* 0x000fe40003f46270 */
[----:B------:R-:W-:Y:S01]  /*04d0*/  @!P5 IADD3 R7, R7, 0x1, RZ ;  /* 0x000000010707d810 */ /* 0x000fe20007ffe0ff */
[----:B------:R-:W1:Y:S01]  /*04e0*/  @P1 LDC.64 R12, c[0x0][0x228] ;  /* 0x00008a00ff0c1b82 */ /* 0x000e620000000a00 */
[----:B------:R-:W-:Y:S02]  /*04f0*/  ISETP.GE.U32.AND P0, PT, R8, UR10, PT ;  /* 0x0000000a08007c0c */ /* 0x000fe4000bf06070 */
[----:B------:R-:W-:-:S02]  /*0500*/  SHF.R.S32.HI R8, RZ, 0x1f, R8 ;  /* 0x0000001fff087819 */ /* 0x000fc40000011408 */
[-C--:B------:R-:W-:Y:S02]  /*0510*/  ISETP.GT.U32.AND P6, PT, R9, R6.reuse, PT ;  /* 0x000000060900720c */ /* 0x080fe40003fc4070 */
[----:B------:R-:W-:Y:S02]  /*0520*/  @P4 IADD3 R7, R7, 0x1, RZ ;  /* 0x0000000107074810 */ /* 0x000fe40007ffe0ff */
[----:B------:R-:W-:Y:S02]  /*0530*/  IADD3 R9, R6, -R9, RZ ;  /* 0x8000000906097210 */ /* 0x000fe40007ffe0ff */
[----:B------:R-:W-:Y:S01]  /*0540*/  ISETP.GE.AND.EX P0, PT, R8, UR11, PT, P0 ;  /* 0x0000000b08007c0c */ /* 0x000fe2000bf06300 */
[----:B------:R-:W-:Y:S01]  /*0550*/  ULDC.64 UR10, c[0x0][0x298] ;  /* 0x0000a600000a7ab9 */ /* 0x000fe20000000a00 */
[----:B------:R-:W-:Y:S02]  /*0560*/  MOV R8, R7 ;  /* 0x0000000700087202 */ /* 0x000fe40000000f00 */
[----:B------:R-:W-:-:S02]  /*0570*/  SEL R6, R9, R6, !P6 ;  /* 0x0000000609067207 */ /* 0x000fc40007000000 */
[----:B------:R-:W-:Y:S02]  /*0580*/  ISETP.NE.AND P4, PT, R14, RZ, PT ;  /* 0x000000ff0e00720c */ /* 0x000fe40003f85270 */
[----:B------:R-:W-:Y:S02]  /*0590*/  LOP3.LUT R7, RZ, R14, RZ, 0x33, !PT ;  /* 0x0000000eff077212 */ /* 0x000fe400078e33ff */
[----:B------:R-:W-:Y:S02]  /*05a0*/  @!P2 IADD3 R8, -R8, RZ, RZ ;  /* 0x000000ff0808a210 */ /* 0x000fe40007ffe1ff */
[----:B------:R-:W-:Y:S02]  /*05b0*/  ISETP.LT.U32.AND P0, PT, R37, 0x80, !P0 ;  /* 0x000000802500780c */ /* 0x000fe40004701070 */
[----:B------:R-:W-:Y:S02]  /*05c0*/  @!P3 IADD3 R6, -R6, RZ, RZ ;  /* 0x000000ff0606b210 */ /* 0x000fe40007ffe1ff */
[----:B------:R-:W-:-:S02]  /*05d0*/  SEL R41, R7, R8, !P4 ;  /* 0x0000000807297207 */ /* 0x000fc40006000000 */
[----:B------:R-:W-:Y:S02]  /*05e0*/  SEL R38, R7, R6, !P4 ;  /* 0x0000000607267207 */ /* 0x000fe40006000000 */
[----:B------:R-:W-:Y:S02]  /*05f0*/  SHF.R.S32.HI R8, RZ, 0x1f, R41 ;  /* 0x0000001fff087819 */ /* 0x000fe40000011429 */
[----:B------:R-:W-:-:S03]  /*0600*/  LEA R6, R38, R4, 0x2 ;  /* 0x0000000426067211 */ /* 0x000fc600078e10ff */
[----:B------:R-:W-:Y:S01]  /*0610*/  IMAD R8, R8, UR10, RZ ;  /* 0x0000000a08087c24 */ /* 0x000fe2000f8e02ff */
[----:B------:R-:W-:Y:S01]  /*0620*/  SHF.R.S32.HI R7, RZ, 0x1f, R6 ;  /* 0x0000001fff077819 */ /* 0x000fe20000011406 */
[----:B------:R-:W4:Y:S01]  /*0630*/  @P0 LDC.64 R20, c[0x0][0x288] ;  /* 0x0000a200ff140b82 */ /* 0x000f220000000a00 */
[----:B------:R-:W-:Y:S01]  /*0640*/  SHF.R.S32.HI R9, RZ, 0x1f, R0 ;  /* 0x0000001fff097819 */ /* 0x000fe20000011400 */
[C---:B------:R-:W-:Y:S02]  /*0650*/  IMAD R43, R41.reuse, UR11, R8 ;  /* 0x0000000b292b7c24 */ /* 0x040fe4000f8e0208 */
[----:B------:R-:W-:-:S04]  /*0660*/  IMAD.WIDE.U32 R40, R41, UR10, R6 ;  /* 0x0000000a29287c25 */ /* 0x000fc8000f8e0006 */
[----:B--2---:R-:W-:Y:S01]  /*0670*/  @P1 IMAD R8, R9, R16, RZ ;  /* 0x0000001009081224 */ /* 0x004fe200078e02ff */
[----:B------:R-:W-:Y:S01]  /*0680*/  IADD3 R43, R41, R43, RZ ;  /* 0x0000002b292b7210 */ /* 0x000fe20007ffe0ff */
[----:B------:R-:W2:Y:S01]  /*0690*/  @P0 LDC.64 R14, c[0x0][0x230] ;  /* 0x00008c00ff0e0b82 */ /* 0x000ea20000000a00 */
[----:B------:R-:W-:Y:S01]  /*06a0*/  @P1 MOV R42, R40 ;  /* 0x00000028002a1202 */ /* 0x000fe20000000f00 */
[C---:B------:R-:W-:Y:S01]  /*06b0*/  @P1 IMAD R23, R0.reuse, R17, R8 ;  /* 0x0000001100171224 */ /* 0x040fe200078e0208 */
[----:B------:R-:W-:-:S03]  /*06c0*/  IADD3 R29, R0, 0x40, RZ ;  /* 0x00000040001d7810 */ /* 0x000fc60007ffe0ff */
[----:B------:R-:W-:Y:S02]  /*06d0*/  @P1 IMAD.WIDE.U32 R16, R0, R16, R42 ;  /* 0x0000001000101225 */ /* 0x000fe400078e002a */
[----:B------:R-:W2:Y:S01]  /*06e0*/  @P0 LDC.64 R8, c[0x0][0x228] ;  /* 0x00008a00ff080b82 */ /* 0x000ea20000000a00 */
[----:B------:R-:W-:Y:S02]  /*06f0*/  SHF.R.S32.HI R27, RZ, 0x1f, R29 ;  /* 0x0000001fff1b7819 */ /* 0x000fe4000001141d */
[----:B------:R-:W-:Y:S02]  /*0700*/  @P1 IADD3 R17, R17, R23, RZ ;  /* 0x0000001711111210 */ /* 0x000fe40007ffe0ff */
[C---:B------:R-:W-:Y:S01]  /*0710*/  @P1 SHF.L.U32 R23, R16.reuse, 0x1, RZ ;  /* 0x0000000110171819 */ /* 0x040fe200000006ff */
[----:B----4-:R-:W-:Y:S01]  /*0720*/  @P0 IMAD R26, R27, R20, RZ ;  /* 0x000000141b1a0224 */ /* 0x010fe200078e02ff */
[----:B------:R-:W-:Y:S02]  /*0730*/  @P1 SHF.L.U64.HI R22, R16, 0x1, R17 ;  /* 0x0000000110161819 */ /* 0x000fe40000010211 */
[----:B------:R-:W-:-:S02]  /*0740*/  @P0 MOV R16, R40 ;  /* 0x0000002800100202 */ /* 0x000fc40000000f00 */
[----:B------:R-:W-:Y:S01]  /*0750*/  @P0 MOV R17, R43 ;  /* 0x0000002b00110202 */ /* 0x000fe20000000f00 */
[----:B------:R-:W-:Y:S01]  /*0760*/  @P0 IMAD R27, R29, R21, R26 ;  /* 0x000000151d1b0224 */ /* 0x000fe200078e021a */
[----:B0-----:R-:W-:Y:S01]  /*0770*/  @P1 IADD3 R18, P2, R23, R18, RZ ;  /* 0x0000001217121210 */ /* 0x001fe20007f5e0ff */
[----:B------:R-:W-:-:S03]  /*0780*/  @P0 IMAD.WIDE.U32 R20, R29, R20, R16 ;  /* 0x000000141d140225 */ /* 0x000fc600078e0010 */
[----:B------:R-:W-:Y:S02]  /*0790*/  @P1 IADD3.X R19, R22, R19, RZ, P2, !PT ;  /* 0x0000001316131210 */ /* 0x000fe400017fe4ff */
[----:B-1----:R-:W-:Y:S02]  /*07a0*/  @P1 IADD3 R16, P2, R23, R12, RZ ;  /* 0x0000000c17101210 */ /* 0x002fe40007f5e0ff */
[----:B------:R-:W-:Y:S02]  /*07b0*/  @P0 SHF.L.U32 R17, R20, 0x1, RZ ;  /* 0x0000000114110819 */ /* 0x000fe400000006ff */
[----:B------:R-:W-:Y:S02]  /*07c0*/  CS2R R32, SRZ ;  /* 0x0000000000207805 */ /* 0x000fe4000001ff00 */
[----:B------:R-:W-:Y:S02]  /*07d0*/  CS2R R30, SRZ ;  /* 0x00000000001e7805 */ /* 0x000fe4000001ff00 */
[----:B--2---:R-:W-:-:S02]  /*07e0*/  @P0 IADD3 R12, P3, R17, R14, RZ ;  /* 0x0000000e110c0210 */ /* 0x004fc40007f7e0ff */
[----:B------:R-:W-:Y:S01]  /*07f0*/  @P0 IADD3 R8, P4, R17, R8, RZ ;  /* 0x0000000811080210 */ /* 0x000fe20007f9e0ff */
[----:B------:R0:W5:Y:S01]  /*0800*/  @P1 LDG.E R32, desc[UR12][R18.64] ;  /* 0x0000000c12201981 */ /* 0x000162000c1e1900 */
[----:B------:R-:W-:-:S05]  /*0810*/  @P1 IADD3.X R17, R22, R13, RZ, P2, !PT ;  /* 0x0000000d16111210 */ /* 0x000fca00017fe4ff */
[----:B------:R0:W5:Y:S01]  /*0820*/  @P1 LDG.E R31, desc[UR12][R16.64] ;  /* 0x0000000c101f1981 */ /* 0x000162000c1e1900 */
[----:B------:R-:W-:-:S04]  /*0830*/  @P0 IADD3 R21, R21, R27, RZ ;  /* 0x0000001b15150210 */ /* 0x000fc80007ffe0ff */
[----:B------:R-:W-:-:S04]  /*0840*/  @P0 SHF.L.U64.HI R20, R20, 0x1, R21 ;  /* 0x0000000114140819 */ /* 0x000fc80000010215 */
[C---:B------:R-:W-:Y:S02]  /*0850*/  @P0 IADD3.X R13, R20.reuse, R15, RZ, P3, !PT ;  /* 0x0000000f140d0210 */ /* 0x040fe40001ffe4ff */
[----:B------:R-:W-:-:S03]  /*0860*/  @P0 IADD3.X R9, R20, R9, RZ, P4, !PT ;  /* 0x0000000914090210 */ /* 0x000fc600027fe4ff */
[----:B------:R0:W5:Y:S04]  /*0870*/  @P0 LDG.E R33, desc[UR12][R12.64] ;  /* 0x0000000c0c210981 */ /* 0x000168000c1e1900 */
[----:B------:R0:W5:Y:S01]  /*0880*/  @P0 LDG.E R30, desc[UR12][R8.64] ;  /* 0x0000000c081e0981 */ /* 0x000162000c1e1900 */
[----:B------:R-:W-:Y:S01]  /*0890*/  UMOV UR10, 0x3f800000 ;  /* 0x3f800000000a7882 */ /* 0x000fe20000000000 */
[----:B------:R-:W-:Y:S01]  /*08a0*/  BSSY B0, `(.L_x_688) ;  /* 0x0000022000007945 */ /* 0x000fe20003800000 */
[----:B------:R-:W-:Y:S02]  /*08b0*/  CS2R R28, SRZ ;  /* 0x00000000001c7805 */ /* 0x000fe4000001ff00 */
[----:B------:R-:W-:Y:S02]  /*08c0*/  CS2R R26, SRZ ;  /* 0x00000000001a7805 */ /* 0x000fe4000001ff00 */
        /* <DEDUP_REMOVED lines=8> */
[----:B------:R-:W1:Y:S02]  /*0950*/  @P0 MUFU.RSQ R10, R10 ;  /* 0x0000000a000a0308 */ /* 0x000e640000001400 */
[----:B-1----:R-:W-:Y:S02]  /*0960*/  @P0 R2UR UR4, R10 ;  /* 0x000000000a0402ca */ /* 0x002fe400000e0000 */
[----:B------:R-:W-:-:S11]  /*0970*/  ISETP.GT.U32.AND P0, PT, R37, 0x7f, PT ;  /* 0x0000007f2500780c */ /* 0x000fd60003f04070 */
[----:B------:R-:W-:Y:S02]  /*0980*/  @UP0 UMOV UR10, UR4 ;  /* 0x00000004000a0c82 */ /* 0x000fe40008000000 */
[----:B0-----:R-:W-:Y:S05]  /*0990*/  @P0 BRA `(.L_x_689) ;  /* 0x0000000000480947 */ /* 0x001fea0003800000 */
[----:B------:R-:W-:Y:S01]  /*09a0*/  ULDC.U8 UR4, c[0x0][0x2a4] ;  /* 0x0000a90000047ab9 */ /* 0x000fe20000000000 */
[C---:B------:R-:W-:Y:S01]  /*09b0*/  SHF.L.U32 R11, R6.reuse, 0x1, RZ ;  /* 0x00000001060b7819 */ /* 0x040fe200000006ff */
[----:B------:R-:W-:Y:S01]  /*09c0*/  ULDC.64 UR16, c[0x0][0x238] ;  /* 0x00008e0000107ab9 */ /* 0x000fe20000000a00 */
[----:B------:R-:W-:Y:S02]  /*09d0*/  ISETP.NE.AND P0, PT, RZ, UR4, PT ;  /* 0x00000004ff007c0c */ /* 0x000fe4000bf05270 */
[----:B------:R-:W-:Y:S02]  /*09e0*/  SHF.L.U64.HI R10, R6, 0x1, R7 ;  /* 0x00000001060a7819 */ /* 0x000fe40000010207 */
[----:B------:R-:W-:-:S04]  /*09f0*/  IADD3 R6, P2, R11, UR16, RZ ;  /* 0x000000100b067c10 */ /* 0x000fc8000ff5e0ff */
[----:B------:R-:W-:-:S05]  /*0a00*/  IADD3.X R7, R10, UR17, RZ, P2, !PT ;  /* 0x000000110a077c10 */ /* 0x000fca00097fe4ff */
[----:B------:R-:W0:Y:S01]  /*0a10*/  @P0 LDC.64 R8, c[0x0][0x240] ;  /* 0x00009000ff080b82 */ /* 0x000e220000000a00 */
        /* <DEDUP_REMOVED lines=10> */
.L_x_689:
[----:B------:R-:W-:Y:S05]  /*0ac0*/  BSYNC B0 ;  /* 0x0000000000007941 */ /* 0x000fea0003800000 */
.L_x_688:
[----:B------:R-:W-:Y:S01]  /*0ad0*/  ULDC.U8 UR4, c[0x0][0x2a4] ;  /* 0x0000a90000047ab9 */ /* 0x000fe20000000000 */
[--C-:B-----5:R-:W-:Y:S01]  /*0ae0*/  HADD2.F32 R6, -RZ, R32.reuse.H0_H0 ;  /* 0x20000020ff067230 */ /* 0x120fe20000004100 */
        /* <DEDUP_REMOVED lines=32> */
.L_x_690:
        /* <DEDUP_REMOVED lines=26> */
.L_x_691:
        /* <DEDUP_REMOVED lines=65> */
.L_x_693:
[----:B------:R-:W-:Y:S05]  /*12a0*/  BSYNC B0 ;  /* 0x0000000000007941 */ /* 0x000fea0003800000 */
.L_x_692:
        /* <DEDUP_REMOVED lines=19> */
[----:B------:R-:W-:-:S03]  /*13e0*/  FADD.FTZ R22, R22, R15 ;  /* 0x0000000f16167221 */ /* 0x000fc60000010000 */
[----:B------:R-:W3:Y:S01]  /*13f0*/  LDS.128 R12, [R39+0xc0] ;  /* 0x0000c000270c7984 */ /* 0x000ee20000000c00 */
        /* <DEDUP_REMOVED lines=55> */
[----:B---3--:R-:W-:Y:S01]  /*1770*/  FADD.FTZ R21, R21, R12 ;  /* 0x0000000c15157221 */ /* 0x008fe20000010000 */
        /* <DEDUP_REMOVED lines=227> */
[----:B------:R-:W-:Y:S01]  /*25b0*/  FADD.FTZ R44, R15, R44 ;  /* 0x0000002c0f2c7221 */ /* 0x000fe20000010000 */
        /* <DEDUP_REMOVED lines=9> */
[----:B---3--:R-:W-:Y:S01]  /*2650*/  FADD.FTZ R16, R45, R20 ;  /* 0x000000142d107221 */ /* 0x008fe20000010000 */
[----:B------:R-:W-:Y:S01]  /*2660*/  FADD.FTZ R17, R12, R21 ;  /* 0x000000150c117221 */ /* 0x000fe20000010000 */
[----:B------:R-:W-:Y:S01]  /*2670*/  FADD.FTZ R18, R13, R22 ;  /* 0x000000160d127221 */ /* 0x000fe20000010000 */
[----:B------:R-:W-:-:S07]  /*2680*/  FADD.FTZ R19, R44, R23 ;  /* 0x000000172c137221 */ /* 0x000fce0000010000 */
.L_x_695:
[----:B------:R-:W-:Y:S05]  /*2690*/  BSYNC B0 ;  /* 0x0000000000007941 */ /* 0x000fea0003800000 */
.L_x_694:
        /* <DEDUP_REMOVED lines=19> */
.L_x_697:
[----:B------:R-:W-:Y:S05]  /*27d0*/  BSYNC B0 ;  /* 0x0000000000007941 */ /* 0x000fea0003800000 */
.L_x_696:
[----:B------:R-:W-:Y:S05]  /*27e0*/  @!P0 BRA `(.L_x_698) ;  /* 0x0000001000808947 */ /* 0x000fea0003800000 */
[----:B------:R-:W1:Y:S01]  /*27f0*/  LDC.64 R8, c[0x0][0x258] ;  /* 0x00009600ff087b82 */ /* 0x000e620000000a00 */
[----:B--2---:R-:W-:-:S05]  /*2800*/  LOP3.LUT R11, R34, 0x1, RZ, 0xc0, !PT ;  /* 0x00000001220b7812 */ /* 0x004fca00078ec0ff */
        /* <DEDUP_REMOVED lines=28> */
.L_x_700:
[----:B--2---:R-:W2:Y:S04]  /*29d0*/  LDG.E.STRONG.GPU R10, desc[UR12][R8.64] ;  /* 0x0000000c080a7981 */ /* 0x004ea8000c1ef900 */
[----:B--2---:R-:W-:Y:S01]  /*29e0*/  CCTL.IVALL ;  /* 0x00000000ff00798f */ /* 0x004fe20002000000 */
[----:B------:R-:W-:Y:S05]  /*29f0*/  YIELD ;  /* 0x0000000000007946 */ /* 0x000fea0003800000 */
[----:B------:R-:W-:-:S13]  /*2a00*/  ISETP.NE.AND P0, PT, R10, R15, PT ;  /* 0x0000000f0a00720c */ /* 0x000fda0003f05270 */
[----:B------:R-:W-:Y:S05]  /*2a10*/  @P0 BRA `(.L_x_700) ;  /* 0xfffffffc00ec0947 */ /* 0x000fea000383ffff */
.L_x_699:
        /* <DEDUP_REMOVED lines=16> */
.L_x_704:
[----:B------:R-:W-:-:S13]  /*2b20*/  ISETP.EQ.OR P6, PT, R17, UR14, P3 ;  /* 0x0000000e11007c0c */ /* 0x000fda0009fc2670 */
[----:B------:R-:W-:-:S04]  /*2b30*/  @!P6 IMAD R9, R24, R17, R25 ;  /* 0x000000111809e224 */ /* 0x000fc800078e0219 */
[----:B------:R-:W-:-:S06]  /*2b40*/  @!P6 IMAD.WIDE.U32 R8, R9, 0x8, R18 ;  /* 0x000000080908e825 */ /* 0x000fcc00078e0012 */
[----:B------:R-:W0:Y:S01]  /*2b50*/  @!P6 LDG.E.64 R8, desc[UR12][R8.64] ;  /* 0x0000000c0808e981 */ /* 0x000e22000c1e1b00 */
[C---:B------:R-:W-:Y:S02]  /*2b60*/  IADD3 R11, R17.reuse, 0x1, RZ ;  /* 0x00000001110b7810 */ /* 0x040fe40007ffe0ff */
[----:B------:R-:W-:Y:S02]  /*2b70*/  IADD3 R13, R17, 0x2, RZ ;  /* 0x00000002110d7810 */ /* 0x000fe40007ffe0ff */
        /* <DEDUP_REMOVED lines=109> */
.L_x_703:
[----:B------:R-:W-:-:S13]  /*3250*/  ISETP.GT.AND P4, PT, R16, 0x4, PT ;  /* 0x000000041000780c */ /* 0x000fda0003f84270 */
[----:B------:R-:W-:Y:S05]  /*3260*/  @!P4 BRA `(.L_x_705) ;  /* 0x0000000000ecc947 */ /* 0x000fea0003800000 */
[C---:B------:R-:W-:Y:S02]  /*3270*/  IADD3 R11, R17.reuse, 0x1, RZ ;  /* 0x00000001110b7810 */ /* 0x040fe40007ffe0ff */
[----:B------:R-:W-:Y:S02]  /*3280*/  ISETP.EQ.OR P0, PT, R17, UR14, P3 ;  /* 0x0000000e11007c0c */ /* 0x000fe40009f02670 */
        /* <DEDUP_REMOVED lines=57> */
.L_x_705:
[----:B------:R-:W-:-:S13]  /*3620*/  ISETP.NE.OR P0, PT, R16, RZ, P0 ;  /* 0x000000ff1000720c */ /* 0x000fda0000705670 */
[----:B------:R-:W-:Y:S05]  /*3630*/  @!P0 BRA `(.L_x_701) ;  /* 0x00000000007c8947 */ /* 0x000fea0003800000 */
.L_x_702:
[C---:B------:R-:W-:Y:S02]  /*3640*/  ISETP.EQ.OR P5, PT, R17.reuse, UR14, P3 ;  /* 0x0000000e11007c0c */ /* 0x040fe40009fa2670 */
[C---:B------:R-:W-:Y:S02]  /*3650*/  IADD3 R11, R17.reuse, 0x1, RZ ;  /* 0x00000001110b7810 */ /* 0x040fe40007ffe0ff */
[----:B------:R-:W-:Y:S02]  /*3660*/  IADD3 R13, R17, 0x2, RZ ;  /* 0x00000002110d7810 */ /* 0x000fe40007ffe0ff */
        /* <DEDUP_REMOVED lines=28> */
.L_x_701:
        /* <DEDUP_REMOVED lines=11> */
.L_x_707:
[----:B------:R-:W-:Y:S05]  /*38e0*/  BSYNC B0 ;  /* 0x0000000000007941 */ /* 0x000fea0003800000 */
.L_x_706:
        /* <DEDUP_REMOVED lines=16> */
.L_x_698:
[----:B------:R-:W1:Y:S01]  /*39f0*/  S2UR UR6, SR_CgaCtaId ;  /* 0x00000000000679c3 */ /* 0x000e620000008800 */
[----:B------:R-:W-:Y:S01]  /*3a00*/  UMOV UR4, 0x400 ;  /* 0x0000040000047882 */ /* 0x000fe20000000000 */
[--C-:B--2---:R-:W-:Y:S01]  /*3a10*/  HADD2.F32 R13, -RZ, R33.reuse.H0_H0 ;  /* 0x20000021ff0d7230 */ /* 0x104fe20000004100 */
[----:B------:R-:W-:Y:S01]  /*3a20*/  SHF.R.U32.HI R15, RZ, 0x1, R37 ;  /* 0x00000001ff0f7819 */ /* 0x000fe20000011625 */
[----:B------:R-:W-:-:S04]  /*3a30*/  HADD2.F32 R33, -RZ, R33.H1_H1 ;  /* 0x30000021ff217230 */ /* 0x000fc80000004100 */
[----:B------:R-:W2:Y:S01]  /*3a40*/  LDC R12, c[0x0][0x2ac] ;  /* 0x0000ab00ff0c7b82 */ /* 0x000ea20000000800 */
[----:B-1----:R-:W-:-:S09]  /*3a50*/  ULEA UR4, UR6, UR4, 0x18 ;  /* 0x0000000406047291 */ /* 0x002fd2000f8ec03f */
[----:B------:R-:W-:Y:S01]  /*3a60*/  @!P3 STS.64 [UR4+0x30], R6 ;  /* 0x00003006ff00b988 */ /* 0x000fe20008000a04 */
[----:B------:R-:W-:Y:S06]  /*3a70*/  BAR.SYNC.DEFER_BLOCKING 0x0 ;  /* 0x0000000000007b1d */ /* 0x000fec0000010000 */
[----:B------:R-:W1:Y:S01]  /*3a80*/  LDS.64 R8, [UR4+0x30] ;  /* 0x00003004ff087984 */ /* 0x000e620008000a00 */
[----:B------:R-:W-:Y:S02]  /*3a90*/  ULDC UR4, c[0x0][0x2bc] ;  /* 0x0000af0000047ab9 */ /* 0x000fe40000000800 */
[----:B-1----:R-:W-:Y:S01]  /*3aa0*/  FMUL.FTZ R11, R9, UR4 ;  /* 0x00000004090b7c20 */ /* 0x002fe20008410000 */
        /* <DEDUP_REMOVED lines=28> */
.L_x_708:
        /* <DEDUP_REMOVED lines=18> */
[----:B------:R-:W-:Y:S02]  /*3d90*/  F2FP.F16.F32.PACK_AB R7, R14, R17 ;  /* 0x000000110e07723e */ /* 0x000fe400000000ff */
[----:B------:R-:W-:-:S05]  /*3da0*/  LEA.HI.X R9, R6, UR17, R9, 0x1, P0 ;  /* 0x0000001106097c11 */ /* 0x000fca00080f0c09 */
[----:B------:R0:W-:Y:S02]  /*3db0*/  STG.E desc[UR12][R8.64], R7 ;  /* 0x0000000708007986 */ /* 0x0001e4000c10190c */
.L_x_710:
[----:B------:R-:W-:Y:S05]  /*3dc0*/  BSYNC B0 ;  /* 0x0000000000007941 */ /* 0x000fea0003800000 */
.L_x_709:
        /* <DEDUP_REMOVED lines=27> */
.L_x_711:
        /* <DEDUP_REMOVED lines=10> */
[----:B------:R-:W-:Y:S01]  /*4020*/  FFMA.FTZ R8, R10, R8, R11 ;  /* 0x000000080a087223 */ /* 0x000fe2000001000b */
[----:B------:R-:W-:Y:S02]  /*4030*/  SHF.R.S32.HI R12, RZ, 0x1f, R13 ;  /* 0x0000001fff0c7819 */ /* 0x000fe4000001140d */
[----:B------:R-:W-:Y:S01]  /*4040*/  MOV R41, R43 ;  /* 0x0000002b00297202 */ /* 0x000fe20000000f00 */
[----:B------:R-:W-:Y:S01]  /*4050*/  FFMA.FTZ R8, R7, R26, -R8 ;  /* 0x0000001a07087223 */ /* 0x000fe20000010808 */
[----:B------:R-:W-:Y:S01]  /*4060*/  FFMA.FTZ R9, R6, R29, -R9 ;  /* 0x0000001d06097223 */ /* 0x000fe20000010809 */
[----:B------:R-:W-:Y:S02]  /*4070*/  IMAD R10, R12, UR16, RZ ;  /* 0x000000100c0a7c24 */ /* 0x000fe4000f8e02ff */
[----:B------:R-:W-:-:S04]  /*4080*/  IMAD.WIDE.U32 R40, R13, UR16, R40 ;  /* 0x000000100d287c25 */ /* 0x000fc8000f8e0028 */
[----:B------:R-:W-:Y:S01]  /*4090*/  FMUL.FTZ R9, R9, UR10 ;  /* 0x0000000a09097c20 */ /* 0x000fe20008410000 */
[----:B------:R-:W-:Y:S01]  /*40a0*/  FMUL.FTZ R8, R8, UR10 ;  /* 0x0000000a08087c20 */ /* 0x000fe20008410000 */
[----:B------:R-:W-:Y:S01]  /*40b0*/  IMAD R7, R13, UR17, R10 ;  /* 0x000000110d077c24 */ /* 0x000fe2000f8e020a */
[----:B------:R-:W-:Y:S02]  /*40c0*/  ULDC.64 UR16, c[0x0][0x210] ;  /* 0x0000840000107ab9 */ /* 0x000fe40000000a00 */
[----:B------:R-:W-:Y:S02]  /*40d0*/  LEA R6, P0, R40, UR16, 0x1 ;  /* 0x0000001028067c11 */ /* 0x000fe4000f8008ff */
[----:B------:R-:W-:Y:S02]  /*40e0*/  IADD3 R7, R41, R7, RZ ;  /* 0x0000000729077210 */ /* 0x000fe40007ffe0ff */
[----:B------:R-:W-:Y:S02]  /*40f0*/  F2FP.F16.F32.PACK_AB R9, R8, R9 ;  /* 0x000000090809723e */ /* 0x000fe400000000ff */
[----:B------:R-:W-:-:S05]  /*4100*/  LEA.HI.X R7, R40, UR17, R7, 0x1, P0 ;  /* 0x0000001128077c11 */ /* 0x000fca00080f0c07 */
[----:B------:R0:W-:Y:S02]  /*4110*/  STG.E desc[UR12][R6.64], R9 ;  /* 0x0000000906007986 */ /* 0x0001e4000c10190c */
.L_x_713:
[----:B------:R-:W-:Y:S05]  /*4120*/  BSYNC B0 ;  /* 0x0000000000007941 */ /* 0x000fea0003800000 */
.L_x_712:
[----:B------:R-:W-:Y:S01]  /*4130*/  ULDC UR4, c[0x0][0x2a0] ;  /* 0x0000a80000047ab9 */ /* 0x000fe20000000800 */
[----:B------:R-:W-:Y:S01]  /*4140*/  ULDC UR6, c[0x0][0x270] ;  /* 0x00009c0000067ab9 */ /* 0x000fe20000000800 */
[----:B------:R-:W-:Y:S01]  /*4150*/  IADD3 R35, R24, R35, RZ ;  /* 0x0000002318237210 */ /* 0x000fe20007ffe0ff */
[----:B------:R-:W-:Y:S01]  /*4160*/  UIMAD UR4, UR4, UR6, URZ ;  /* 0x00000006040472a4 */ /* 0x000fe2000f8e023f */
[----:B------:R-:W-:-:S05]  /*4170*/  IADD3 R34, R34, 0x1, RZ ;  /* 0x0000000122227810 */ /* 0x000fca0007ffe0ff */
[----:B------:R-:W-:-:S13]  /*4180*/  ISETP.GE.AND P0, PT, R35, UR4, PT ;  /* 0x0000000423007c0c */ /* 0x000fda000bf06270 */
[----:B------:R-:W-:Y:S05]  /*4190*/  @!P0 BRA `(.L_x_714) ;  /* 0xffffffc000548947 */ /* 0x000fea000383ffff */
.L_x_687:
        /* <DEDUP_REMOVED lines=8> */
[C---:B-1----:R-:W-:Y:S02]  /*4220*/  SHF.L.U32 R0, R7.reuse, 0x1, RZ ;  /* 0x0000000107007819 */ /* 0x042fe400000006ff */
[----:B------:R-:W-:Y:S02]  /*4230*/  IADD3 R4, R7, -0x1, RZ ;  /* 0xffffffff07047810 */ /* 0x000fe40007ffe0ff */
[----:B------:R-:W-:Y:S02]  /*4240*/  SEL R5, R0, RZ, P1 ;  /* 0x000000ff00057207 */ /* 0x000fe40000800000 */
[----:B------:R-:W-:-:S03]  /*4250*/  ISETP.NE.OR P0, PT, R25, R4, P0 ;  /* 0x000000041900720c */ /* 0x000fc60000705670 */
[----:B--2---:R-:W-:Y:S01]  /*4260*/  IMAD.WIDE.U32 R2, R5, 0x4, R2 ;  /* 0x0000000405027825 */ /* 0x004fe200078e0002 */
[----:B------:R-:W-:Y:S09]  /*4270*/  @P2 BRA `(.L_x_716) ;  /* 0x0000000000242947 */ /* 0x000ff20003800000 */
        /* <DEDUP_REMOVED lines=9> */
.L_x_716:
[----:B------:R-:W-:Y:S05]  /*4310*/  BSYNC B0 ;  /* 0x0000000000007941 */ /* 0x000fea0003800000 */
.L_x_715:
[----:B------:R-:W-:Y:S05]  /*4320*/  @P0 EXIT ;  /* 0x000000000000094d */ /* 0x000fea0003800000 */
[----:B------:R-:W-:Y:S05]  /*4330*/  @P2 BRA `(.L_x_717) ;  /* 0x0000000000202947 */ /* 0x000fea0003800000 */
[----:B------:R-:W-:-:S05]  /*4340*/  IMAD R0, R6, R7, RZ ;  /* 0x0000000706007224 */ /* 0x000fca00078e02ff */
[----:B------:R-:W-:-:S13]  /*4350*/  ISETP.NE.AND P0, PT, R0, -0x1, PT ;  /* 0xffffffff0000780c */ /* 0x000fda0003f05270 */
[----:B------:R-:W-:Y:S05]  /*4360*/  @!P0 BRA `(.L_x_717) ;  /* 0x0000000000148947 */ /* 0x000fea0003800000 */
.L_x_718:
[----:B0-----:R-:W2:Y:S04]  /*4370*/  LDG.E.STRONG.GPU R5, desc[UR12][R2.64] ;  /* 0x0000000c02057981 */ /* 0x001ea8000c1ef900 */
[----:B--2---:R-:W-:Y:S01]  /*4380*/  CCTL.IVALL ;  /* 0x00000000ff00798f */ /* 0x004fe20002000000 */
[----:B------:R-:W-:Y:S05]  /*4390*/  YIELD ;  /* 0x0000000000007946 */ /* 0x000fea0003800000 */
[----:B------:R-:W-:-:S13]  /*43a0*/  ISETP.NE.AND P0, PT, R5, R0, PT ;  /* 0x000000000500720c */ /* 0x000fda0003f05270 */
[----:B------:R-:W-:Y:S05]  /*43b0*/  @P0 BRA `(.L_x_718) ;  /* 0xfffffffc00ec0947 */ /* 0x000fea000383ffff */
.L_x_717:
        /* <DEDUP_REMOVED lines=24> */
.L_x_719:
        /* <DEDUP_REMOVED lines=25> */
.L_x_720:
        /* <DEDUP_REMOVED lines=11> */
.L_x_2404:


//--------------------- .text._Z35group_norm_nhwc_bwd_one_pass_kernelI11Fp16IOBf16WLi256ELi4ELi128EEv26Group_norm_nhwc_bwd_params --------------------------
	.section	.text._Z35group_norm_nhwc_bwd_one_pass_kernelI11Fp16IOBf16WLi256ELi4ELi128EEv26Group_norm_nhwc_bwd_params,"ax",@progbits
	.align	128
        .global         _Z35group_norm_nhwc_bwd_one_pass_kernelI11Fp16IOBf16WLi256ELi4ELi128EEv26Group_norm_nhwc_bwd_params
        .type           _Z35group_norm_nhwc_bwd_one_pass_kernelI11Fp16IOBf16WLi256ELi4ELi128EEv26Group_norm_nhwc_bwd_params,@function
        .size           _Z35group_norm_nhwc_bwd_one_pass_kernelI11Fp16IOBf16WLi256ELi4ELi128EEv26Group_norm_nhwc_bwd_params,(.L_x_2405 - _Z35group_norm_nhwc_bwd_one_pass_kernelI11Fp16IOBf16WLi256ELi4ELi128EEv26Group_norm_nhwc_bwd_params)
        .other          _Z35group_norm_nhwc_bwd_one_pass_kernelI11Fp16IOBf16WLi256ELi4ELi128EEv26Group_norm_nhwc_bwd_params,@"STO_CUDA_ENTRY STV_DEFAULT"
_Z35group_norm_nhwc_bwd_one_pass_kernelI11Fp16IOBf16WLi256ELi4ELi128EEv26Group_norm_nhwc_bwd_params:
.text._Z35group_norm_nhwc_bwd_one_pass_kernelI11Fp16IOBf16WLi256ELi4ELi128EEv26Group_norm_nhwc_bwd_params:
        /* <DEDUP_REMOVED lines=16> */
[----:B------:R-:W-:Y:S01]  /*0100*/  UIMAD.WIDE.U32 UR4, UR10, 0x3, URZ ;  /* 0x000000030a0478a5 */ /* 0x000fe2000f8e003f */
[----:B------:R-:W-:Y:S01]  /*0110*/  ISETP.GE.U32.AND P2, PT, R36, 0x80, PT ;  /* 0x000000802400780c */ /* 0x000fe20003f46070 */
[----:B------:R-:W-:Y:S01]  /*0120*/  UIMAD UR8, UR11, 0x3, URZ ;  /* 0x000000030b0878a4 */ /* 0x000fe2000f8e023f */
[----:B------:R-:W1:Y:S01]  /*0130*/  S2UR UR9, SR_CgaCtaId ;  /* 0x00000000000979c3 */ /* 0x000e620000008800 */
[----:B------:R-:W-:Y:S01]  /*0140*/  ULEA.HI UR7, UP0, UR11, UR10, URZ, 0x1 ;  /* 0x0000000a0b077291 */ /* 0x000fe2000f81083f */
[----:B------:R-:W-:Y:S01]  /*0150*/  R2UR UR16, R0 ;  /* 0x00000000001072ca */ /* 0x000fe200000e0000 */
[----:B------:R-:W-:Y:S01]  /*0160*/  UIADD3 UR8, UR5, UR8, URZ ;  /* 0x0000000805087290 */ /* 0x000fe2000fffe03f */
[----:B------:R-:W-:Y:S01]  /*0170*/  UMOV UR6, 0x400 ;  /* 0x0000040000067882 */ /* 0x000fe20000000000 */
[----:B------:R-:W-:-:S03]  /*0180*/  UIADD3.X UR10, URZ, UR11, URZ, UP0, !UPT ;  /* 0x0000000b3f0a7290 */ /* 0x000fc600087fe43f */
[----:B------:R-:W2:Y:S01]  /*0190*/  LDC R4, c[0x0][0xc] ;  /* 0x00000300ff047b82 */ /* 0x000ea20000000800 */
[----:B------:R-:W-:Y:S02]  /*01a0*/  USHF.R.S64 UR5, UR7, 0x1, UR10 ;  /* 0x0000000107057899 */ /* 0x000fe4000800100a */
[----:B------:R-:W-:Y:S01]  /*01b0*/  USHF.R.S32.HI UR7, URZ, 0x1, UR10 ;  /* 0x000000013f077899 */ /* 0x000fe2000801140a */
[----:B0-----:R-:W-:-:S03]  /*01c0*/  IMAD R2, R3, UR14, R2 ;  /* 0x0000000e03027c24 */ /* 0x001fc6000f8e0202 */
[----:B------:R-:W-:Y:S01]  /*01d0*/  USHF.L.U64.HI UR7, UR5, 0x2, UR7 ;  /* 0x0000000205077899 */ /* 0x000fe20008010207 */
[----:B------:R-:W0:Y:S01]  /*01e0*/  S2R R3, SR_LANEID ;  /* 0x0000000000037919 */ /* 0x000e220000000000 */
[C---:B------:R-:W-:Y:S02]  /*01f0*/  ISETP.LT.U32.AND P1, PT, R2.reuse, UR18, PT ;  /* 0x0000001202007c0c */ /* 0x040fe4000bf21070 */
[----:B------:R-:W-:Y:S01]  /*0200*/  SHF.R.S32.HI R5, RZ, 0x1f, R2 ;  /* 0x0000001fff057819 */ /* 0x000fe20000011402 */
[----:B-1----:R-:W-:Y:S01]  /*0210*/  ULEA UR9, UR9, UR6, 0x18 ;  /* 0x0000000609097291 */ /* 0x002fe2000f8ec03f */
[----:B------:R-:W-:Y:S01]  /*0220*/  IADD3 R6, R2, 0x40, RZ ;  /* 0x0000004002067810 */ /* 0x000fe20007ffe0ff */
[----:B------:R-:W-:Y:S01]  /*0230*/  ULEA.HI UR6, UP0, UR8, UR4, URZ, 0x1 ;  /* 0x0000000408067291 */ /* 0x000fe2000f81083f */
[----:B------:R-:W-:Y:S02]  /*0240*/  ISETP.LT.AND.EX P1, PT, R5, UR19, !P2, P1 ;  /* 0x0000001305007c0c */ /* 0x000fe4000d721310 */
[----:B------:R-:W-:Y:S01]  /*0250*/  SHF.R.S32.HI R5, RZ, 0x1f, R36 ;  /* 0x0000001fff057819 */ /* 0x000fe20000011424 */
[----:B------:R-:W-:Y:S01]  /*0260*/  UIADD3.X UR8, URZ, UR8, URZ, UP0, !UPT ;  /* 0x000000083f087290 */ /* 0x000fe200087fe43f */
[----:B------:R-:W-:Y:S01]  /*0270*/  ISETP.LT.U32.AND P0, PT, R6, UR18, PT ;  /* 0x0000001206007c0c */ /* 0x000fe2000bf01070 */
[----:B------:R-:W-:Y:S01]  /*0280*/  UMOV UR4, URZ ;  /* 0x0000003f00047c82 */ /* 0x000fe20008000000 */
[----:B------:R-:W-:Y:S01]  /*0290*/  LEA.HI R5, R5, R36, RZ, 0x5 ;  /* 0x0000002405057211 */ /* 0x000fe200078f28ff */
[----:B------:R-:W-:Y:S01]  /*02a0*/  USHF.R.S64 UR6, UR6, 0x1, UR8 ;  /* 0x0000000106067899 */ /* 0x000fe20008001008 */
[----:B------:R-:W-:Y:S01]  /*02b0*/  SHF.R.S32.HI R6, RZ, 0x1f, R6 ;  /* 0x0000001fff067819 */ /* 0x000fe20000011406 */
[----:B------:R-:W-:Y:S01]  /*02c0*/  USHF.R.S32.HI UR8, URZ, 0x1, UR8 ;  /* 0x000000013f087899 */ /* 0x000fe20008011408 */
[----:B------:R-:W-:-:S02]  /*02d0*/  SHF.R.S32.HI R5, RZ, 0x5, R5 ;  /* 0x00000005ff057819 */ /* 0x000fc40000011405 */
[----:B------:R-:W-:Y:S01]  /*02e0*/  ISETP.LT.AND.EX P2, PT, R6, UR19, !P2, P0 ;  /* 0x0000001306007c0c */ /* 0x000fe2000d741300 */
[----:B------:R-:W-:Y:S01]  /*02f0*/  USHF.L.U64.HI UR8, UR6, 0x2, UR8 ;  /* 0x0000000206087899 */ /* 0x000fe20008010208 */
[----:B--2---:R-:W-:Y:S02]  /*0300*/  LOP3.LUT R37, R4, 0x3, RZ, 0xc0, !PT ;  /* 0x0000000304257812 */ /* 0x004fe400078ec0ff */
[----:B------:R-:W-:-:S09]  /*0310*/  LEA R5, R5, UR9, 0x3 ;  /* 0x0000000905057c11 */ /* 0x000fd2000f8e18ff */
.L_x_756:
[----:B------:R-:W1:Y:S01]  /*0320*/  LDC R12, c[0x0][0x2a0] ;  /* 0x0000a800ff0c7b82 */ /* 0x000e620000000800 */
[----:B------:R-:W-:Y:S01]  /*0330*/  ISETP.LE.AND P0, PT, RZ, UR16, PT ;  /* 0x00000010ff007c0c */ /* 0x000fe2000bf03270 */
[----:B------:R-:W-:Y:S01]  /*0340*/  ULDC.64 UR10, c[0x0][0x248] ;  /* 0x00009200000a7ab9 */ /* 0x000fe20000000a00 */
[----:B------:R-:W-:Y:S01]  /*0350*/  ULDC.64 UR18, c[0x0][0x298] ;  /* 0x0000a60000127ab9 */ /* 0x000fe20000000a00 */
[----:B------:R-:W-:-:S04]  /*0360*/  UIMAD.WIDE UR10, UR16, 0x8, UR10 ;  /* 0x00000008100a78a5 */ /* 0x000fc8000f8e020a */
[----:B------:R-:W2:Y:S08]  /*0370*/  LDC R14, c[0x0][0x2ac] ;  /* 0x0000ab00ff0e7b82 */ /* 0x000eb00000000800 */
[----:B------:R-:W3:Y:S01]  /*0380*/  @P1 LDC.64 R16, c[0x0][0x288] ;  /* 0x0000a200ff101b82 */ /* 0x000ee20000000a00 */
[----:B01----:R-:W-:-:S07]  /*0390*/  IABS R9, R12 ;  /* 0x0000000c00097213 */ /* 0x003fce0000000000 */
[----:B------:R-:W1:Y:S01]  /*03a0*/  @P2 LDC.64 R26, c[0x0][0x230] ;  /* 0x00008c00ff1a2b82 */ /* 0x000e620000000a00 */
[----:B------:R-:W4:Y:S01]  /*03b0*/  I2F.RP R8, R9 ;  /* 0x0000000900087306 */ /* 0x000f220000209400 */
[----:B------:R-:W-:-:S06]  /*03c0*/  IADD3 R21, R2, 0x40, RZ ;  /* 0x0000004002157810 */ /* 0x000fcc0007ffe0ff */
[----:B------:R-:W0:Y:S01]  /*03d0*/  @P2 LDC.64 R22, c[0x0][0x228] ;  /* 0x00008a00ff162b82 */ /* 0x000e220000000a00 */
        /* <DEDUP_REMOVED lines=8> */
[----:B------:R-:W-:Y:S02]  /*0460*/  LOP3.LUT R6, R12, UR16, RZ, 0x3c, !PT ;  /* 0x000000100c067c12 */ /* 0x000fe4000f8e3cff */
[----:B------:R-:W-:Y:S02]  /*0470*/  SHF.R.U32.HI R11, RZ, 0x1, R36 ;  /* 0x00000001ff0b7819 */ /* 0x000fe40000011624 */
[----:B------:R-:W-:Y:S01]  /*0480*/  ISETP.GE.AND P3, PT, R6, RZ, PT ;  /* 0x000000ff0600720c */ /* 0x000fe20003f66270 */
[----:B------:R-:W-:-:S04]  /*0490*/  IMAD.HI.U32 R7, R7, R10, RZ ;  /* 0x0000000a07077227 */ /* 0x000fc800078e00ff */
[----:B------:R-:W-:Y:S01]  /*04a0*/  IMAD R18, R14, UR14, R11 ;  /* 0x0000000e0e127c24 */ /* 0x000fe2000f8e020b */
[----:B------:R-:W-:Y:S01]  /*04b0*/  IADD3 R8, -R7, RZ, RZ ;  /* 0x000000ff07087210 */ /* 0x000fe20007ffe1ff */
[----:B------:R-:W2:Y:S01]  /*04c0*/  @P2 LDC.64 R14, c[0x0][0x288] ;  /* 0x0000a200ff0e2b82 */ /* 0x000ea20000000a00 */
[----:B------:R-:W-:-:S03]  /*04d0*/  MOV R11, UR11 ;  /* 0x0000000b000b7c02 */ /* 0x000fc60008000f00 */
[----:B------:R-:W-:-:S05]  /*04e0*/  IMAD R8, R9, R8, R10 ;  /* 0x0000000809087224 */ /* 0x000fca00078e020a */
[----:B------:R-:W-:-:S13]  /*04f0*/  ISETP.GT.U32.AND P5, PT, R9, R8, PT ;  /* 0x000000080900720c */ /* 0x000fda0003fa4070 */
[-C--:B------:R-:W-:Y:S02]  /*0500*/  @!P5 IADD3 R8, R8, -R9.reuse, RZ ;  /* 0x800000090808d210 */ /* 0x080fe40007ffe0ff */
[----:B------:R-:W-:Y:S02]  /*0510*/  @!P5 IADD3 R7, R7, 0x1, RZ ;  /* 0x000000010707d810 */ /* 0x000fe40007ffe0ff */
[CC--:B------:R-:W-:Y:S02]  /*0520*/  ISETP.GE.U32.AND P4, PT, R8.reuse, R9.reuse, PT ;  /* 0x000000090800720c */ /* 0x0c0fe40003f86070 */
[----:B------:R-:W-:Y:S02]  /*0530*/  ISETP.GT.U32.AND P5, PT, R9, R8, PT ;  /* 0x000000080900720c */ /* 0x000fe40003fa4070 */
[----:B------:R-:W-:-:S04]  /*0540*/  IADD3 R9, R8, -R9, RZ ;  /* 0x8000000908097210 */ /* 0x000fc80007ffe0ff */
[----:B------:R-:W-:Y:S02]  /*0550*/  SEL R8, R9, R8, !P5 ;  /* 0x0000000809087207 */ /* 0x000fe40006800000 */
[----:B------:R-:W-:Y:S02]  /*0560*/  SHF.L.U32 R9, R36, 0x1, RZ ;  /* 0x0000000124097819 */ /* 0x000fe400000006ff */
[----:B------:R-:W-:Y:S02]  /*0570*/  @!P0 IADD3 R8, -R8, RZ, RZ ;  /* 0x000000ff08088210 */ /* 0x000fe40007ffe1ff */
[----:B------:R-:W-:Y:S02]  /*0580*/  @P4 IADD3 R7, R7, 0x1, RZ ;  /* 0x0000000107074810 */ /* 0x000fe40007ffe0ff */
[----:B------:R-:W-:Y:S02]  /*0590*/  ISETP.NE.AND P4, PT, R12, RZ, PT ;  /* 0x000000ff0c00720c */ /* 0x000fe40003f85270 */
[----:B------:R-:W-:-:S02]  /*05a0*/  MOV R6, R7 ;  /* 0x0000000700067202 */ /* 0x000fc40000000f00 */
[----:B------:R-:W-:Y:S02]  /*05b0*/  LOP3.LUT R7, RZ, R12, RZ, 0x33, !PT ;  /* 0x0000000cff077212 */ /* 0x000fe400078e33ff */
[----:B------:R-:W-:Y:S02]  /*05c0*/  @!P3 IADD3 R6, -R6, RZ, RZ ;  /* 0x000000ff0606b210 */ /* 0x000fe40007ffe1ff */
[----:B------:R-:W-:Y:S02]  /*05d0*/  LOP3.LUT R10, R9, 0x2, RZ, 0xc0, !PT ;  /* 0x00000002090a7812 */ /* 0x000fe400078ec0ff */
[C---:B------:R-:W-:Y:S02]  /*05e0*/  SEL R39, R7.reuse, R8, !P4 ;  /* 0x0000000807277207 */ /* 0x040fe40006000000 */
[----:B------:R-:W-:Y:S02]  /*05f0*/  SEL R41, R7, R6, !P4 ;  /* 0x0000000607297207 */ /* 0x000fe40006000000 */
[----:B------:R-:W-:-:S02]  /*0600*/  LEA R6, R39, R10, 0x2 ;  /* 0x0000000a27067211 */ /* 0x000fc400078e10ff */
[----:B------:R-:W-:Y:S02]  /*0610*/  MOV R10, UR10 ;  /* 0x0000000a000a7c02 */ /* 0x000fe40008000f00 */
[----:B------:R-:W-:Y:S02]  /*0620*/  SHF.R.S32.HI R8, RZ, 0x1f, R41 ;  /* 0x0000001fff087819 */ /* 0x000fe40000011429 */
[----:B------:R-:W-:Y:S02]  /*0630*/  SHF.R.S32.HI R9, RZ, 0x1f, R2 ;  /* 0x0000001fff097819 */ /* 0x000fe40000011402 */
[----:B------:R-:W4:Y:S01]  /*0640*/  LDG.E.64 R10, desc[UR12][R10.64] ;  /* 0x0000000c0a0a7981 */ /* 0x000f22000c1e1b00 */
[----:B------:R-:W-:Y:S01]  /*0650*/  SHF.R.S32.HI R7, RZ, 0x1f, R6 ;  /* 0x0000001fff077819 */ /* 0x000fe20000011406 */
[----:B------:R-:W-:Y:S01]  /*0660*/  IMAD R8, R8, UR18, RZ ;  /* 0x0000001208087c24 */ /* 0x000fe2000f8e02ff */
[----:B------:R-:W-:Y:S01]  /*0670*/  IADD3 R12, R18, 0x80, RZ ;  /* 0x00000080120c7810 */ /* 0x000fe20007ffe0ff */
[----:B---3--:R-:W-:-:S02]  /*0680*/  @P1 IMAD R9, R9, R16, RZ ;  /* 0x0000001009091224 */ /* 0x008fc400078e02ff */
[C---:B------:R-:W-:Y:S02]  /*0690*/  IMAD R43, R41.reuse, UR19, R8 ;  /* 0x00000013292b7c24 */ /* 0x040fe4000f8e0208 */
[----:B------:R-:W-:Y:S01]  /*06a0*/  IMAD.WIDE.U32 R40, R41, UR18, R6 ;  /* 0x0000001229287c25 */ /* 0x000fe2000f8e0006 */
[----:B------:R-:W-:Y:S02]  /*06b0*/  ULDC.64 UR18, c[0x0][0x290] ;  /* 0x0000a40000127ab9 */ /* 0x000fe40000000a00 */
[----:B------:R-:W-:Y:S01]  /*06c0*/  ISETP.GE.U32.AND P0, PT, R12, UR18, PT ;  /* 0x000000120c007c0c */ /* 0x000fe2000bf06070 */
[----:B------:R-:W-:Y:S01]  /*06d0*/  @P1 IMAD R19, R2, R17, R9 ;  /* 0x0000001102131224 */ /* 0x000fe200078e0209 */
[----:B------:R-:W-:Y:S01]  /*06e0*/  SHF.R.S32.HI R17, RZ, 0x1f, R12 ;  /* 0x0000001fff117819 */ /* 0x000fe2000001140c */
[----:B------:R-:W3:Y:S01]  /*06f0*/  @P1 LDC.64 R8, c[0x0][0x230] ;  /* 0x00008c00ff081b82 */ /* 0x000ee20000000a00 */
[----:B------:R-:W-:Y:S02]  /*0700*/  IADD3 R43, R41, R43, RZ ;  /* 0x0000002b292b7210 */ /* 0x000fe40007ffe0ff */
[----:B------:R-:W-:-:S05]  /*0710*/  ISETP.GE.AND.EX P0, PT, R17, UR19, PT, P0 ;  /* 0x0000001311007c0c */ /* 0x000fca000bf06300 */
[----:B------:R-:W1:Y:S01]  /*0720*/  @P1 LDC.64 R12, c[0x0][0x228] ;  /* 0x00008a00ff0c1b82 */ /* 0x000e620000000a00 */
[----:B------:R-:W-:Y:S02]  /*0730*/  ISETP.LT.U32.AND P0, PT, R36, 0x80, !P0 ;  /* 0x000000802400780c */ /* 0x000fe40004701070 */
[----:B------:R-:W-:Y:S02]  /*0740*/  @P1 MOV R42, R40 ;  /* 0x00000028002a1202 */ /* 0x000fe40000000f00 */
[----:B------:R-:W-:-:S03]  /*0750*/  IADD3 R18, R18, 0xc0, RZ ;  /* 0x000000c012127810 */ /* 0x000fc60007ffe0ff */
[----:B------:R-:W-:Y:S01]  /*0760*/  @P1 IMAD.WIDE.U32 R16, R2, R16, R42 ;  /* 0x0000001002101225 */ /* 0x000fe200078e002a */
[----:B------:R-:W-:Y:S02]  /*0770*/  ISETP.GE.U32.AND P3, PT, R18, UR18, PT ;  /* 0x0000001212007c0c */ /* 0x000fe4000bf66070 */
[----:B------:R-:W-:Y:S02]  /*0780*/  SHF.R.S32.HI R18, RZ, 0x1f, R18 ;  /* 0x0000001fff127819 */ /* 0x000fe40000011412 */
[----:B------:R-:W-:Y:S01]  /*0790*/  @P1 IADD3 R19, R17, R19, RZ ;  /* 0x0000001311131210 */ /* 0x000fe20007ffe0ff */
[----:B------:R-:W0:Y:S01]  /*07a0*/  @P0 LDC.64 R24, c[0x0][0x288] ;  /* 0x0000a200ff180b82 */ /* 0x000e220000000a00 */
[----:B------:R-:W-:Y:S02]  /*07b0*/  ISETP.GE.AND.EX P3, PT, R18, UR19, PT, P3 ;  /* 0x0000001312007c0c */ /* 0x000fe4000bf66330 */
[C---:B------:R-:W-:Y:S02]  /*07c0*/  @P1 SHF.L.U32 R17, R16.reuse, 0x1, RZ ;  /* 0x0000000110111819 */ /* 0x040fe400000006ff */
[----:B------:R-:W-:-:S02]  /*07d0*/  @P1 SHF.L.U64.HI R16, R16, 0x1, R19 ;  /* 0x0000000110101819 */ /* 0x000fc40000010213 */
[----:B------:R-:W-:Y:S02]  /*07e0*/  ISETP.LT.U32.AND P3, PT, R36, 0x80, !P3 ;  /* 0x000000802400780c */ /* 0x000fe40005f61070 */
[----:B------:R-:W-:Y:S02]  /*07f0*/  SHF.R.S32.HI R19, RZ, 0x1f, R21 ;  /* 0x0000001fff137819 */ /* 0x000fe40000011415 */
[C---:B---3--:R-:W-:Y:S02]  /*0800*/  @P1 IADD3 R8, P4, R17.reuse, R8, RZ ;  /* 0x0000000811081210 */ /* 0x048fe40007f9e0ff */
[----:B-1----:R-:W-:Y:S01]  /*0810*/  @P1 IADD3 R12, P5, R17, R12, RZ ;  /* 0x0000000c110c1210 */ /* 0x002fe20007fbe0ff */
[----:B--2---:R-:W-:Y:S01]  /*0820*/  @P2 IMAD R18, R19, R14, RZ ;  /* 0x0000000e13122224 */ /* 0x004fe200078e02ff */
[C---:B------:R-:W-:Y:S02]  /*0830*/  @P1 IADD3.X R9, R16.reuse, R9, RZ, P4, !PT ;  /* 0x0000000910091210 */ /* 0x040fe400027fe4ff */
[----:B------:R-:W-:-:S02]  /*0840*/  @P1 IADD3.X R13, R16, R13, RZ, P5, !PT ;  /* 0x0000000d100d1210 */ /* 0x000fc40002ffe4ff */
[----:B------:R-:W-:Y:S02]  /*0850*/  @P2 MOV R16, R40 ;  /* 0x0000002800102202 */ /* 0x000fe40000000f00 */
[----:B------:R-:W-:Y:S01]  /*0860*/  @P2 MOV R17, R43 ;  /* 0x0000002b00112202 */ /* 0x000fe20000000f00 */
[C---:B------:R-:W-:Y:S01]  /*0870*/  @P2 IMAD R29, R21.reuse, R15, R18 ;  /* 0x0000000f151d2224 */ /* 0x040fe200078e0212 */
[----:B------:R-:W-:Y:S01]  /*0880*/  HFMA2.MMA R34, -RZ, RZ, 0, 0 ;  /* 0x00000000ff227435 */ /* 0x000fe200000001ff */
[----:B------:R-:W-:Y:S01]  /*0890*/  CS2R R32, SRZ ;  /* 0x0000000000207805 */ /* 0x000fe2000001ff00 */
[----:B------:R-:W1:Y:S01]  /*08a0*/  @P0 LDC.64 R18, c[0x0][0x230] ;  /* 0x00008c00ff120b82 */ /* 0x000e620000000a00 */
[----:B------:R-:W-:Y:S01]  /*08b0*/  @P2 IMAD.WIDE.U32 R14, R21, R14, R16 ;  /* 0x0000000e150e2225 */ /* 0x000fe200078e0010 */
[----:B------:R-:W-:-:S03]  /*08c0*/  IADD3 R17, R2, 0x80, RZ ;  /* 0x0000008002117810 */ /* 0x000fc60007ffe0ff */
[----:B------:R2:W5:Y:S03]  /*08d0*/  @P1 LDG.E R33, desc[UR12][R12.64] ;  /* 0x0000000c0c211981 */ /* 0x000566000c1e1900 */
[----:B------:R-:W3:Y:S01]  /*08e0*/  @P3 LDC.64 R20, c[0x0][0x288] ;  /* 0x0000a200ff143b82 */ /* 0x000ee20000000a00 */
[----:B------:R-:W-:Y:S01]  /*08f0*/  SHF.R.S32.HI R31, RZ, 0x1f, R17 ;  /* 0x0000001fff1f7819 */ /* 0x000fe20000011411 */
[----:B------:R2:W5:Y:S01]  /*0900*/  @P1 LDG.E R34, desc[UR12][R8.64] ;  /* 0x0000000c08221981 */ /* 0x000562000c1e1900 */
[----:B------:R-:W-:Y:S02]  /*0910*/  @P2 IADD3 R29, R15, R29, RZ ;  /* 0x0000001d0f1d2210 */ /* 0x000fe40007ffe0ff */
[C---:B------:R-:W-:Y:S01]  /*0920*/  @P2 SHF.L.U32 R15, R14.reuse, 0x1, RZ ;  /* 0x000000010e0f2819 */ /* 0x040fe200000006ff */
[----:B0-----:R-:W-:Y:S01]  /*0930*/  @P0 IMAD R28, R31, R24, RZ ;  /* 0x000000181f1c0224 */ /* 0x001fe200078e02ff */
[----:B------:R-:W-:Y:S01]  /*0940*/  @P2 SHF.L.U64.HI R16, R14, 0x1, R29 ;  /* 0x000000010e102819 */ /* 0x000fe2000001021d */
[----:B--2---:R-:W0:Y:S01]  /*0950*/  @P0 LDC.64 R12, c[0x0][0x228] ;  /* 0x00008a00ff0c0b82 */ /* 0x004e220000000a00 */
[----:B------:R-:W-:-:S02]  /*0960*/  @P0 MOV R8, R40 ;  /* 0x0000002800080202 */ /* 0x000fc40000000f00 */
[----:B------:R-:W-:Y:S01]  /*0970*/  @P0 MOV R9, R43 ;  /* 0x0000002b00090202 */ /* 0x000fe20000000f00 */
[----:B------:R-:W-:Y:S01]  /*0980*/  @P0 IMAD R31, R17, R25, R28 ;  /* 0x00000019111f0224 */ /* 0x000fe200078e021c */
[C---:B------:R-:W-:Y:S02]  /*0990*/  @P2 IADD3 R26, P4, R15.reuse, R26, RZ ;  /* 0x0000001a0f1a2210 */ /* 0x040fe40007f9e0ff */
[----:B------:R-:W-:Y:S01]  /*09a0*/  @P2 IADD3 R22, P5, R15, R22, RZ ;  /* 0x000000160f162210 */ /* 0x000fe20007fbe0ff */
[----:B------:R-:W-:Y:S01]  /*09b0*/  @P0 IMAD.WIDE.U32 R24, R17, R24, R8 ;  /* 0x0000001811180225 */ /* 0x000fe200078e0008 */
[----:B------:R-:W2:Y:S01]  /*09c0*/  @P3 LDC.64 R14, c[0x0][0x230] ;  /* 0x00008c00ff0e3b82 */ /* 0x000ea20000000a00 */
[----:B------:R-:W-:-:S07]  /*09d0*/  IADD3 R29, R2, 0xc0, RZ ;  /* 0x000000c0021d7810 */ /* 0x000fce0007ffe0ff */
[----:B------:R-:W2:Y:S01]  /*09e0*/  @P3 LDC.64 R8, c[0x0][0x228] ;  /* 0x00008a00ff083b82 */ /* 0x000ea20000000a00 */
[----:B------:R-:W-:Y:S02]  /*09f0*/  SHF.R.S32.HI R35, RZ, 0x1f, R29 ;  /* 0x0000001fff237819 */ /* 0x000fe4000001141d */
[----:B------:R-:W-:Y:S02]  /*0a00*/  @P0 IADD3 R17, R25, R31, RZ ;  /* 0x0000001f19110210 */ /* 0x000fe40007ffe0ff */
[----:B------:R-:W-:Y:S01]  /*0a10*/  @P0 SHF.L.U32 R25, R24, 0x1, RZ ;  /* 0x0000000118190819 */ /* 0x000fe200000006ff */
[----:B---3--:R-:W-:Y:S01]  /*0a20*/  @P3 IMAD R28, R35, R20, RZ ;  /* 0x00000014231c3224 */ /* 0x008fe200078e02ff */
[C---:B------:R-:W-:Y:S02]  /*0a30*/  @P2 IADD3.X R27, R16.reuse, R27, RZ, P4, !PT ;  /* 0x0000001b101b2210 */ /* 0x040fe400027fe4ff */
[----:B------:R-:W-:Y:S02]  /*0a40*/  @P2 IADD3.X R23, R16, R23, RZ, P5, !PT ;  /* 0x0000001710172210 */ /* 0x000fe40002ffe4ff */
[----:B------:R-:W-:-:S02]  /*0a50*/  @P0 SHF.L.U64.HI R24, R24, 0x1, R17 ;  /* 0x0000000118180819 */ /* 0x000fc40000010211 */
[----:B------:R-:W-:Y:S01]  /*0a60*/  @P3 MOV R16, R40 ;  /* 0x0000002800103202 */ /* 0x000fe20000000f00 */
[----:B------:R-:W-:Y:S01]  /*0a70*/  @P3 IMAD R31, R29, R21, R28 ;  /* 0x000000151d1f3224 */ /* 0x000fe200078e021c */
[----:B------:R-:W-:Y:S01]  /*0a80*/  @P3 MOV R17, R43 ;  /* 0x0000002b00113202 */ /* 0x000fe20000000f00 */
[----:B------:R-:W5:Y:S01]  /*0a90*/  @P2 LDG.E R32, desc[UR12][R22.64] ;  /* 0x0000000c16202981 */ /* 0x000f62000c1e1900 */
[----:B-1----:R-:W-:Y:S01]  /*0aa0*/  @P0 IADD3 R18, P4, R25, R18, RZ ;  /* 0x0000001219120210 */ /* 0x002fe20007f9e0ff */
[----:B------:R-:W-:-:S03]  /*0ab0*/  @P3 IMAD.WIDE.U32 R20, R29, R20, R16 ;  /* 0x000000141d143225 */ /* 0x000fc600078e0010 */
[----:B------:R-:W-:Y:S02]  /*0ac0*/  @P0 IADD3.X R19, R24, R19, RZ, P4, !PT ;  /* 0x0000001318130210 */ /* 0x000fe400027fe4ff */
[----:B------:R-:W-:Y:S02]  /*0ad0*/  @P3 IADD3 R21, R21, R31, RZ ;  /* 0x0000001f15153210 */ /* 0x000fe40007ffe0ff */
[C---:B------:R-:W-:Y:S02]  /*0ae0*/  @P3 SHF.L.U32 R17, R20.reuse, 0x1, RZ ;  /* 0x0000000114113819 */ /* 0x040fe400000006ff */
[----:B0-----:R-:W-:Y:S02]  /*0af0*/  @P0 IADD3 R16, P4, R25, R12, RZ ;  /* 0x0000000c19100210 */ /* 0x001fe40007f9e0ff */
[----:B------:R-:W-:Y:S02]  /*0b00*/  @P3 SHF.L.U64.HI R20, R20, 0x1, R21 ;  /* 0x0000000114143819 */ /* 0x000fe40000010215 */
[----:B--2---:R-:W-:-:S02]  /*0b10*/  @P3 IADD3 R12, P5, R17, R14, RZ ;  /* 0x0000000e110c3210 */ /* 0x004fc40007fbe0ff */
[----:B------:R-:W-:Y:S02]  /*0b20*/  @P3 IADD3 R8, P6, R17, R8, RZ ;  /* 0x0000000811083210 */ /* 0x000fe40007fde0ff */
[----:B------:R-:W-:Y:S02]  /*0b30*/  CS2R R30, SRZ ;  /* 0x00000000001e7805 */ /* 0x000fe4000001ff00 */
[----:B------:R-:W-:Y:S02]  /*0b40*/  @P0 IADD3.X R17, R24, R13, RZ, P4, !PT ;  /* 0x0000000d18110210 */ /* 0x000fe400027fe4ff */
[----:B------:R-:W-:Y:S02]  /*0b50*/  CS2R R28, SRZ ;  /* 0x00000000001c7805 */ /* 0x000fe4000001ff00 */
[C---:B------:R-:W-:Y:S02]  /*0b60*/  @P3 IADD3.X R13, R20.reuse, R15, RZ, P5, !PT ;  /* 0x0000000f140d3210 */ /* 0x040fe40002ffe4ff */
[----:B------:R-:W-:Y:S01]  /*0b70*/  @P3 IADD3.X R9, R20, R9, RZ, P6, !PT ;  /* 0x0000000914093210 */ /* 0x000fe200037fe4ff */
[----:B------:R-:W5:Y:S04]  /*0b80*/  @P0 LDG.E R30, desc[UR12][R18.64] ;  /* 0x0000000c121e0981 */ /* 0x000f68000c1e1900 */
[----:B------:R-:W5:Y:S04]  /*0b90*/  @P3 LDG.E R31, desc[UR12][R12.64] ;  /* 0x0000000c0c1f3981 */ /* 0x000f68000c1e1900 */
[----:B------:R-:W5:Y:S04]  /*0ba0*/  @P3 LDG.E R28, desc[UR12][R8.64] ;  /* 0x0000000c081c3981 */ /* 0x000f68000c1e1900 */
[----:B------:R-:W5:Y:S01]  /*0bb0*/  @P0 LDG.E R29, desc[UR12][R16.64] ;  /* 0x0000000c101d0981 */ /* 0x000f62000c1e1900 */
[----:B------:R-:W-:Y:S01]  /*0bc0*/  HFMA2.MMA R35, -RZ, RZ, 0, 0 ;  /* 0x00000000ff237435 */ /* 0x000fe200000001ff */
[----:B------:R-:W-:Y:S01]  /*0bd0*/  UMOV UR11, 0x3f800000 ;  /* 0x3f800000000b7882 */ /* 0x000fe20000000000 */
[----:B------:R-:W-:Y:S01]  /*0be0*/  BSSY B0, `(.L_x_722) ;  /* 0x0000023000007945 */ /* 0x000fe20003800000 */
[----:B------:R-:W-:-:S07]  /*0bf0*/  CS2R R24, SRZ ;  /* 0x0000000000187805 */ /* 0x000fce000001ff00 */
[----:B------:R0:W5:Y:S02]  /*0c00*/  @P2 LDG.E R35, desc[UR12][R26.64] ;  /* 0x0000000c1a232981 */ /* 0x000164000c1e1900 */
[----:B0-----:R-:W-:Y:S02]  /*0c10*/  CS2R R26, SRZ ;  /* 0x00000000001a7805 */ /* 0x001fe4000001ff00 */
        /* <DEDUP_REMOVED lines=31> */
.L_x_723:
[----:B------:R-:W-:Y:S05]  /*0e10*/  BSYNC B0 ;  /* 0x0000000000007941 */ /* 0x000fea0003800000 */
.L_x_722:
[----:B------:R-:W-:Y:S01]  /*0e20*/  ULDC.U8 UR9, c[0x0][0x2a4] ;  /* 0x0000a90000097ab9 */ /* 0x000fe20000000000 */
[--C-:B-----5:R-:W-:Y:S01]  /*0e30*/  HADD2.F32 R6, -RZ, R34.reuse.H0_H0 ;  /* 0x20000022ff067230 */ /* 0x120fe20000004100 */
        /* <DEDUP_REMOVED lines=27> */
.L_x_724:
        /* <DEDUP_REMOVED lines=34> */
.L_x_725:
[--C-:B------:R-:W-:Y:S02]  /*1210*/  HADD2.F32 R18, -RZ, R30.reuse.H0_H0 ;  /* 0x2000001eff127230 */ /* 0x100fe40000004100 */
[----:B------:R-:W-:Y:S01]  /*1220*/  FMUL.FTZ R7, R10, R27 ;  /* 0x0000001b0a077220 */ /* 0x000fe20000410000 */
[----:B------:R-:W-:Y:S02]  /*1230*/  HADD2.F32 R19, -RZ, R30.H1_H1 ;  /* 0x3000001eff137230 */ /* 0x000fe40000004100 */
[C---:B------:R-:W-:Y:S01]  /*1240*/  FFMA.FTZ R13, R17.reuse, R10, R16 ;  /* 0x0000000a110d7223 */ /* 0x040fe20000010010 */
[----:B------:R-:W-:Y:S01]  /*1250*/  FADD.FTZ R16, R18, -UR20 ;  /* 0x8000001412107e21 */ /* 0x000fe20008010000 */
[----:B------:R-:W-:Y:S01]  /*1260*/  FFMA.FTZ R17, R17, R7, R8 ;  /* 0x0000000711117223 */ /* 0x000fe20000010008 */
[----:B------:R-:W-:Y:S01]  /*1270*/  FADD.FTZ R19, R19, -UR20 ;  /* 0x8000001413137e21 */ /* 0x000fe20008010000 */
[----:B------:R-:W-:Y:S01]  /*1280*/  FADD.FTZ R7, R15, R7 ;  /* 0x000000070f077221 */ /* 0x000fe20000010000 */
[----:B------:R-:W-:-:S02]  /*1290*/  HADD2.F32 R18, -RZ, R29.H0_H0 ;  /* 0x2000001dff127230 */ /* 0x000fc40000004100 */
[----:B------:R-:W-:Y:S01]  /*12a0*/  FMUL.FTZ R16, R16, UR11 ;  /* 0x0000000b10107c20 */ /* 0x000fe20008410000 */
[----:B------:R-:W-:Y:S02]  /*12b0*/  HADD2.F32 R15, -RZ, R29.H1_H1 ;  /* 0x3000001dff0f7230 */ /* 0x000fe40000004100 */
        /* <DEDUP_REMOVED lines=21> */
.L_x_726:
[----:B------:R-:W-:Y:S01]  /*1410*/  FFMA.FTZ R21, R14, R8, R17 ;  /* 0x000000080e157223 */ /* 0x000fe20000010011 */
[----:B------:R-:W-:Y:S01]  /*1420*/  FMUL.FTZ R17, R18, R27 ;  /* 0x0000001b12117220 */ /* 0x000fe20000410000 */
[----:B------:R-:W-:Y:S01]  /*1430*/  FADD.FTZ R22, R8, R7 ;  /* 0x0000000708167221 */ /* 0x000fe20000010000 */
[--C-:B------:R-:W-:Y:S02]  /*1440*/  HADD2.F32 R19, -RZ, R31.reuse.H1_H1 ;  /* 0x3000001fff137230 */ /* 0x100fe40000004100 */
[----:B------:R-:W-:Y:S02]  /*1450*/  HADD2.F32 R8, -RZ, R31.H0_H0 ;  /* 0x2000001fff087230 */ /* 0x000fe40000004100 */
[----:B------:R-:W-:Y:S01]  /*1460*/  FFMA.FTZ R7, R16, R17, R21 ;  /* 0x0000001110077223 */ /* 0x000fe20000010015 */
[----:B------:R-:W-:Y:S01]  /*1470*/  FADD.FTZ R22, R22, R17 ;  /* 0x0000001116167221 */ /* 0x000fe20000010000 */
[----:B------:R-:W-:Y:S01]  /*1480*/  FMUL.FTZ R17, R15, R24 ;  /* 0x000000180f117220 */ /* 0x000fe20000410000 */
[----:B------:R-:W-:Y:S01]  /*1490*/  FADD.FTZ R19, R19, -UR20 ;  /* 0x8000001413137e21 */ /* 0x000fe20008010000 */
[----:B------:R-:W-:-:S02]  /*14a0*/  FADD.FTZ R21, R8, -UR20 ;  /* 0x8000001408157e21 */ /* 0x000fc40008010000 */
[----:B------:R-:W-:Y:S01]  /*14b0*/  FFMA.FTZ R8, R20, R17, R7 ;  /* 0x0000001114087223 */ /* 0x000fe20000010007 */
[----:B------:R-:W-:Y:S01]  /*14c0*/  FADD.FTZ R7, R17, R22 ;  /* 0x0000001611077221 */ /* 0x000fe20000010000 */
[----:B------:R-:W-:Y:S01]  /*14d0*/  FMUL.FTZ R38, R19, UR11 ;  /* 0x0000000b13267c20 */ /* 0x000fe20008410000 */
[--C-:B------:R-:W-:Y:S02]  /*14e0*/  HADD2.F32 R22, -RZ, R28.reuse.H0_H0 ;  /* 0x2000001cff167230 */ /* 0x100fe40000004100 */
        /* <DEDUP_REMOVED lines=17> */
[----:B0-----:R-:W-:Y:S01]  /*1600*/  FADD.FTZ R44, -R23, 1 ;  /* 0x3f800000172c7421 */ /* 0x001fe20000010100 */
[----:B------:R-:W-:-:S03]  /*1610*/  FMUL.FTZ R19, R19, R23 ;  /* 0x0000001713137220 */ /* 0x000fc60000410000 */
[----:B------:R-:W-:-:S04]  /*1620*/  FFMA.FTZ R44, R21, R44, 1 ;  /* 0x3f800000152c7423 */ /* 0x000fc8000001002c */
[----:B------:R-:W-:-:S07]  /*1630*/  FMUL.FTZ R19, R19, R44 ;  /* 0x0000002c13137220 */ /* 0x000fce0000410000 */
.L_x_727:
[----:B------:R-:W-:Y:S01]  /*1640*/  FMUL.FTZ R44, R22, R27 ;  /* 0x0000001b162c7220 */ /* 0x000fe20000410000 */
[----:B------:R-:W-:Y:S01]  /*1650*/  ISETP.GT.AND P0, PT, R3, 0x1e, PT ;  /* 0x0000001e0300780c */ /* 0x000fe20003f04270 */
[----:B------:R-:W0:Y:S01]  /*1660*/  S2UR UR17, SR_CgaCtaId ;  /* 0x00000000001179c3 */ /* 0x000e220000008800 */
[----:B------:R-:W-:Y:S01]  /*1670*/  FFMA.FTZ R45, R6, R11, RZ ;  /* 0x0000000b062d7223 */ /* 0x000fe200000100ff */
[----:B------:R-:W-:Y:S01]  /*1680*/  FFMA.FTZ R21, R17, R44, R8 ;  /* 0x0000002c11157223 */ /* 0x000fe20000010008 */
[----:B------:R-:W-:Y:S01]  /*1690*/  FADD.FTZ R44, R7, R44 ;  /* 0x0000002c072c7221 */ /* 0x000fe20000010000 */
[----:B------:R-:W-:Y:S01]  /*16a0*/  FMUL.FTZ R7, R19, R24 ;  /* 0x0000001813077220 */ /* 0x000fe20000410000 */
[----:B------:R-:W-:Y:S01]  /*16b0*/  FADD.FTZ R23, RZ, R12 ;  /* 0x0000000cff177221 */ /* 0x000fe20000010000 */
[----:B------:R-:W-:Y:S01]  /*16c0*/  FADD.FTZ R6, RZ, R11 ;  /* 0x0000000bff067221 */ /* 0x000fe20000010000 */
[----:B------:R-:W-:Y:S01]  /*16d0*/  UMOV UR10, 0x400 ;  /* 0x00000400000a7882 */ /* 0x000fe20000000000 */
[----:B------:R-:W-:Y:S01]  /*16e0*/  FFMA.FTZ R8, R38, R7, R21 ;  /* 0x0000000726087223 */ /* 0x000fe20000010015 */
[----:B------:R-:W-:Y:S01]  /*16f0*/  FADD.FTZ R7, R7, R44 ;  /* 0x0000002c07077221 */ /* 0x000fe20000010000 */
[----:B------:R-:W-:Y:S01]  /*1700*/  UIADD3 UR9, UR10, 0x40, URZ ;  /* 0x000000400a097890 */ /* 0x000fe2000fffe03f */
[----:B------:R-:W-:Y:S01]  /*1710*/  FFMA.FTZ R45, R14, R9, R45 ;  /* 0x000000090e2d7223 */ /* 0x000fe2000001002d */
[----:B------:R-:W-:Y:S01]  /*1720*/  FADD.FTZ R23, R23, R10 ;  /* 0x0000000a17177221 */ /* 0x000fe20000010000 */
[----:B------:R-:W1:Y:S01]  /*1730*/  SHFL.DOWN PT, R21, R8, 0x1, 0x1f ;  /* 0x08201f0008157f89 */ /* 0x000e6200000e0000 */
[----:B------:R-:W-:Y:S01]  /*1740*/  FADD.FTZ R6, R6, R9 ;  /* 0x0000000906067221 */ /* 0x000fe20000010000 */
[----:B------:R-:W-:Y:S01]  /*1750*/  FFMA.FTZ R16, R16, R18, R13 ;  /* 0x0000001210107223 */ /* 0x000fe2000001000d */
[----:B------:R-:W-:Y:S01]  /*1760*/  FFMA.FTZ R45, R20, R15, R45 ;  /* 0x0000000f142d7223 */ /* 0x000fe2000001002d */
[----:B------:R-:W2:Y:S01]  /*1770*/  SHFL.DOWN PT, R44, R7, 0x1, 0x1f ;  /* 0x08201f00072c7f89 */ /* 0x000ea200000e0000 */
[----:B------:R-:W-:Y:S01]  /*1780*/  ISETP.NE.AND P3, PT, R36, RZ, PT ;  /* 0x000000ff2400720c */ /* 0x000fe20003f65270 */
[----:B------:R-:W-:Y:S01]  /*1790*/  FADD.FTZ R23, R23, R18 ;  /* 0x0000001217177221 */ /* 0x000fe20000010000 */
[----:B------:R-:W-:Y:S01]  /*17a0*/  FADD.FTZ R6, R6, R15 ;  /* 0x0000000f06067221 */ /* 0x000fe20000010000 */
[----:B------:R-:W-:Y:S01]  /*17b0*/  FFMA.FTZ R16, R17, R22, R16 ;  /* 0x0000001611107223 */ /* 0x000fe20000010010 */
[----:B------:R-:W-:Y:S01]  /*17c0*/  FFMA.FTZ R17, R38, R19, R45 ;  /* 0x0000001326117223 */ /* 0x000fe2000001002d */
[----:B------:R-:W-:Y:S01]  /*17d0*/  FADD.FTZ R18, R23, R22 ;  /* 0x0000001617127221 */ /* 0x000fe20000010000 */
[----:B0-----:R-:W-:Y:S01]  /*17e0*/  ULEA UR9, UR17, UR9, 0x18 ;  /* 0x0000000911097291 */ /* 0x001fe2000f8ec03f */
[----:B------:R-:W-:Y:S01]  /*17f0*/  FADD.FTZ R19, R6, R19 ;  /* 0x0000001306137221 */ /* 0x000fe20000010000 */
[----:B------:R-:W-:Y:S01]  /*1800*/  BSSY B0, `(.L_x_728) ;  /* 0x0000028000007945 */ /* 0x000fe20003800000 */
[----:B------:R-:W-:-:S03]  /*1810*/  ISETP.GT.U32.AND P5, PT, R36, 0x1, PT ;  /* 0x000000012400780c */ /* 0x000fc60003fa4070 */
        /* <DEDUP_REMOVED lines=25> */
[----:B------:R-:W-:-:S10]  /*19b0*/  MOV R6, R8 ;  /* 0x0000000800067202 */ /* 0x000fd40000000f00 */
        /* <DEDUP_REMOVED lines=12> */
.L_x_729:
[----:B------:R-:W-:Y:S05]  /*1a80*/  BSYNC B0 ;  /* 0x0000000000007941 */ /* 0x000fea0003800000 */
.L_x_728:
        /* <DEDUP_REMOVED lines=318> */
.L_x_731:
[----:B------:R-:W-:Y:S05]  /*2e70*/  BSYNC B0 ;  /* 0x0000000000007941 */ /* 0x000fea0003800000 */
.L_x_730:
        /* <DEDUP_REMOVED lines=19> */
.L_x_733:
[----:B------:R-:W-:Y:S05]  /*2fb0*/  BSYNC B0 ;  /* 0x0000000000007941 */ /* 0x000fea0003800000 */
.L_x_732:
[----:B------:R-:W-:Y:S05]  /*2fc0*/  @!P0 BRA `(.L_x_734) ;  /* 0x0000001000908947 */ /* 0x000fea0003800000 */
[----:B------:R-:W1:Y:S01]  /*2fd0*/  LDC.64 R8, c[0x0][0x258] ;  /* 0x00009600ff087b82 */ /* 0x000e620000000a00 */
[----:B------:R-:W-:-:S04]  /*2fe0*/  ULOP3.LUT UR9, UR4, 0x1, URZ, 0xc0, !UPT ;  /* 0x0000000104097892 */ /* 0x000fc8000f8ec03f */
[----:B------:R-:W-:-:S03]  /*2ff0*/  UIMAD UR9, UR9, UR15, URZ ;  /* 0x0000000f090972a4 */ /* 0x000fc6000f8e023f */
[----:B--2---:R-:W2:Y:S03]  /*3000*/  LDC.64 R16, c[0x0][0x260] ;  /* 0x00009800ff107b82 */ /* 0x004ea60000000a00 */
        /* <DEDUP_REMOVED lines=30> */
.L_x_736:
[----:B------:R-:W2:Y:S04]  /*31f0*/  LDG.E.STRONG.GPU R10, desc[UR12][R8.64] ;  /* 0x0000000c080a7981 */ /* 0x000ea8000c1ef900 */
[----:B--2---:R-:W-:Y:S01]  /*3200*/  CCTL.IVALL ;  /* 0x00000000ff00798f */ /* 0x004fe20002000000 */
[----:B------:R-:W-:Y:S05]  /*3210*/  YIELD ;  /* 0x0000000000007946 */ /* 0x000fea0003800000 */
[----:B------:R-:W-:-:S13]  /*3220*/  ISETP.NE.AND P0, PT, R10, R13, PT ;  /* 0x0000000d0a00720c */ /* 0x000fda0003f05270 */
[----:B------:R-:W-:Y:S05]  /*3230*/  @P0 BRA `(.L_x_736) ;  /* 0xfffffffc00ec0947 */ /* 0x000fea000383ffff */
.L_x_735:
        /* <DEDUP_REMOVED lines=16> */
.L_x_740:
        /* <DEDUP_REMOVED lines=115> */
.L_x_739:
        /* <DEDUP_REMOVED lines=61> */
.L_x_741:
[----:B------:R-:W-:-:S13]  /*3e40*/  ISETP.NE.OR P0, PT, R14, RZ, P0 ;  /* 0x000000ff0e00720c */ /* 0x000fda0000705670 */
[----:B------:R-:W-:Y:S05]  /*3e50*/  @!P0 BRA `(.L_x_737) ;  /* 0x00000000007c8947 */ /* 0x000fea0003800000 */
.L_x_738:
        /* <DEDUP_REMOVED lines=31> */
.L_x_737:
        /* <DEDUP_REMOVED lines=11> */
.L_x_743:
[----:B------:R-:W-:Y:S05]  /*4100*/  BSYNC B0 ;  /* 0x0000000000007941 */ /* 0x000fea0003800000 */
.L_x_742:
        /* <DEDUP_REMOVED lines=16> */
.L_x_734:
[----:B------:R-:W1:Y:S01]  /*4210*/  S2UR UR10, SR_CgaCtaId ;  /* 0x00000000000a79c3 */ /* 0x000e620000008800 */
[----:B------:R-:W-:Y:S01]  /*4220*/  UMOV UR9, 0x400 ;  /* 0x0000040000097882 */ /* 0x000fe20000000000 */
[----:B--2---:R-:W-:Y:S01]  /*4230*/  SHF.R.U32.HI R10, RZ, 0x1, R36 ;  /* 0x00000001ff0a7819 */ /* 0x004fe20000011624 */
[----:B------:R-:W-:Y:S01]  /*4240*/  ULDC.64 UR18, c[0x0][0x290] ;  /* 0x0000a40000127ab9 */ /* 0x000fe20000000a00 */
[--C-:B------:R-:W-:Y:S02]  /*4250*/  HADD2.F32 R12, -RZ, R35.reuse.H0_H0 ;  /* 0x20000023ff0c7230 */ /* 0x100fe40000004100 */
[----:B------:R-:W-:Y:S02]  /*4260*/  HADD2.F32 R35, -RZ, R35.H1_H1 ;  /* 0x30000023ff237230 */ /* 0x000fe40000004100 */
[----:B------:R-:W2:Y:S01]  /*4270*/  LDC R11, c[0x0][0x2ac] ;  /* 0x0000ab00ff0b7b82 */ /* 0x000ea20000000800 */
        /* <DEDUP_REMOVED lines=10> */
[----:B------:R-:W-:Y:S01]  /*4320*/  SHF.R.S32.HI R10, RZ, 0x1f, R10 ;  /* 0x0000001fff0a7819 */ /* 0x000fe2000001140a */
[--C-:B------:R-:W-:Y:S01]  /*4330*/  HADD2.F32 R6, -RZ, R33.reuse.H0_H0 ;  /* 0x20000021ff067230 */ /* 0x100fe20000004100 */
[----:B------:R-:W-:Y:S01]  /*4340*/  SHF.R.S32.HI R11, RZ, 0x1f, R11 ;  /* 0x0000001fff0b7819 */ /* 0x000fe2000001140b */
[----:B------:R-:W-:Y:S01]  /*4350*/  FADD.FTZ R7, R7, -UR20 ;  /* 0x8000001407077e21 */ /* 0x000fe20008010000 */
[----:B------:R-:W-:Y:S01]  /*4360*/  ISETP.GE.AND.EX P3, PT, R10, UR19, PT, P3 ;  /* 0x000000130a007c0c */ /* 0x000fe2000bf66330 */
[----:B------:R-:W-:Y:S01]  /*4370*/  HADD2.F32 R33, -RZ, R33.H1_H1 ;  /* 0x30000021ff217230 */ /* 0x000fe20000004100 */
[----:B------:R-:W-:Y:S01]  /*4380*/  ISETP.GE.AND.EX P0, PT, R11, UR19, PT, P0 ;  /* 0x000000130b007c0c */ /* 0x000fe2000bf06300 */
[----:B------:R-:W-:Y:S01]  /*4390*/  FMUL.FTZ R19, R7, UR11 ;  /* 0x0000000b07137c20 */ /* 0x000fe20008410000 */
[----:B------:R-:W0:Y:S01]  /*43a0*/  LDS.64 R8, [UR9+0x30] ;  /* 0x00003009ff087984 */ /* 0x000e220008000a00 */
[----:B------:R-:W-:-:S02]  /*43b0*/  ULDC UR9, c[0x0][0x2bc] ;  /* 0x0000af0000097ab9 */ /* 0x000fc40000000800 */
[----:B0-----:R-:W-:Y:S01]  /*43c0*/  FMUL.FTZ R10, R8, UR9 ;  /* 0x00000009080a7c20 */ /* 0x001fe20008410000 */
        /* <DEDUP_REMOVED lines=22> */
.L_x_744:
[----:B------:R-:W-:Y:S04]  /*4530*/  BSSY B0, `(.L_x_745) ;  /* 0x0000015000007945 */ /* 0x000fe80003800000 */
[----:B------:R-:W-:Y:S05]  /*4540*/  @!P1 BRA `(.L_x_746) ;  /* 0x00000000004c9947 */ /* 0x000fea0003800000 */
[C-C-:B------:R-:W-:Y:S01]  /*4550*/  FFMA.FTZ R7, R10.reuse, R19, R11.reuse ;  /* 0x000000130a077223 */ /* 0x140fe2000001000b */
[----:B------:R-:W-:Y:S01]  /*4560*/  SHF.R.S32.HI R9, RZ, 0x1f, R2 ;  /* 0x0000001fff097819 */ /* 0x000fe20000011402 */
[----:B------:R-:W-:Y:S01]  /*4570*/  FFMA.FTZ R14, R10, R8, R11 ;  /* 0x000000080a0e7223 */ /* 0x000fe2000001000b */
[----:B------:R-:W-:Y:S01]  /*4580*/  ULDC.64 UR18, c[0x0][0x288] ;  /* 0x0000a20000127ab9 */ /* 0x000fe20000000a00 */
        /* <DEDUP_REMOVED lines=12> */
[----:B------:R-:W-:Y:S02]  /*4650*/  F2FP.F16.F32.PACK_AB R13, R13, R14 ;  /* 0x0000000e0d0d723e */ /* 0x000fe400000000ff */
[----:B------:R-:W-:-:S05]  /*4660*/  LEA.HI.X R9, R6, UR19, R9, 0x1, P5 ;  /* 0x0000001306097c11 */ /* 0x000fca000a8f0c09 */
[----:B------:R0:W-:Y:S02]  /*4670*/  STG.E desc[UR12][R8.64], R13 ;  /* 0x0000000d08007986 */ /* 0x0001e4000c10190c */
.L_x_746:
[----:B------:R-:W-:Y:S05]  /*4680*/  BSYNC B0 ;  /* 0x0000000000007941 */ /* 0x000fea0003800000 */
.L_x_745:
[----:B------:R-:W-:Y:S01]  /*4690*/  FADD.FTZ R12, R12, -UR20 ;  /* 0x800000140c0c7e21 */ /* 0x000fe20008010000 */
[----:B------:R-:W-:Y:S01]  /*46a0*/  FADD.FTZ R35, R35, -UR20 ;  /* 0x8000001423237e21 */ /* 0x000fe20008010000 */
[--C-:B------:R-:W-:Y:S02]  /*46b0*/  HADD2.F32 R6, -RZ, R32.reuse.H0_H0 ;  /* 0x20000020ff067230 */ /* 0x100fe40000004100 */
[----:B------:R-:W-:Y:S02]  /*46c0*/  HADD2.F32 R7, -RZ, R32.H1_H1 ;  /* 0x30000020ff077230 */ /* 0x000fe40000004100 */
[----:B------:R-:W-:Y:S01]  /*46d0*/  FMUL.FTZ R19, R12, UR11 ;  /* 0x0000000b0c137c20 */ /* 0x000fe20008410000 */
        /* <DEDUP_REMOVED lines=20> */
.L_x_747:
[----:B------:R-:W-:Y:S04]  /*4820*/  BSSY B0, `(.L_x_748) ;  /* 0x0000016000007945 */ /* 0x000fe80003800000 */
[----:B------:R-:W-:Y:S05]  /*4830*/  @!P2 BRA `(.L_x_749) ;  /* 0x000000000050a947 */ /* 0x000fea0003800000 */
[----:B------:R-:W-:Y:S01]  /*4840*/  IADD3 R15, R2, 0x40, RZ ;  /* 0x00000040020f7810 */ /* 0x000fe20007ffe0ff */
[C-C-:B0-----:R-:W-:Y:S01]  /*4850*/  FFMA.FTZ R9, R10.reuse, R19, R11.reuse ;  /* 0x000000130a097223 */ /* 0x141fe2000001000b */
        /* <DEDUP_REMOVED lines=18> */
.L_x_749:
[----:B------:R-:W-:Y:S05]  /*4980*/  BSYNC B0 ;  /* 0x0000000000007941 */ /* 0x000fea0003800000 */
.L_x_748:
[--C-:B------:R-:W-:Y:S01]  /*4990*/  HADD2.F32 R6, -RZ, R30.reuse.H0_H0 ;  /* 0x2000001eff067230 */ /* 0x100fe20000004100 */
[C---:B------:R-:W-:Y:S01]  /*49a0*/  ISETP.LT.U32.AND P0, PT, R36.reuse, 0x80, !P0 ;  /* 0x000000802400780c */ /* 0x040fe20004701070 */
[----:B------:R-:W-:Y:S01]  /*49b0*/  HADD2.F32 R30, -RZ, R30.H1_H1 ;  /* 0x3000001eff1e7230 */ /* 0x000fe20000004100 */
[----:B------:R-:W-:Y:S01]  /*49c0*/  ISETP.LT.U32.AND P3, PT, R36, 0x80, !P3 ;  /* 0x000000802400780c */ /* 0x000fe20005f61070 */
[----:B01----:R-:W-:Y:S02]  /*49d0*/  HADD2.F32 R8, -RZ, R29.H0_H0 ;  /* 0x2000001dff087230 */ /* 0x003fe40000004100 */
        /* <DEDUP_REMOVED lines=26> */
.L_x_750:
        /* <DEDUP_REMOVED lines=13> */
[----:B------:R-:W-:Y:S01]  /*4c50*/  IMAD R13, R14, UR19, R13 ;  /* 0x000000130e0d7c24 */ /* 0x000fe2000f8e020d */
[----:B------:R-:W-:Y:S01]  /*4c60*/  ULDC.64 UR18, c[0x0][0x210] ;  /* 0x0000840000127ab9 */ /* 0x000fe20000000a00 */
[----:B------:R-:W-:Y:S01]  /*4c70*/  FMUL.FTZ R14, R7, UR11 ;  /* 0x0000000b070e7c20 */ /* 0x000fe20008410000 */
[----:B------:R-:W-:Y:S01]  /*4c80*/  FMUL.FTZ R7, R12, UR11 ;  /* 0x0000000b0c077c20 */ /* 0x000fe20008410000 */
[C---:B------:R-:W-:Y:S02]  /*4c90*/  LEA R12, P0, R8.reuse, UR18, 0x1 ;  /* 0x00000012080c7c11 */ /* 0x040fe4000f8008ff */
[----:B------:R-:W-:Y:S02]  /*4ca0*/  IADD3 R13, R9, R13, RZ ;  /* 0x0000000d090d7210 */ /* 0x000fe40007ffe0ff */
[----:B------:R-:W-:Y:S02]  /*4cb0*/  F2FP.F16.F32.PACK_AB R7, R7, R14 ;  /* 0x0000000e0707723e */ /* 0x000fe400000000ff */
[----:B------:R-:W-:-:S05]  /*4cc0*/  LEA.HI.X R13, R8, UR19, R13, 0x1, P0 ;  /* 0x00000013080d7c11 */ /* 0x000fca00080f0c0d */
[----:B------:R0:W-:Y:S02]  /*4cd0*/  STG.E desc[UR12][R12.64], R7 ;  /* 0x000000070c007986 */ /* 0x0001e4000c10190c */
.L_x_752:
[----:B------:R-:W-:Y:S05]  /*4ce0*/  BSYNC B0 ;  /* 0x0000000000007941 */ /* 0x000fea0003800000 */
.L_x_751:
[----:B------:R-:W-:Y:S01]  /*4cf0*/  FADD.FTZ R8, R6, -UR20 ;  /* 0x8000001406087e21 */ /* 0x000fe20008010000 */
[----:B------:R-:W-:Y:S01]  /*4d00*/  FADD.FTZ R31, R31, -UR20 ;  /* 0x800000141f1f7e21 */ /* 0x000fe20008010000 */
[--C-:B------:R-:W-:Y:S02]  /*4d10*/  HADD2.F32 R6, -RZ, R28.reuse.H0_H0 ;  /* 0x2000001cff067230 */ /* 0x100fe40000004100 */
[----:B0-----:R-:W-:Y:S02]  /*4d20*/  HADD2.F32 R7, -RZ, R28.H1_H1 ;  /* 0x3000001cff077230 */ /* 0x001fe40000004100 */
        /* <DEDUP_REMOVED lines=21> */
.L_x_753:
        /* <DEDUP_REMOVED lines=13> */
[----:B------:R-:W-:Y:S01]  /*4f50*/  FMUL.FTZ R10, R10, UR11 ;  /* 0x0000000b0a0a7c20 */ /* 0x000fe20008410000 */
[----:B------:R-:W-:Y:S01]  /*4f60*/  IMAD R7, R13, UR19, R8 ;  /* 0x000000130d077c24 */ /* 0x000fe2000f8e0208 */
[----:B------:R-:W-:-:S03]  /*4f70*/  ULDC.64 UR18, c[0x0][0x210] ;  /* 0x0000840000127ab9 */ /* 0x000fc60000000a00 */
[----:B------:R-:W-:Y:S02]  /*4f80*/  F2FP.F16.F32.PACK_AB R9, R10, R9 ;  /* 0x000000090a09723e */ /* 0x000fe400000000ff */
[----:B------:R-:W-:Y:S02]  /*4f90*/  LEA R6, P0, R40, UR18, 0x1 ;  /* 0x0000001228067c11 */ /* 0x000fe4000f8008ff */
[----:B------:R-:W-:-:S04]  /*4fa0*/  IADD3 R7, R41, R7, RZ ;  /* 0x0000000729077210 */ /* 0x000fc80007ffe0ff */
[----:B------:R-:W-:-:S05]  /*4fb0*/  LEA.HI.X R7, R40, UR19, R7, 0x1, P0 ;  /* 0x0000001328077c11 */ /* 0x000fca00080f0c07 */
[----:B------:R0:W-:Y:S02]  /*4fc0*/  STG.E desc[UR12][R6.64], R9 ;  /* 0x0000000906007986 */ /* 0x0001e4000c10190c */
.L_x_755:
[----:B------:R-:W-:Y:S05]  /*4fd0*/  BSYNC B0 ;  /* 0x0000000000007941 */ /* 0x000fea0003800000 */
.L_x_754:
        /* <DEDUP_REMOVED lines=8> */
.L_x_721:
        /* <DEDUP_REMOVED lines=23> */
.L_x_758:
[----:B------:R-:W-:Y:S05]  /*51d0*/  BSYNC B0 ;  /* 0x0000000000007941 */ /* 0x000fea0003800000 */
.L_x_757:
[----:B------:R-:W-:Y:S05]  /*51e0*/  @P0 EXIT ;  /* 0x000000000000094d */ /* 0x000fea0003800000 */
[----:B------:R-:W-:Y:S05]  /*51f0*/  @P2 BRA `(.L_x_759) ;  /* 0x0000000000202947 */ /* 0x000fea0003800000 */
[----:B------:R-:W-:-:S05]  /*5200*/  IMAD R0, R6, R7, RZ ;  /* 0x0000000706007224 */ /* 0x000fca00078e02ff */
[----:B------:R-:W-:-:S13]  /*5210*/  ISETP.NE.AND P0, PT, R0, -0x1, PT ;  /* 0xffffffff0000780c */ /* 0x000fda0003f05270 */
[----:B------:R-:W-:Y:S05]  /*5220*/  @!P0 BRA `(.L_x_759) ;  /* 0x0000000000148947 */ /* 0x000fea0003800000 */
.L_x_760:
[----:B0-----:R-:W2:Y:S04]  /*5230*/  LDG.E.STRONG.GPU R5, desc[UR12][R2.64] ;  /* 0x0000000c02057981 */ /* 0x001ea8000c1ef900 */
[----:B--2---:R-:W-:Y:S01]  /*5240*/  CCTL.IVALL ;  /* 0x00000000ff00798f */ /* 0x004fe20002000000 */
[----:B------:R-:W-:Y:S05]  /*5250*/  YIELD ;  /* 0x0000000000007946 */ /* 0x000fea0003800000 */
[----:B------:R-:W-:-:S13]  /*5260*/  ISETP.NE.AND P0, PT, R5, R0, PT ;  /* 0x000000000500720c */ /* 0x000fda0003f05270 */
[----:B------:R-:W-:Y:S05]  /*5270*/  @P0 BRA `(.L_x_760) ;  /* 0xfffffffc00ec0947 */ /* 0x000fea000383ffff */
.L_x_759:
        /* <DEDUP_REMOVED lines=24> */
.L_x_761:
        /* <DEDUP_REMOVED lines=25> */
.L_x_762:
        /* <DEDUP_REMOVED lines=15> */
.L_x_2405:


//--------------------- .text._Z35group_norm_nhwc_bwd_one_pass_kernelI11Fp16IOBf16WLi512ELi4ELi128EEv26Group_norm_nhwc_bwd_params --------------------------
	.section	.text._Z35group_norm_nhwc_bwd_one_pass_kernelI11Fp16IOBf16WLi512ELi4ELi128EEv26Group_norm_nhwc_bwd_params,"ax",@progbits
	.align	128
        .global         _Z35group_norm_nhwc_bwd_one_pass_kernelI11Fp16IOBf16WLi512ELi4ELi128EEv26Group_norm_nhwc_bwd_params
        .type           _Z35group_norm_nhwc_bwd_one_pass_kernelI11Fp16IOBf16WLi512ELi4ELi128EEv26Group_norm_nhwc_bwd_params,@function
        .size           _Z35group_norm_nhwc_bwd_one_pass_kernelI11Fp16IOBf16WLi512ELi4ELi128EEv26Group_norm_nhwc_bwd_params,(.L_x_2406 - _Z35group_norm_nhwc_bwd_one_pass_kernelI11Fp16IOBf16WLi512ELi4ELi128EEv26Group_norm_nhwc_bwd_params)
        .other          _Z35group_norm_nhwc_bwd_one_pass_kernelI11Fp16IOBf16WLi512ELi4ELi128EEv26Group_norm_nhwc_bwd_params,@"STO_CUDA_ENTRY STV_DEFAULT"
_Z35group_norm_nhwc_bwd_one_pass_kernelI11Fp16IOBf16WLi512ELi4ELi128EEv26Group_norm_nhwc_bwd_params:
.text._Z35group_norm_nhwc_bwd_one_pass_kernelI11Fp16IOBf16WLi512ELi4ELi128EEv26Group_norm_nhwc_bwd_params:
        /* <DEDUP_REMOVED lines=25> */
[----:B------:R-:W-:-:S02]  /*0190*/  UIADD3.X UR10, URZ, UR11, URZ, UP0, !UPT ;  /* 0x0000000b3f0a7290 */ /* 0x000fc400087fe43f */
[----:B------:R-:W-:Y:S01]  /*01a0*/  ULEA.HI UR5, UP0, UR7, UR4, URZ, 0x1 ;  /* 0x0000000407057291 */ /* 0x000fe2000f81083f */
[----:B------:R-:W-:Y:S01]  /*01b0*/  UMOV UR6, 0x400 ;  /* 0x0000040000067882 */ /* 0x000fe20000000000 */
[----:B------:R-:W-:Y:S02]  /*01c0*/  USHF.R.S64 UR4, UR9, 0x1, UR10 ;  /* 0x0000000109047899 */ /* 0x000fe4000800100a */
        /* <DEDUP_REMOVED lines=14> */
[----:B------:R-:W-:Y:S01]  /*02b0*/  ULDC.U8 UR10, c[0x0][0x2a4] ;  /* 0x0000a900000a7ab9 */ /* 0x000fe20000000000 */
[----:B------:R-:W-:-:S02]  /*02c0*/  IADD3 R3, R2, 0x100, RZ ;  /* 0x0000010002037810 */ /* 0x000fc40007ffe0ff */
[----:B------:R-:W-:Y:S02]  /*02d0*/  SHF.R.S32.HI R4, RZ, 0x1f, R4 ;  /* 0x0000001fff047819 */ /* 0x000fe40000011404 */
[----:B------:R-:W-:Y:S02]  /*02e0*/  ISETP.LT.U32.AND P3, PT, R3, UR16, PT ;  /* 0x0000001003007c0c */ /* 0x000fe4000bf61070 */
[----:B------:R-:W-:Y:S02]  /*02f0*/  SHF.R.S32.HI R3, RZ, 0x1f, R3 ;  /* 0x0000001fff037819 */ /* 0x000fe40000011403 */
[----:B------:R-:W-:Y:S02]  /*0300*/  ISETP.LT.AND.EX P4, PT, R4, UR17, !P1, P4 ;  /* 0x0000001104007c0c */ /* 0x000fe4000cf81340 */
[----:B------:R-:W-:Y:S01]  /*0310*/  ISETP.LT.AND.EX P3, PT, R3, UR17, !P1, P3 ;  /* 0x0000001103007c0c */ /* 0x000fe2000cf61330 */
[----:B------:R-:W0:Y:S01]  /*0320*/  S2R R4, SR_LANEID ;  /* 0x0000000000047919 */ /* 0x000e220000000000 */
[----:B------:R-:W1:Y:S01]  /*0330*/  LDC R3, c[0x0][0x10] ;  /* 0x00000400ff037b82 */ /* 0x000e620000000800 */
[----:B------:R-:W-:-:S02]  /*0340*/  IADD3 R6, R2, 0x40, RZ ;  /* 0x0000004002067810 */ /* 0x000fc40007ffe0ff */
[----:B------:R-:W-:Y:S02]  /*0350*/  ISETP.LT.U32.AND P2, PT, R2, UR16, PT ;  /* 0x0000001002007c0c */ /* 0x000fe4000bf41070 */
[----:B------:R-:W-:Y:S02]  /*0360*/  SHF.R.S32.HI R7, RZ, 0x1f, R2 ;  /* 0x0000001fff077819 */ /* 0x000fe40000011402 */
[----:B------:R-:W-:Y:S01]  /*0370*/  ISETP.LT.U32.AND P0, PT, R6, UR16, PT ;  /* 0x0000001006007c0c */ /* 0x000fe2000bf01070 */
[----:B------:R-:W2:Y:S01]  /*0380*/  LDC R5, c[0x0][0xc] ;  /* 0x00000300ff057b82 */ /* 0x000ea20000000800 */
[----:B------:R-:W-:Y:S02]  /*0390*/  SHF.R.S32.HI R8, RZ, 0x1f, R6 ;  /* 0x0000001fff087819 */ /* 0x000fe40000011406 */
[----:B------:R-:W-:Y:S02]  /*03a0*/  ISETP.LT.AND.EX P2, PT, R7, UR17, !P1, P2 ;  /* 0x0000001107007c0c */ /* 0x000fe4000cf41320 */
[----:B------:R-:W-:-:S02]  /*03b0*/  ISETP.LT.AND.EX P1, PT, R8, UR17, !P1, P0 ;  /* 0x0000001108007c0c */ /* 0x000fc4000cf21300 */
[----:B------:R-:W-:Y:S01]  /*03c0*/  LEA R9, R9, UR8, 0x3 ;  /* 0x0000000809097c11 */ /* 0x000fe2000f8e18ff */
[----:B-1----:R-:W-:Y:S01]  /*03d0*/  IMAD R47, R3, UR14, R0 ;  /* 0x0000000e032f7c24 */ /* 0x002fe2000f8e0200 */
[----:B0-2---:R-:W-:-:S09]  /*03e0*/  LOP3.LUT R46, R5, 0x3, RZ, 0xc0, !PT ;  /* 0x00000003052e7812 */ /* 0x005fd200078ec0ff */
.L_x_814:
[----:B0-----:R-:W0:Y:S01]  /*03f0*/  LDC R17, c[0x0][0x2a0] ;  /* 0x0000a800ff117b82 */ /* 0x001e220000000800 */
[----:B------:R-:W-:Y:S01]  /*0400*/  ULDC.64 UR8, c[0x0][0x298] ;  /* 0x0000a60000087ab9 */ /* 0x000fe20000000a00 */
[C---:B------:R-:W-:Y:S02]  /*0410*/  IADD3 R25, R2.reuse, 0x80, RZ ;  /* 0x0000008002197810 */ /* 0x040fe40007ffe0ff */
[----:B------:R-:W-:Y:S02]  /*0420*/  SHF.R.U32.HI R34, RZ, 0x1, R48 ;  /* 0x00000001ff227819 */ /* 0x000fe40000011630 */
[C---:B------:R-:W-:Y:S02]  /*0430*/  IADD3 R41, R2.reuse, 0xc0, RZ ;  /* 0x000000c002297810 */ /* 0x040fe40007ffe0ff */
[----:B-1----:R-:W1:Y:S01]  /*0440*/  @P2 LDC.64 R38, c[0x0][0x230] ;  /* 0x00008c00ff262b82 */ /* 0x002e620000000a00 */
[----:B------:R-:W-:-:S07]  /*0450*/  IADD3 R43, R2, 0x100, RZ ;  /* 0x00000100022b7810 */ /* 0x000fce0007ffe0ff */
        /* <DEDUP_REMOVED lines=115> */
[----:B------:R-:W0:Y:S01]  /*0b90*/  @P6 LDC.64 R10, c[0x0][0x230] ;  /* 0x00008c00ff0a6b82 */ /* 0x000e220000000a00 */
[----:B------:R-:W-:Y:S01]  /*0ba0*/  @P3 IMAD.WIDE.U32 R40, R43, R16, R40 ;  /* 0x000000102b283225 */ /* 0x000fe200078e0028 */
[----:B------:R-:W-:Y:S02]  /*0bb0*/  SHF.R.S32.HI R43, RZ, 0x1f, R35 ;  /* 0x0000001fff2b7819 */ /* 0x000fe40000011423 */
[----:B------:R-:W-:Y:S02]  /*0bc0*/  @P4 IADD3.X R27, R42, R27, RZ, P0, !PT ;  /* 0x0000001b2a1b4210 */ /* 0x000fe400007fe4ff */
[----:B---3--:R-:W-:Y:S01]  /*0bd0*/  @P4 IADD3 R24, P0, R51, R24, RZ ;  /* 0x0000001833184210 */ /* 0x008fe20007f1e0ff */
[----:B--2---:R-:W-:Y:S01]  /*0be0*/  @P6 IMAD R50, R43, R32, RZ ;  /* 0x000000202b326224 */ /* 0x004fe200078e02ff */
[----:B------:R-:W2:Y:S01]  /*0bf0*/  @P6 LDC.64 R16, c[0x0][0x228] ;  /* 0x00008a00ff106b82 */ /* 0x000ea20000000a00 */
[----:B------:R-:W-:-:S02]  /*0c00*/  @P3 IADD3 R49, R41, R49, RZ ;  /* 0x0000003129313210 */ /* 0x000fc40007ffe0ff */
[----:B------:R-:W-:Y:S01]  /*0c10*/  @P4 IADD3.X R25, R42, R25, RZ, P0, !PT ;  /* 0x000000192a194210 */ /* 0x000fe200007fe4ff */
[----:B------:R-:W-:Y:S01]  /*0c20*/  @P6 IMAD R33, R35, R33, R50 ;  /* 0x0000002123216224 */ /* 0x000fe200078e0232 */
[C---:B------:R-:W-:Y:S02]  /*0c30*/  @P3 SHF.L.U32 R43, R40.reuse, 0x1, RZ ;  /* 0x00000001282b3819 */ /* 0x040fe400000006ff */
[----:B------:R-:W-:Y:S02]  /*0c40*/  @P3 SHF.L.U64.HI R42, R40, 0x1, R49 ;  /* 0x00000001282a3819 */ /* 0x000fe40000010231 */
[----:B------:R-:W-:Y:S02]  /*0c50*/  @P6 MOV R40, R56 ;  /* 0x0000003800286202 */ /* 0x000fe40000000f00 */
        /* <DEDUP_REMOVED lines=12> */
[----:B--2---:R-:W-:Y:S02]  /*0d20*/  @P6 IADD3 R42, P0, R43, R16, RZ ;  /* 0x000000102b2a6210 */ /* 0x004fe40007f1e0ff */
[----:B------:R-:W-:Y:S02]  /*0d30*/  IADD3 R35, R2, 0x180, RZ ;  /* 0x0000018002237810 */ /* 0x000fe40007ffe0ff */
[----:B------:R-:W-:-:S02]  /*0d40*/  @P6 IADD3.X R43, R40, R17, RZ, P0, !PT ;  /* 0x00000011282b6210 */ /* 0x000fc400007fe4ff */
[----:B------:R-:W-:Y:S01]  /*0d50*/  ISETP.GE.U32.AND P0, PT, R10, UR8, PT ;  /* 0x000000080a007c0c */ /* 0x000fe2000bf06070 */
[----:B------:R-:W0:Y:S01]  /*0d60*/  LDC.64 R40, c[0x0][0x248] ;  /* 0x00009200ff287b82 */ /* 0x000e220000000a00 */
[----:B------:R-:W-:Y:S02]  /*0d70*/  SHF.R.S32.HI R10, RZ, 0x1f, R10 ;  /* 0x0000001fff0a7819 */ /* 0x000fe4000001140a */
[----:B------:R-:W-:Y:S02]  /*0d80*/  SHF.R.S32.HI R17, RZ, 0x1f, R35 ;  /* 0x0000001fff117819 */ /* 0x000fe40000011423 */
[----:B------:R-:W-:-:S04]  /*0d90*/  ISETP.GE.AND.EX P0, PT, R10, UR9, PT, P0 ;  /* 0x000000090a007c0c */ /* 0x000fc8000bf06300 */
[----:B------:R-:W-:-:S13]  /*0da0*/  ISETP.LT.U32.AND P0, PT, R48, 0x80, !P0 ;  /* 0x000000803000780c */ /* 0x000fda0004701070 */
[----:B------:R-:W1:Y:S01]  /*0db0*/  @P0 LDC.64 R32, c[0x0][0x288] ;  /* 0x0000a200ff200b82 */ /* 0x000e620000000a00 */
[----:B------:R-:W-:Y:S02]  /*0dc0*/  @P0 MOV R54, R56 ;  /* 0x0000003800360202 */ /* 0x000fe40000000f00 */
[----:B------:R-:W-:-:S05]  /*0dd0*/  @P0 MOV R55, R59 ;  /* 0x0000003b00370202 */ /* 0x000fca0000000f00 */
[----:B------:R-:W2:Y:S01]  /*0de0*/  @P0 LDC.64 R10, c[0x0][0x230] ;  /* 0x00008c00ff0a0b82 */ /* 0x000ea20000000a00 */
[----:B0-----:R-:W-:-:S04]  /*0df0*/  IMAD.WIDE R40, R44, 0x8, R40 ;  /* 0x000000082c287825 */ /* 0x001fc800078e0228 */
[-C--:B-1----:R-:W-:Y:S02]  /*0e00*/  @P0 IMAD R52, R17, R32.reuse, RZ ;  /* 0x0000002011340224 */ /* 0x082fe400078e02ff */
[C---:B------:R-:W-:Y:S01]  /*0e10*/  @P0 IMAD.WIDE.U32 R54, R35.reuse, R32, R54 ;  /* 0x0000002023360225 */ /* 0x040fe200078e0036 */
[----:B------:R-:W-:Y:S01]  /*0e20*/  MOV R32, RZ ;  /* 0x000000ff00207202 */ /* 0x000fe20000000f00 */
[----:B------:R-:W0:Y:S02]  /*0e30*/  @P0 LDC.64 R16, c[0x0][0x228] ;  /* 0x00008a00ff100b82 */ /* 0x000e240000000a00 */
[----:B------:R-:W-:Y:S01]  /*0e40*/  @P0 IMAD R33, R35, R33, R52 ;  /* 0x0000002123210224 */ /* 0x000fe200078e0234 */
[----:B------:R-:W-:Y:S02]  /*0e50*/  MOV R35, RZ ;  /* 0x000000ff00237202 */ /* 0x000fe40000000f00 */
[----:B------:R-:W5:Y:S02]  /*0e60*/  @P6 LDG.E R32, desc[UR12][R42.64] ;  /* 0x0000000c2a206981 */ /* 0x000f64000c1e1900 */
[----:B------:R-:W-:-:S02]  /*0e70*/  @P0 IADD3 R33, R55, R33, RZ ;  /* 0x0000002137210210 */ /* 0x000fc40007ffe0ff */
[C---:B------:R-:W-:Y:S01]  /*0e80*/  @P0 SHF.L.U32 R55, R54.reuse, 0x1, RZ ;  /* 0x0000000136370819 */ /* 0x040fe200000006ff */
[----:B------:R2:W5:Y:S01]  /*0e90*/  @P6 LDG.E R35, desc[UR12][R50.64] ;  /* 0x0000000c32236981 */ /* 0x000562000c1e1900 */
[----:B------:R-:W-:Y:S02]  /*0ea0*/  @P0 SHF.L.U64.HI R52, R54, 0x1, R33 ;  /* 0x0000000136340819 */ /* 0x000fe40000010221 */
[----:B--2---:R-:W-:-:S04]  /*0eb0*/  @P0 IADD3 R50, P6, R55, R10, RZ ;  /* 0x0000000a37320210 */ /* 0x004fc80007fde0ff */
[----:B------:R-:W-:Y:S02]  /*0ec0*/  @P0 IADD3.X R51, R52, R11, RZ, P6, !PT ;  /* 0x0000000b34330210 */ /* 0x000fe400037fe4ff */
[----:B------:R1:W2:Y:S01]  /*0ed0*/  LDG.E.64 R10, desc[UR12][R40.64] ;  /* 0x0000000c280a7981 */ /* 0x0002a2000c1e1b00 */
[----:B0-----:R-:W-:Y:S02]  /*0ee0*/  @P0 IADD3 R54, P6, R55, R16, RZ ;  /* 0x0000001037360210 */ /* 0x001fe40007fde0ff */
[----:B------:R-:W-:Y:S02]  /*0ef0*/  IADD3 R34, R34, 0x1c0, RZ ;  /* 0x000001c022227810 */ /* 0x000fe40007ffe0ff */
[----:B------:R-:W-:Y:S02]  /*0f00*/  @P0 IADD3.X R55, R52, R17, RZ, P6, !PT ;  /* 0x0000001134370210 */ /* 0x000fe400037fe4ff */
[----:B------:R-:W-:Y:S02]  /*0f10*/  ISETP.GE.U32.AND P6, PT, R34, UR8, PT ;  /* 0x0000000822007c0c */ /* 0x000fe4000bfc6070 */
[----:B------:R-:W-:-:S04]  /*0f20*/  SHF.R.S32.HI R34, RZ, 0x1f, R34 ;  /* 0x0000001fff227819 */ /* 0x000fc80000011422 */
[----:B------:R-:W-:-:S04]  /*0f30*/  ISETP.GE.AND.EX P6, PT, R34, UR9, PT, P6 ;  /* 0x0000000922007c0c */ /* 0x000fc8000bfc6360 */
[----:B------:R-:W-:Y:S02]  /*0f40*/  ISETP.LT.U32.AND P6, PT, R48, 0x80, !P6 ;  /* 0x000000803000780c */ /* 0x000fe400077c1070 */
[----:B-1----:R-:W-:Y:S02]  /*0f50*/  CS2R R40, SRZ ;  /* 0x0000000000287805 */ /* 0x002fe4000001ff00 */
[----:B------:R-:W-:-:S04]  /*0f60*/  IADD3 R33, R2, 0x1c0, RZ ;  /* 0x000001c002217810 */ /* 0x000fc80007ffe0ff */
[----:B------:R0:W5:Y:S05]  /*0f70*/  @P2 LDG.E R41, desc[UR12][R36.64] ;  /* 0x0000000c24292981 */ /* 0x00016a000c1e1900 */
[----:B------:R-:W1:Y:S01]  /*0f80*/  @P6 LDC.64 R16, c[0x0][0x288] ;  /* 0x0000a200ff106b82 */ /* 0x000e620000000a00 */
[----:B------:R-:W-:Y:S02]  /*0f90*/  SHF.R.S32.HI R49, RZ, 0x1f, R33 ;  /* 0x0000001fff317819 */ /* 0x000fe40000011421 */
[----:B------:R-:W-:Y:S01]  /*0fa0*/  CS2R R42, SRZ ;  /* 0x00000000002a7805 */ /* 0x000fe2000001ff00 */
[----:B------:R3:W5:Y:S01]  /*0fb0*/  @P1 LDG.E R40, desc[UR12][R14.64] ;  /* 0x0000000c0e281981 */ /* 0x000762000c1e1900 */
[----:B0-----:R-:W-:-:S04]  /*0fc0*/  CS2R R36, SRZ ;  /* 0x0000000000247805 */ /* 0x001fc8000001ff00 */
[----:B------:R-:W5:Y:S04]  /*0fd0*/  @P1 LDG.E R43, desc[UR12][R30.64] ;  /* 0x0000000c1e2b1981 */ /* 0x000f68000c1e1900 */
[----:B------:R0:W5:Y:S01]  /*0fe0*/  @P5 LDG.E R37, desc[UR12][R28.64] ;  /* 0x0000000c1c255981 */ /* 0x000162000c1e1900 */
[----:B---3--:R-:W3:Y:S03]  /*0ff0*/  @P6 LDC.64 R14, c[0x0][0x230] ;  /* 0x00008c00ff0e6b82 */ /* 0x008ee60000000a00 */
[----:B------:R4:W5:Y:S04]  /*1000*/  @P2 LDG.E R42, desc[UR12][R38.64] ;  /* 0x0000000c262a2981 */ /* 0x000968000c1e1900 */
[----:B------:R-:W5:Y:S01]  /*1010*/  @P4 LDG.E R36, desc[UR12][R24.64] ;  /* 0x0000000c18244981 */ /* 0x000f62000c1e1900 */
[----:B0-----:R-:W-:Y:S01]  /*1020*/  @P6 MOV R28, R56 ;  /* 0x00000038001c6202 */ /* 0x001fe20000000f00 */
[----:B-1----:R-:W-:Y:S01]  /*1030*/  @P6 IMAD R34, R49, R16, RZ ;  /* 0x0000001031226224 */ /* 0x002fe200078e02ff */
[----:B------:R-:W-:-:S02]  /*1040*/  @P6 MOV R29, R59 ;  /* 0x0000003b001d6202 */ /* 0x000fc40000000f00 */
[----:B----4-:R-:W-:Y:S01]  /*1050*/  CS2R R38, SRZ ;  /* 0x0000000000267805 */ /* 0x010fe2000001ff00 */
[C---:B------:R-:W-:Y:S01]  /*1060*/  @P6 IMAD R31, R33.reuse, R17, R34 ;  /* 0x00000011211f6224 */ /* 0x040fe200078e0222 */
[----:B------:R-:W-:Y:S01]  /*1070*/  MOV R34, RZ ;  /* 0x000000ff00227202 */ /* 0x000fe20000000f00 */
[----:B------:R-:W-:Y:S01]  /*1080*/  @P6 IMAD.WIDE.U32 R16, R33, R16, R28 ;  /* 0x0000001021106225 */ /* 0x000fe200078e001c */
[----:B------:R-:W-:Y:S02]  /*1090*/  MOV R33, RZ ;  /* 0x000000ff00217202 */ /* 0x000fe40000000f00 */
[----:B------:R-:W5:Y:S04]  /*10a0*/  @P4 LDG.E R39, desc[UR12][R26.64] ;  /* 0x0000000c1a274981 */ /* 0x000f68000c1e1900 */
[----:B------:R-:W5:Y:S04]  /*10b0*/  @P3 LDG.E R34, desc[UR12][R22.64] ;  /* 0x0000000c16223981 */ /* 0x000f68000c1e1900 */
[----:B------:R-:W5:Y:S04]  /*10c0*/  @P3 LDG.E R33, desc[UR12][R20.64] ;  /* 0x0000000c14213981 */ /* 0x000f68000c1e1900 */
[----:B------:R0:W5:Y:S02]  /*10d0*/  @P5 LDG.E R38, desc[UR12][R12.64] ;  /* 0x0000000c0c265981 */ /* 0x000164000c1e1900 */
[----:B0-----:R-:W0:Y:S01]  /*10e0*/  @P6 LDC.64 R12, c[0x0][0x228] ;  /* 0x00008a00ff0c6b82 */ /* 0x001e220000000a00 */
[----:B------:R-:W-:-:S02]  /*10f0*/  MOV R30, RZ ;  /* 0x000000ff001e7202 */ /* 0x000fc40000000f00 */
[----:B------:R-:W-:Y:S02]  /*1100*/  CS2R R28, SRZ ;  /* 0x00000000001c7805 */ /* 0x000fe4000001ff00 */
[----:B------:R-:W-:Y:S02]  /*1110*/  @P6 IADD3 R31, R17, R31, RZ ;  /* 0x0000001f111f6210 */ /* 0x000fe40007ffe0ff */
[C---:B------:R-:W-:Y:S01]  /*1120*/  @P6 SHF.L.U32 R17, R16.reuse, 0x1, RZ ;  /* 0x0000000110116819 */ /* 0x040fe200000006ff */
[----:B------:R1:W5:Y:S01]  /*1130*/  @P0 LDG.E R30, desc[UR12][R50.64] ;  /* 0x0000000c321e0981 */ /* 0x000362000c1e1900 */
[----:B------:R-:W-:-:S03]  /*1140*/  @P6 SHF.L.U64.HI R16, R16, 0x1, R31 ;  /* 0x0000000110106819 */ /* 0x000fc6000001021f */
[----:B------:R4:W5:Y:S01]  /*1150*/  @P0 LDG.E R29, desc[UR12][R54.64] ;  /* 0x0000000c361d0981 */ /* 0x000962000c1e1900 */
[----:B---3--:R-:W-:-:S04]  /*1160*/  @P6 IADD3 R14, P0, R17, R14, RZ ;  /* 0x0000000e110e6210 */ /* 0x008fc80007f1e0ff */
[----:B------:R-:W-:Y:S02]  /*1170*/  @P6 IADD3.X R15, R16, R15, RZ, P0, !PT ;  /* 0x0000000f100f6210 */ /* 0x000fe400007fe4ff */
[----:B0-----:R-:W-:-:S04]  /*1180*/  @P6 IADD3 R12, P0, R17, R12, RZ ;  /* 0x0000000c110c6210 */ /* 0x001fc80007f1e0ff */
[----:B------:R-:W-:Y:S02]  /*1190*/  @P6 IADD3.X R13, R16, R13, RZ, P0, !PT ;  /* 0x0000000d100d6210 */ /* 0x000fe400007fe4ff */
[----:B------:R-:W-:-:S03]  /*11a0*/  MOV R31, RZ ;  /* 0x000000ff001f7202 */ /* 0x000fc60000000f00 */
[----:B------:R4:W5:Y:S04]  /*11b0*/  @P6 LDG.E R28, desc[UR12][R12.64] ;  /* 0x0000000c0c1c6981 */ /* 0x000968000c1e1900 */
[----:B------:R4:W5:Y:S01]  /*11c0*/  @P6 LDG.E R31, desc[UR12][R14.64] ;  /* 0x0000000c0e1f6981 */ /* 0x000962000c1e1900 */
[----:B------:R-:W-:Y:S01]  /*11d0*/  UMOV UR11, 0x3f800000 ;  /* 0x3f800000000b7882 */ /* 0x000fe20000000000 */
[----:B------:R-:W-:Y:S01]  /*11e0*/  BSSY B0, `(.L_x_764) ;  /* 0x0000023000007945 */ /* 0x000fe20003800000 */
[----:B------:R-:W-:Y:S02]  /*11f0*/  MOV R52, RZ ;  /* 0x000000ff00347202 */ /* 0x000fe40000000f00 */
[----:B-1----:R-:W-:Y:S02]  /*1200*/  CS2R R50, SRZ ;  /* 0x0000000000327805 */ /* 0x002fe4000001ff00 */
[----:B------:R-:W-:-:S02]  /*1210*/  MOV R49, RZ ;  /* 0x000000ff00317202 */ /* 0x000fc40000000f00 */
        /* <DEDUP_REMOVED lines=10> */
[----:B------:R-:W0:Y:S08]  /*12c0*/  @P6 MUFU.RSQ R10, R10 ;  /* 0x0000000a000a6308 */ /* 0x000e300000001400 */
[----:B0-----:R-:W-:Y:S02]  /*12d0*/  @P0 R2UR UR11, R10 ;  /* 0x000000000a0b02ca */ /* 0x001fe400000e0000 */
[----:B------:R-:W-:-:S13]  /*12e0*/  ISETP.GT.U32.AND P0, PT, R48, 0x7f, PT ;  /* 0x0000007f3000780c */ /* 0x000fda0003f04070 */
[----:B----4-:R-:W-:Y:S05]  /*12f0*/  @P0 BRA `(.L_x_765) ;  /* 0x0000000000440947 */ /* 0x010fea0003800000 */
        /* <DEDUP_REMOVED lines=17> */
.L_x_765:
[----:B------:R-:W-:Y:S05]  /*1410*/  BSYNC B0 ;  /* 0x0000000000007941 */ /* 0x000fea0003800000 */
.L_x_764:
[----:B------:R-:W-:Y:S01]  /*1420*/  ISETP.NE.AND P0, PT, RZ, UR10, PT ;  /* 0x0000000aff007c0c */ /* 0x000fe2000bf05270 */
[--C-:B-----5:R-:W-:Y:S02]  /*1430*/  HADD2.F32 R10, -RZ, R42.reuse.H0_H0 ;  /* 0x2000002aff0a7230 */ /* 0x120fe40000004100 */
        /* <DEDUP_REMOVED lines=33> */
.L_x_766:
        /* <DEDUP_REMOVED lines=26> */
.L_x_767:
        /* <DEDUP_REMOVED lines=41> */
.L_x_768:
        /* <DEDUP_REMOVED lines=37> */
.L_x_769:
        /* <DEDUP_REMOVED lines=32> */
.L_x_770:
        /* <DEDUP_REMOVED lines=38> */
.L_x_771:
        /* <DEDUP_REMOVED lines=36> */
.L_x_772:
        /* <DEDUP_REMOVED lines=35> */
.L_x_773:
        /* <DEDUP_REMOVED lines=64> */
.L_x_775:
[----:B------:R-:W-:Y:S05]  /*29a0*/  BSYNC B0 ;  /* 0x0000000000007941 */ /* 0x000fea0003800000 */
.L_x_774:
        /* <DEDUP_REMOVED lines=320> */
.L_x_777:
[----:B------:R-:W-:Y:S05]  /*3db0*/  BSYNC B0 ;  /* 0x0000000000007941 */ /* 0x000fea0003800000 */
.L_x_776:
        /* <DEDUP_REMOVED lines=18> */
.L_x_779:
[----:B------:R-:W-:Y:S05]  /*3ee0*/  BSYNC B0 ;  /* 0x0000000000007941 */ /* 0x000fea0003800000 */
.L_x_778:
        /* <DEDUP_REMOVED lines=33> */
.L_x_782:
[----:B-1----:R-:W2:Y:S04]  /*4100*/  LDG.E.STRONG.GPU R14, desc[UR12][R12.64] ;  /* 0x0000000c0c0e7981 */ /* 0x002ea8000c1ef900 */
[----:B--2---:R-:W-:Y:S01]  /*4110*/  CCTL.IVALL ;  /* 0x00000000ff00798f */ /* 0x004fe20002000000 */
[----:B------:R-:W-:Y:S05]  /*4120*/  YIELD ;  /* 0x0000000000007946 */ /* 0x000fea0003800000 */
[----:B------:R-:W-:-:S13]  /*4130*/  ISETP.NE.AND P6, PT, R14, R21, PT ;  /* 0x000000150e00720c */ /* 0x000fda0003fc5270 */
[----:B------:R-:W-:Y:S05]  /*4140*/  @P6 BRA `(.L_x_782) ;  /* 0xfffffffc00ec6947 */ /* 0x000fea000383ffff */
.L_x_781:
        /* <DEDUP_REMOVED lines=20> */
.L_x_786:
        /* <DEDUP_REMOVED lines=115> */
.L_x_785:
        /* <DEDUP_REMOVED lines=62> */
.L_x_787:
[----:B------:R-:W-:-:S04]  /*4da0*/  ISETP.NE.AND P6, PT, R16, RZ, PT ;  /* 0x000000ff1000720c */ /* 0x000fc80003fc5270 */
[----:B------:R-:W-:-:S13]  /*4db0*/  ISETP.NE.OR P6, PT, R14, RZ, P6 ;  /* 0x000000ff0e00720c */ /* 0x000fda00037c5670 */
[----:B------:R-:W-:Y:S05]  /*4dc0*/  @!P6 BRA `(.L_x_783) ;  /* 0x00000000007ce947 */ /* 0x000fea0003800000 */
.L_x_784:
        /* <DEDUP_REMOVED lines=31> */
.L_x_783:
        /* <DEDUP_REMOVED lines=10> */
.L_x_789:
[----:B------:R-:W-:Y:S05]  /*5060*/  BSYNC B0 ;  /* 0x0000000000007941 */ /* 0x000fea0003800000 */
.L_x_788:
        /* <DEDUP_REMOVED lines=17> */
.L_x_780:
        /* <DEDUP_REMOVED lines=40> */
.L_x_790:
        /* <DEDUP_REMOVED lines=20> */
.L_x_792:
[----:B------:R-:W-:Y:S05]  /*5540*/  BSYNC B0 ;  /* 0x0000000000007941 */ /* 0x000fea0003800000 */
.L_x_791:
        /* <DEDUP_REMOVED lines=27> */
.L_x_793:
        /* <DEDUP_REMOVED lines=20> */
.L_x_795:
[----:B------:R-:W-:Y:S05]  /*5840*/  BSYNC B0 ;  /* 0x0000000000007941 */ /* 0x000fea0003800000 */
.L_x_794:
        /* <DEDUP_REMOVED lines=27> */
.L_x_796:
        /* <DEDUP_REMOVED lines=22> */
.L_x_798:
[----:B------:R-:W-:Y:S05]  /*5b60*/  BSYNC B0 ;  /* 0x0000000000007941 */ /* 0x000fea0003800000 */
.L_x_797:
        /* <DEDUP_REMOVED lines=27> */
.L_x_799:
        /* <DEDUP_REMOVED lines=22> */
.L_x_801:
[----:B------:R-:W-:Y:S05]  /*5e80*/  BSYNC B0 ;  /* 0x0000000000007941 */ /* 0x000fea0003800000 */
.L_x_800:
        /* <DEDUP_REMOVED lines=29> */
.L_x_802:
        /* <DEDUP_REMOVED lines=22> */
.L_x_804:
[----:B------:R-:W-:Y:S05]  /*61c0*/  BSYNC B0 ;  /* 0x0000000000007941 */ /* 0x000fea0003800000 */
.L_x_803:
        /* <DEDUP_REMOVED lines=32> */
.L_x_805:
        /* <DEDUP_REMOVED lines=22> */
.L_x_807:
[----:B------:R-:W-:Y:S05]  /*6530*/  BSYNC B0 ;  /* 0x0000000000007941 */ /* 0x000fea0003800000 */
.L_x_806:
        /* <DEDUP_REMOVED lines=32> */
.L_x_808:
        /* <DEDUP_REMOVED lines=22> */
.L_x_810:
[----:B------:R-:W-:Y:S05]  /*68a0*/  BSYNC B0 ;  /* 0x0000000000007941 */ /* 0x000fea0003800000 */
.L_x_809:
        /* <DEDUP_REMOVED lines=31> */
.L_x_811:
[----:B------:R-:W-:Y:S04]  /*6aa0*/  BSSY B0, `(.L_x_812) ;  /* 0x0000015000007945 */ /* 0x000fe80003800000 */
[----:B------:R-:W-:Y:S05]  /*6ab0*/  @!P0 BRA `(.L_x_813) ;  /* 0x00000000004c8947 */ /* 0x000fea0003800000 */
[----:B0-----:R-:W-:Y:S01]  /*6ac0*/  IADD3 R13, R2, 0x1c0, RZ ;  /* 0x000001c0020d7810 */ /* 0x001fe20007ffe0ff */
        /* <DEDUP_REMOVED lines=8> */
[----:B------:R-:W-:-:S04]  /*6b50*/  IMAD R12, R12, UR8, RZ ;  /* 0x000000080c0c7c24 */ /* 0x000fc8000f8e02ff */
[----:B------:R-:W-:Y:S01]  /*6b60*/  IMAD R11, R13, UR9, R12 ;  /* 0x000000090d0b7c24 */ /* 0x000fe2000f8e020c */
[----:B------:R-:W-:Y:S01]  /*6b70*/  ULDC.64 UR8, c[0x0][0x210] ;  /* 0x0000840000087ab9 */ /* 0x000fe20000000a00 */
[----:B------:R-:W-:Y:S01]  /*6b80*/  FMUL.FTZ R13, R10, UR11 ;  /* 0x0000000b0a0d7c20 */ /* 0x000fe20008410000 */
[----:B------:R-:W-:Y:S01]  /*6b90*/  FMUL.FTZ R12, R15, UR11 ;  /* 0x0000000b0f0c7c20 */ /* 0x000fe20008410000 */
[----:B------:R-:W-:Y:S02]  /*6ba0*/  LEA R10, P0, R56, UR8, 0x1 ;  /* 0x00000008380a7c11 */ /* 0x000fe4000f8008ff */
[----:B------:R-:W-:Y:S02]  /*6bb0*/  IADD3 R11, R57, R11, RZ ;  /* 0x0000000b390b7210 */ /* 0x000fe40007ffe0ff */
[----:B------:R-:W-:Y:S02]  /*6bc0*/  F2FP.F16.F32.PACK_AB R13, R12, R13 ;  /* 0x0000000d0c0d723e */ /* 0x000fe400000000ff */
[----:B------:R-:W-:-:S05]  /*6bd0*/  LEA.HI.X R11, R56, UR9, R11, 0x1, P0 ;  /* 0x00000009380b7c11 */ /* 0x000fca00080f0c0b */
[----:B------:R1:W-:Y:S02]  /*6be0*/  STG.E desc[UR12][R10.64], R13 ;  /* 0x0000000d0a007986 */ /* 0x0003e4000c10190c */
.L_x_813:
[----:B------:R-:W-:Y:S05]  /*6bf0*/  BSYNC B0 ;  /* 0x0000000000007941 */ /* 0x000fea0003800000 */
.L_x_812:
[----:B------:R-:W-:Y:S01]  /*6c00*/  ULDC UR8, c[0x0][0x2a0] ;  /* 0x0000a80000087ab9 */ /* 0x000fe20000000800 */
[----:B------:R-:W-:Y:S01]  /*6c10*/  ULDC UR9, c[0x0][0x270] ;  /* 0x00009c0000097ab9 */ /* 0x000fe20000000800 */
[----:B------:R-:W-:Y:S01]  /*6c20*/  IADD3 R44, R3, R44, RZ ;  /* 0x0000002c032c7210 */ /* 0x000fe20007ffe0ff */
[----:B------:R-:W-:Y:S01]  /*6c30*/  UIMAD UR8, UR8, UR9, URZ ;  /* 0x00000009080872a4 */ /* 0x000fe2000f8e023f */
[----:B------:R-:W-:-:S05]  /*6c40*/  IADD3 R45, R45, 0x1, RZ ;  /* 0x000000012d2d7810 */ /* 0x000fca0007ffe0ff */
[----:B------:R-:W-:-:S13]  /*6c50*/  ISETP.GE.AND P0, PT, R44, UR8, PT ;  /* 0x000000082c007c0c */ /* 0x000fda000bf06270 */
[----:B------:R-:W-:Y:S05]  /*6c60*/  @!P0 BRA `(.L_x_814) ;  /* 0xffffff9400e08947 */ /* 0x000fea000383ffff */
.L_x_763:
        /* <DEDUP_REMOVED lines=8> */
[C---:B---3--:R-:W-:Y:S02]  /*6cf0*/  IADD3 R5, R7.reuse, -0x1, RZ ;  /* 0xffffffff07057810 */ /* 0x048fe40007ffe0ff */
[----:B------:R-:W-:Y:S02]  /*6d00*/  SHF.L.U32 R4, R7, 0x1, RZ ;  /* 0x0000000107047819 */ /* 0x000fe400000006ff */
[----:B------:R-:W-:Y:S02]  /*6d10*/  ISETP.NE.OR P0, PT, R0, R5, P0 ;  /* 0x000000050000720c */ /* 0x000fe40000705670 */
[----:B------:R-:W-:-:S05]  /*6d20*/  SEL R5, R4, RZ, P1 ;  /* 0x000000ff04057207 */ /* 0x000fca0000800000 */
[----:B----4-:R-:W-:Y:S01]  /*6d30*/  IMAD.WIDE.U32 R2, R5, 0x4, R2 ;  /* 0x0000000405027825 */ /* 0x010fe200078e0002 */
[----:B------:R-:W-:Y:S06]  /*6d40*/  @P2 BRA `(.L_x_816) ;  /* 0x0000000000242947 */ /* 0x000fec0003800000 */
        /* <DEDUP_REMOVED lines=9> */
.L_x_816:
[----:B------:R-:W-:Y:S05]  /*6de0*/  BSYNC B0 ;  /* 0x0000000000007941 */ /* 0x000fea0003800000 */
.L_x_815:
[----:B------:R-:W-:Y:S05]  /*6df0*/  @P0 EXIT ;  /* 0x000000000000094d */ /* 0x000fea0003800000 */
[----:B------:R-:W-:Y:S05]  /*6e00*/  @P2 BRA `(.L_x_817) ;  /* 0x0000000000202947 */ /* 0x000fea0003800000 */
[----:B------:R-:W-:-:S05]  /*6e10*/  IMAD R0, R6, R7, RZ ;  /* 0x0000000706007224 */ /* 0x000fca00078e02ff */
[----:B------:R-:W-:-:S13]  /*6e20*/  ISETP.NE.AND P0, PT, R0, -0x1, PT ;  /* 0xffffffff0000780c */ /* 0x000fda0003f05270 */
[----:B------:R-:W-:Y:S05]  /*6e30*/  @!P0 BRA `(.L_x_817) ;  /* 0x0000000000148947 */ /* 0x000fea0003800000 */
.L_x_818:
[----:B--2---:R-:W2:Y:S04]  /*6e40*/  LDG.E.STRONG.GPU R5, desc[UR12][R2.64] ;  /* 0x0000000c02057981 */ /* 0x004ea8000c1ef900 */
[----:B--2---:R-:W-:Y:S01]  /*6e50*/  CCTL.IVALL ;  /* 0x00000000ff00798f */ /* 0x004fe20002000000 */
[----:B------:R-:W-:Y:S05]  /*6e60*/  YIELD ;  /* 0x0000000000007946 */ /* 0x000fea0003800000 */
[----:B------:R-:W-:-:S13]  /*6e70*/  ISETP.NE.AND P0, PT, R5, R0, PT ;  /* 0x000000000500720c */ /* 0x000fda0003f05270 */
[----:B------:R-:W-:Y:S05]  /*6e80*/  @P0 BRA `(.L_x_818) ;  /* 0xfffffffc00ec0947 */ /* 0x000fea000383ffff */
.L_x_817:
[----:B------:R-:W-:Y:S05]  /*6e90*/  WARPSYNC.ALL ;  /* 0x0000000000007948 */ /* 0x000fea0003800000 */
[----:B--2---:R-:W2:Y:S08]  /*6ea0*/  LDC.64 R2, c[0x0][0x288] ;  /* 0x0000a200ff027b82 */ /* 0x004eb00000000a00 */
[----:B------:R-:W-:Y:S01]  /*6eb0*/  BAR.SYNC.DEFER_BLOCKING 0x0 ;  /* 0x0000000000007b1d */ /* 0x000fe20000010000 */
[----:B--2---:R-:W-:-:S04]  /*6ec0*/  LEA.HI R0, P0, R3, R2, RZ, 0x1 ;  /* 0x0000000203007211 */ /* 0x004fc800078108ff */
        /* <DEDUP_REMOVED lines=20> */
.L_x_819:
[----:B0-----:R-:W-:-:S04]  /*7010*/  LEA R12, P0, R48, UR4, 0x2 ;  /* 0x00000004300c7c11 */ /* 0x001fc8000f8010ff */
[----:B------:R-:W-:Y:S02]  /*7020*/  LEA.HI.X R13, R48, UR5, R0, 0x2, P0 ;  /* 0x00000005300d7c11 */ /* 0x000fe400080f1400 */
[-C--:B------:R-:W-:Y:S02]  /*7030*/  LEA R14, P0, R25, R12.reuse, 0x2 ;  /* 0x0000000c190e7211 */ /* 0x080fe400078010ff */
[-C--:B------:R-:W-:Y:S01]  /*7040*/  LEA R18, P2, R29, R12.reuse, 0x2 ;  /* 0x0000000c1d127211 */ /* 0x080fe200078410ff */
[----:B------:R-:W3:Y:S01]  /*7050*/  LDG.E R0, desc[UR12][R12.64] ;  /* 0x0000000c0c007981 */ /* 0x000ee2000c1e1900 */
[----:B------:R-:W-:Y:S02]  /*7060*/  LEA R16, P1, R2, R12, 0x2 ;  /* 0x0000000c02107211 */ /* 0x000fe400078210ff */
[C---:B------:R-:W-:Y:S02]  /*7070*/  IADD3.X R15, R13.reuse, R33, RZ, P0, !PT ;  /* 0x000000210d0f7210 */ /* 0x040fe400007fe4ff */
[----:B------:R-:W-:-:S02]  /*7080*/  IADD3.X R19, R13, R31, RZ, P2, !PT ;  /* 0x0000001f0d137210 */ /* 0x000fc400017fe4ff */
[----:B------:R-:W-:Y:S02]  /*7090*/  IADD3.X R17, R23, R13, RZ, P1, !PT ;  /* 0x0000000d17117210 */ /* 0x000fe40000ffe4ff */
        /* <DEDUP_REMOVED lines=8> */
[----:B---3--:R-:W-:Y:S02]  /*7120*/  F2FP.BF16.F32.PACK_AB R3, R15, R0 ;  /* 0x000000000f03723e */ /* 0x008fe400000010ff */
[----:B------:R-:W-:Y:S02]  /*7130*/  SHF.R.S32.HI R0, RZ, 0x1f, R48 ;  /* 0x0000001fff007819 */ /* 0x000fe40000011430 */
[----:B----4-:R-:W-:Y:S01]  /*7140*/  F2FP.BF16.F32.PACK_AB R21, R19, R16 ;  /* 0x000000101315723e */ /* 0x010fe200000010ff */
[----:B------:R3:W-:Y:S04]  /*7150*/  STG.E desc[UR12][R8.64], R3 ;  /* 0x0000000308007986 */ /* 0x0007e8000c10190c */
[----:B------:R3:W-:Y:S01]  /*7160*/  STG.E desc[UR12][R10.64], R21 ;  /* 0x000000150a007986 */ /* 0x0007e2000c10190c */
[----:B------:R-:W-:-:S13]  /*7170*/  ISETP.GT.AND.EX P0, PT, R27, R0, PT, P0 ;  /* 0x000000001b00720c */ /* 0x000fda0003f04300 */
[----:B---3--:R-:W-:Y:S05]  /*7180*/  @P0 BRA `(.L_x_819) ;  /* 0xfffffffc00a00947 */ /* 0x008fea000383ffff */
[----:B------:R-:W-:Y:S05]  /*7190*/  EXIT ;  /* 0x000000000000794d */ /* 0x000fea0003800000 */
.L_x_820:
        /* <DEDUP_REMOVED lines=14> */
.L_x_2406:


//--------------------- .text._Z35group_norm_nhwc_bwd_one_pass_kernelI11Fp16IOFp16WLi64ELi4ELi128EEv26Group_norm_nhwc_bwd_params --------------------------
	.section	.text._Z35group_norm_nhwc_bwd_one_pass_kernelI11Fp16IOFp16WLi64ELi4ELi128EEv26Group_norm_nhwc_bwd_params,"ax",@progbits
	.align	128
        .global         _Z35group_norm_nhwc_bwd_one_pass_kernelI11Fp16IOFp16WLi64ELi4ELi128EEv26Group_norm_nhwc_bwd_params
        .type           _Z35group_norm_nhwc_bwd_one_pass_kernelI11Fp16IOFp16WLi64ELi4ELi128EEv26Group_norm_nhwc_bwd_params,@function
        .size           _Z35group_norm_nhwc_bwd_one_pass_kernelI11Fp16IOFp16WLi64ELi4ELi128EEv26Group_norm_nhwc_bwd_params,(.L_x_2407 - _Z35group_norm_nhwc_bwd_one_pass_kernelI11Fp16IOFp16WLi64ELi4ELi128EEv26Group_norm_nhwc_bwd_params)
        .other          _Z35group_norm_nhwc_bwd_one_pass_kernelI11Fp16IOFp16WLi64ELi4ELi128EEv26Group_norm_nhwc_bwd_params,@"STO_CUDA_ENTRY STV_DEFAULT"
_Z35group_norm_nhwc_bwd_one_pass_kernelI11Fp16IOFp16WLi64ELi4ELi128EEv26Group_norm_nhwc_bwd_params:
.text._Z35group_norm_nhwc_bwd_one_pass_kernelI11Fp16IOFp16WLi64ELi4ELi128EEv26Group_norm_nhwc_bwd_params:
        /* <DEDUP_REMOVED lines=49> */
.L_x_844:
        /* <DEDUP_REMOVED lines=102> */
.L_x_823:
[----:B------:R-:W-:Y:S05]  /*0970*/  BSYNC B0 ;  /* 0x0000000000007941 */ /* 0x000fea0003800000 */
.L_x_822:
        /* <DEDUP_REMOVED lines=31> */
.L_x_824:
        /* <DEDUP_REMOVED lines=56> */
.L_x_826:
[----:B------:R-:W-:Y:S05]  /*0ef0*/  BSYNC B0 ;  /* 0x0000000000007941 */ /* 0x000fea0003800000 */
.L_x_825:
        /* <DEDUP_REMOVED lines=318> */
.L_x_828:
[----:B------:R-:W-:Y:S05]  /*22e0*/  BSYNC B0 ;  /* 0x0000000000007941 */ /* 0x000fea0003800000 */
.L_x_827:
        /* <DEDUP_REMOVED lines=19> */
.L_x_830:
[----:B------:R-:W-:Y:S05]  /*2420*/  BSYNC B0 ;  /* 0x0000000000007941 */ /* 0x000fea0003800000 */
.L_x_829:
        /* <DEDUP_REMOVED lines=31> */
.L_x_833:
[----:B-1----:R-:W2:Y:S04]  /*2620*/  LDG.E.STRONG.GPU R10, desc[UR12][R8.64] ;  /* 0x0000000c080a7981 */ /* 0x002ea8000c1ef900 */
[----:B--2---:R-:W-:Y:S01]  /*2630*/  CCTL.IVALL ;  /* 0x00000000ff00798f */ /* 0x004fe20002000000 */
[----:B------:R-:W-:Y:S05]  /*2640*/  YIELD ;  /* 0x0000000000007946 */ /* 0x000fea0003800000 */
[----:B------:R-:W-:-:S13]  /*2650*/  ISETP.NE.AND P0, PT, R10, R15, PT ;  /* 0x0000000f0a00720c */ /* 0x000fda0003f05270 */
[----:B------:R-:W-:Y:S05]  /*2660*/  @P0 BRA `(.L_x_833) ;  /* 0xfffffffc00ec0947 */ /* 0x000fea000383ffff */
.L_x_832:
        /* <DEDUP_REMOVED lines=17> */
.L_x_837:
        /* <DEDUP_REMOVED lines=115> */
.L_x_836:
        /* <DEDUP_REMOVED lines=61> */
.L_x_838:
[----:B------:R-:W-:-:S13]  /*3280*/  ISETP.NE.OR P0, PT, R18, RZ, P0 ;  /* 0x000000ff1200720c */ /* 0x000fda0000705670 */
[----:B------:R-:W-:Y:S05]  /*3290*/  @!P0 BRA `(.L_x_834) ;  /* 0x00000000007c8947 */ /* 0x000fea0003800000 */
.L_x_835:
        /* <DEDUP_REMOVED lines=31> */
.L_x_834:
        /* <DEDUP_REMOVED lines=12> */
.L_x_840:
[----:B------:R-:W-:Y:S05]  /*3550*/  BSYNC B0 ;  /* 0x0000000000007941 */ /* 0x000fea0003800000 */
.L_x_839:
        /* <DEDUP_REMOVED lines=16> */
.L_x_831:
        /* <DEDUP_REMOVED lines=35> */
.L_x_841:
        /* <DEDUP_REMOVED lines=25> */
.L_x_843:
[----:B------:R-:W-:Y:S05]  /*3a20*/  BSYNC B0 ;  /* 0x0000000000007941 */ /* 0x000fea0003800000 */
.L_x_842:
[----:B------:R-:W-:Y:S01]  /*3a30*/  ULDC UR4, c[0x0][0x2a0] ;  /* 0x0000a80000047ab9 */ /* 0x000fe20000000800 */
[----:B------:R-:W-:Y:S01]  /*3a40*/  ULDC UR6, c[0x0][0x270] ;  /* 0x00009c0000067ab9 */ /* 0x000fe20000000800 */
[----:B------:R-:W-:Y:S01]  /*3a50*/  IADD3 R38, R29, R38, RZ ;  /* 0x000000261d267210 */ /* 0x000fe20007ffe0ff */
[----:B------:R-:W-:Y:S01]  /*3a60*/  UIMAD UR4, UR4, UR6, URZ ;  /* 0x00000006040472a4 */ /* 0x000fe2000f8e023f */
[----:B------:R-:W-:-:S05]  /*3a70*/  IADD3 R37, R37, 0x1, RZ ;  /* 0x0000000125257810 */ /* 0x000fca0007ffe0ff */
[----:B------:R-:W-:-:S13]  /*3a80*/  ISETP.GE.AND P0, PT, R38, UR4, PT ;  /* 0x0000000426007c0c */ /* 0x000fda000bf06270 */
[----:B------:R-:W-:Y:S05]  /*3a90*/  @!P0 BRA `(.L_x_844) ;  /* 0xffffffc8001c8947 */ /* 0x000fea000383ffff */
.L_x_821:
        /* <DEDUP_REMOVED lines=23> */
.L_x_846:
[----:B------:R-:W-:Y:S05]  /*3c10*/  BSYNC B0 ;  /* 0x0000000000007941 */ /* 0x000fea0003800000 */
.L_x_845:
[----:B------:R-:W-:Y:S05]  /*3c20*/  @P0 EXIT ;  /* 0x000000000000094d */ /* 0x000fea0003800000 */
[----:B------:R-:W-:Y:S05]  /*3c30*/  @P2 BRA `(.L_x_847) ;  /* 0x0000000000202947 */ /* 0x000fea0003800000 */
[----:B------:R-:W-:-:S05]  /*3c40*/  IMAD R0, R4, R7, RZ ;  /* 0x0000000704007224 */ /* 0x000fca00078e02ff */
[----:B------:R-:W-:-:S13]  /*3c50*/  ISETP.NE.AND P0, PT, R0, -0x1, PT ;  /* 0xffffffff0000780c */ /* 0x000fda0003f05270 */
[----:B------:R-:W-:Y:S05]  /*3c60*/  @!P0 BRA `(.L_x_847) ;  /* 0x0000000000148947 */ /* 0x000fea0003800000 */
.L_x_848:
[----:B0-----:R-:W2:Y:S04]  /*3c70*/  LDG.E.STRONG.GPU R5, desc[UR12][R2.64] ;  /* 0x0000000c02057981 */ /* 0x001ea8000c1ef900 */
[----:B--2---:R-:W-:Y:S01]  /*3c80*/  CCTL.IVALL ;  /* 0x00000000ff00798f */ /* 0x004fe20002000000 */
[----:B------:R-:W-:Y:S05]  /*3c90*/  YIELD ;  /* 0x0000000000007946 */ /* 0x000fea0003800000 */
[----:B------:R-:W-:-:S13]  /*3ca0*/  ISETP.NE.AND P0, PT, R5, R0, PT ;  /* 0x000000000500720c */ /* 0x000fda0003f05270 */
[----:B------:R-:W-:Y:S05]  /*3cb0*/  @P0 BRA `(.L_x_848) ;  /* 0xfffffffc00ec0947 */ /* 0x000fea000383ffff */
.L_x_847:
        /* <DEDUP_REMOVED lines=24> */
.L_x_849:
        /* <DEDUP_REMOVED lines=25> */
.L_x_850:
        /* <DEDUP_REMOVED lines=11> */
.L_x_2407:


//--------------------- .text._Z35group_norm_nhwc_bwd_one_pass_kernelI11Fp16IOFp16WLi128ELi4ELi128EEv26Group_norm_nhwc_bwd_params --------------------------
	.section	.text._Z35group_norm_nhwc_bwd_one_pass_kernelI11Fp16IOFp16WLi128ELi4ELi128EEv26Group_norm_nhwc_bwd_params,"ax",@progbits
	.align	128
        .global         _Z35group_norm_nhwc_bwd_one_pass_kernelI11Fp16IOFp16WLi128ELi4ELi128EEv26Group_norm_nhwc_bwd_params
        .type           _Z35group_norm_nhwc_bwd_one_pass_kernelI11Fp16IOFp16WLi128ELi4ELi128EEv26Group_norm_nhwc_bwd_params,@function
        .size           _Z35group_norm_nhwc_bwd_one_pass_kernelI11Fp16IOFp16WLi128ELi4ELi128EEv26Group_norm_nhwc_bwd_params,(.L_x_2408 - _Z35group_norm_nhwc_bwd_one_pass_kernelI11Fp16IOFp16WLi128ELi4ELi128EEv26Group_norm_nhwc_bwd_params)
        .other          _Z35group_norm_nhwc_bwd_one_pass_kernelI11Fp16IOFp16WLi128ELi4ELi128EEv26Group_norm_nhwc_bwd_params,@"STO_CUDA_ENTRY STV_DEFAULT"
_Z35group_norm_nhwc_bwd_one_pass_kernelI11Fp16IOFp16WLi128ELi4ELi128EEv26Group_norm_nhwc_bwd_params:
.text._Z35group_norm_nhwc_bwd_one_pass_kernelI11Fp16IOFp16WLi128ELi4ELi128EEv26Group_norm_nhwc_bwd_params:
        /* <DEDUP_REMOVED lines=47> */
.L_x_878:
        /* <DEDUP_REMOVED lines=125> */
.L_x_853:
[----:B------:R-:W-:Y:S05]  /*0ac0*/  BSYNC B0 ;  /* 0x0000000000007941 */ /* 0x000fea0003800000 */
.L_x_852:
        /* <DEDUP_REMOVED lines=34> */
.L_x_854:
        /* <DEDUP_REMOVED lines=26> */
.L_x_855:
        /* <DEDUP_REMOVED lines=65> */
.L_x_857:
[----:B------:R-:W-:Y:S05]  /*12a0*/  BSYNC B0 ;  /* 0x0000000000007941 */ /* 0x000fea0003800000 */
.L_x_856:
        /* <DEDUP_REMOVED lines=318> */
.L_x_859:
[----:B------:R-:W-:Y:S05]  /*2690*/  BSYNC B0 ;  /* 0x0000000000007941 */ /* 0x000fea0003800000 */
.L_x_858:
        /* <DEDUP_REMOVED lines=19> */
.L_x_861:
[----:B------:R-:W-:Y:S05]  /*27d0*/  BSYNC B0 ;  /* 0x0000000000007941 */ /* 0x000fea0003800000 */
.L_x_860:
        /* <DEDUP_REMOVED lines=31> */
.L_x_864:
[----:B--2---:R-:W2:Y:S04]  /*29d0*/  LDG.E.STRONG.GPU R10, desc[UR12][R8.64] ;  /* 0x0000000c080a7981 */ /* 0x004ea8000c1ef900 */
[----:B--2---:R-:W-:Y:S01]  /*29e0*/  CCTL.IVALL ;  /* 0x00000000ff00798f */ /* 0x004fe20002000000 */
[----:B------:R-:W-:Y:S05]  /*29f0*/  YIELD ;  /* 0x0000000000007946 */ /* 0x000fea0003800000 */
[----:B------:R-:W-:-:S13]  /*2a00*/  ISETP.NE.AND P0, PT, R10, R15, PT ;  /* 0x0000000f0a00720c */ /* 0x000fda0003f05270 */
[----:B------:R-:W-:Y:S05]  /*2a10*/  @P0 BRA `(.L_x_864) ;  /* 0xfffffffc00ec0947 */ /* 0x000fea000383ffff */
.L_x_863:
        /* <DEDUP_REMOVED lines=16> */
.L_x_868:
        /* <DEDUP_REMOVED lines=115> */
.L_x_867:
        /* <DEDUP_REMOVED lines=61> */
.L_x_869:
[----:B------:R-:W-:-:S13]  /*3620*/  ISETP.NE.OR P0, PT, R16, RZ, P0 ;  /* 0x000000ff1000720c */ /* 0x000fda0000705670 */
[----:B------:R-:W-:Y:S05]  /*3630*/  @!P0 BRA `(.L_x_865) ;  /* 0x00000000007c8947 */ /* 0x000fea0003800000 */
.L_x_866:
        /* <DEDUP_REMOVED lines=31> */
.L_x_865:
        /* <DEDUP_REMOVED lines=11> */
.L_x_871:
[----:B------:R-:W-:Y:S05]  /*38e0*/  BSYNC B0 ;  /* 0x0000000000007941 */ /* 0x000fea0003800000 */
.L_x_870:
        /* <DEDUP_REMOVED lines=16> */
.L_x_862:
        /* <DEDUP_REMOVED lines=40> */
.L_x_872:
        /* <DEDUP_REMOVED lines=21> */
.L_x_874:
[----:B------:R-:W-:Y:S05]  /*3dc0*/  BSYNC B0 ;  /* 0x0000000000007941 */ /* 0x000fea0003800000 */
.L_x_873:
        /* <DEDUP_REMOVED lines=27> */
.L_x_875:
        /* <DEDUP_REMOVED lines=26> */
.L_x_877:
[----:B------:R-:W-:Y:S05]  /*4120*/  BSYNC B0 ;  /* 0x0000000000007941 */ /* 0x000fea0003800000 */
.L_x_876:
[----:B------:R-:W-:Y:S01]  /*4130*/  ULDC UR4, c[0x0][0x2a0] ;  /* 0x0000a80000047ab9 */ /* 0x000fe20000000800 */
[----:B------:R-:W-:Y:S01]  /*4140*/  ULDC UR6, c[0x0][0x270] ;  /* 0x00009c0000067ab9 */ /* 0x000fe20000000800 */
[----:B------:R-:W-:Y:S01]  /*4150*/  IADD3 R35, R24, R35, RZ ;  /* 0x0000002318237210 */ /* 0x000fe20007ffe0ff */
[----:B------:R-:W-:Y:S01]  /*4160*/  UIMAD UR4, UR4, UR6, URZ ;  /* 0x00000006040472a4 */ /* 0x000fe2000f8e023f */
[----:B------:R-:W-:-:S05]  /*4170*/  IADD3 R34, R34, 0x1, RZ ;  /* 0x0000000122227810 */ /* 0x000fca0007ffe0ff */
[----:B------:R-:W-:-:S13]  /*4180*/  ISETP.GE.AND P0, PT, R35, UR4, PT ;  /* 0x0000000423007c0c */ /* 0x000fda000bf06270 */
[----:B------:R-:W-:Y:S05]  /*4190*/  @!P0 BRA `(.L_x_878) ;  /* 0xffffffc000548947 */ /* 0x000fea000383ffff */
.L_x_851:
        /* <DEDUP_REMOVED lines=23> */
.L_x_880:
[----:B------:R-:W-:Y:S05]  /*4310*/  BSYNC B0 ;  /* 0x0000000000007941 */ /* 0x000fea0003800000 */
.L_x_879:
[----:B------:R-:W-:Y:S05]  /*4320*/  @P0 EXIT ;  /* 0x000000000000094d */ /* 0x000fea0003800000 */
[----:B------:R-:W-:Y:S05]  /*4330*/  @P2 BRA `(.L_x_881) ;  /* 0x0000000000202947 */ /* 0x000fea0003800000 */
[----:B------:R-:W-:-:S05]  /*4340*/  IMAD R0, R6, R7, RZ ;  /* 0x0000000706007224 */ /* 0x000fca00078e02ff */
[----:B------:R-:W-:-:S13]  /*4350*/  ISETP.NE.AND P0, PT, R0, -0x1, PT ;  /* 0xffffffff0000780c */ /* 0x000fda0003f05270 */
[----:B------:R-:W-:Y:S05]  /*4360*/  @!P0 BRA `(.L_x_881) ;  /* 0x0000000000148947 */ /* 0x000fea0003800000 */
.L_x_882:
[----:B0-----:R-:W2:Y:S04]  /*4370*/  LDG.E.STRONG.GPU R5, desc[UR12][R2.64] ;  /* 0x0000000c02057981 */ /* 0x001ea8000c1ef900 */
[----:B--2---:R-:W-:Y:S01]  /*4380*/  CCTL.IVALL ;  /* 0x00000000ff00798f */ /* 0x004fe20002000000 */
[----:B------:R-:W-:Y:S05]  /*4390*/  YIELD ;  /* 0x0000000000007946 */ /* 0x000fea0003800000 */
[----:B------:R-:W-:-:S13]  /*43a0*/  ISETP.NE.AND P0, PT, R5, R0, PT ;  /* 0x000000000500720c */ /* 0x000fda0003f05270 */
[----:B------:R-:W-:Y:S05]  /*43b0*/  @P0 BRA `(.L_x_882) ;  /* 0xfffffffc00ec0947 */ /* 0x000fea000383ffff */
.L_x_881:
        /* <DEDUP_REMOVED lines=24> */
.L_x_883:
        /* <DEDUP_REMOVED lines=25> */
.L_x_884:
        /* <DEDUP_REMOVED lines=11> */
.L_x_2408:


//--------------------- .text._Z35group_norm_nhwc_bwd_one_pass_kernelI11Fp16IOFp16WLi256ELi4ELi128EEv26Group_norm_nhwc_bwd_params --------------------------
	.section	.text._Z35group_norm_nhwc_bwd_one_pass_kernelI11Fp16IOFp16WLi256ELi4ELi128EEv26Group_norm_nhwc_bwd_params,"ax",@progbits
	.align	128
        .global         _Z35group_norm_nhwc_bwd_one_pass_kernelI11Fp16IOFp16WLi256ELi4ELi128EEv26Group_norm_nhwc_bwd_params
        .type           _Z35group_norm_nhwc_bwd_one_pass_kernelI11Fp16IOFp16WLi256ELi4ELi128EEv26Group_norm_nhwc_bwd_params,@function
        .size           _Z35group_norm_nhwc_bwd_one_pass_kernelI11Fp16IOFp16WLi256ELi4ELi128EEv26Group_norm_nhwc_bwd_params,(.L_x_2409 - _Z35group_norm_nhwc_bwd_one_pass_kernelI11Fp16IOFp16WLi256ELi4ELi128EEv26Group_norm_nhwc_bwd_params)
        .other          _Z35group_norm_nhwc_bwd_one_pass_kernelI11Fp16IOFp16WLi256ELi4ELi128EEv26Group_norm_nhwc_bwd_params,@"STO_CUDA_ENTRY STV_DEFAULT"
_Z35group_norm_nhwc_bwd_one_pass_kernelI11Fp16IOFp16WLi256ELi4ELi128EEv26Group_norm_nhwc_bwd_params:
.text._Z35group_norm_nhwc_bwd_one_pass_kernelI11Fp16IOFp16WLi256ELi4ELi128EEv26Group_norm_nhwc_bwd_params:
        /* <DEDUP_REMOVED lines=50> */
.L_x_920:
        /* <DEDUP_REMOVED lines=175> */
.L_x_887:
[----:B------:R-:W-:Y:S05]  /*0e10*/  BSYNC B0 ;  /* 0x0000000000007941 */ /* 0x000fea0003800000 */
.L_x_886:
        /* <DEDUP_REMOVED lines=29> */
.L_x_888:
        /* <DEDUP_REMOVED lines=34> */
.L_x_889:
        /* <DEDUP_REMOVED lines=32> */
.L_x_890:
        /* <DEDUP_REMOVED lines=35> */
.L_x_891:
        /* <DEDUP_REMOVED lines=68> */
.L_x_893:
[----:B------:R-:W-:Y:S05]  /*1a80*/  BSYNC B0 ;  /* 0x0000000000007941 */ /* 0x000fea0003800000 */
.L_x_892:
        /* <DEDUP_REMOVED lines=318> */
.L_x_895:
[----:B------:R-:W-:Y:S05]  /*2e70*/  BSYNC B0 ;  /* 0x0000000000007941 */ /* 0x000fea0003800000 */
.L_x_894:
        /* <DEDUP_REMOVED lines=19> */
.L_x_897:
[----:B------:R-:W-:Y:S05]  /*2fb0*/  BSYNC B0 ;  /* 0x0000000000007941 */ /* 0x000fea0003800000 */
.L_x_896:
        /* <DEDUP_REMOVED lines=35> */
.L_x_900:
[----:B------:R-:W2:Y:S04]  /*31f0*/  LDG.E.STRONG.GPU R10, desc[UR12][R8.64] ;  /* 0x0000000c080a7981 */ /* 0x000ea8000c1ef900 */
[----:B--2---:R-:W-:Y:S01]  /*3200*/  CCTL.IVALL ;  /* 0x00000000ff00798f */ /* 0x004fe20002000000 */
[----:B------:R-:W-:Y:S05]  /*3210*/  YIELD ;  /* 0x0000000000007946 */ /* 0x000fea0003800000 */
[----:B------:R-:W-:-:S13]  /*3220*/  ISETP.NE.AND P0, PT, R10, R13, PT ;  /* 0x0000000d0a00720c */ /* 0x000fda0003f05270 */
[----:B------:R-:W-:Y:S05]  /*3230*/  @P0 BRA `(.L_x_900) ;  /* 0xfffffffc00ec0947 */ /* 0x000fea000383ffff */
.L_x_899:
        /* <DEDUP_REMOVED lines=16> */
.L_x_904:
        /* <DEDUP_REMOVED lines=115> */
.L_x_903:
        /* <DEDUP_REMOVED lines=61> */
.L_x_905:
[----:B------:R-:W-:-:S13]  /*3e40*/  ISETP.NE.OR P0, PT, R14, RZ, P0 ;  /* 0x000000ff0e00720c */ /* 0x000fda0000705670 */
[----:B------:R-:W-:Y:S05]  /*3e50*/  @!P0 BRA `(.L_x_901) ;  /* 0x00000000007c8947 */ /* 0x000fea0003800000 */
.L_x_902:
        /* <DEDUP_REMOVED lines=31> */
.L_x_901:
        /* <DEDUP_REMOVED lines=11> */
.L_x_907:
[----:B------:R-:W-:Y:S05]  /*4100*/  BSYNC B0 ;  /* 0x0000000000007941 */ /* 0x000fea0003800000 */
.L_x_906:
        /* <DEDUP_REMOVED lines=16> */
.L_x_898:
        /* <DEDUP_REMOVED lines=50> */
.L_x_908:
        /* <DEDUP_REMOVED lines=21> */
.L_x_910:
[----:B------:R-:W-:Y:S05]  /*4680*/  BSYNC B0 ;  /* 0x0000000000007941 */ /* 0x000fea0003800000 */
.L_x_909:
        /* <DEDUP_REMOVED lines=25> */
.L_x_911:
        /* <DEDUP_REMOVED lines=22> */
.L_x_913:
[----:B------:R-:W-:Y:S05]  /*4980*/  BSYNC B0 ;  /* 0x0000000000007941 */ /* 0x000fea0003800000 */
.L_x_912:
        /* <DEDUP_REMOVED lines=31> */
.L_x_914:
        /* <DEDUP_REMOVED lines=22> */
.L_x_916:
[----:B------:R-:W-:Y:S05]  /*4ce0*/  BSYNC B0 ;  /* 0x0000000000007941 */ /* 0x000fea0003800000 */
.L_x_915:
        /* <DEDUP_REMOVED lines=25> */
.L_x_917:
        /* <DEDUP_REMOVED lines=21> */
.L_x_919:
[----:B------:R-:W-:Y:S05]  /*4fd0*/  BSYNC B0 ;  /* 0x0000000000007941 */ /* 0x000fea0003800000 */
.L_x_918:
        /* <DEDUP_REMOVED lines=8> */
.L_x_885:
        /* <DEDUP_REMOVED lines=23> */
.L_x_922:
[----:B------:R-:W-:Y:S05]  /*51d0*/  BSYNC B0 ;  /* 0x0000000000007941 */ /* 0x000fea0003800000 */
.L_x_921:
[----:B------:R-:W-:Y:S05]  /*51e0*/  @P0 EXIT ;  /* 0x000000000000094d */ /* 0x000fea0003800000 */
[----:B------:R-:W-:Y:S05]  /*51f0*/  @P2 BRA `(.L_x_923) ;  /* 0x0000000000202947 */ /* 0x000fea0003800000 */
[----:B------:R-:W-:-:S05]  /*5200*/  IMAD R0, R6, R7, RZ ;  /* 0x0000000706007224 */ /* 0x000fca00078e02ff */
[----:B------:R-:W-:-:S13]  /*5210*/  ISETP.NE.AND P0, PT, R0, -0x1, PT ;  /* 0xffffffff0000780c */ /* 0x000fda0003f05270 */
[----:B------:R-:W-:Y:S05]  /*5220*/  @!P0 BRA `(.L_x_923) ;  /* 0x0000000000148947 */ /* 0x000fea0003800000 */
.L_x_924:
[----:B0-----:R-:W2:Y:S04]  /*5230*/  LDG.E.STRONG.GPU R5, desc[UR12][R2.64] ;  /* 0x0000000c02057981 */ /* 0x001ea8000c1ef900 */
[----:B--2---:R-:W-:Y:S01]  /*5240*/  CCTL.IVALL ;  /* 0x00000000ff00798f */ /* 0x004fe20002000000 */
[----:B------:R-:W-:Y:S05]  /*5250*/  YIELD ;  /* 0x0000000000007946 */ /* 0x000fea0003800000 */
[----:B------:R-:W-:-:S13]  /*5260*/  ISETP.NE.AND P0, PT, R5, R0, PT ;  /* 0x000000000500720c */ /* 0x000fda0003f05270 */
[----:B------:R-:W-:Y:S05]  /*5270*/  @P0 BRA `(.L_x_924) ;  /* 0xfffffffc00ec0947 */ /* 0x000fea000383ffff */
.L_x_923:
        /* <DEDUP_REMOVED lines=24> */
.L_x_925:
        /* <DEDUP_REMOVED lines=25> */
.L_x_926:
        /* <DEDUP_REMOVED lines=15> */
.L_x_2409:


//--------------------- .text._Z35group_norm_nhwc_bwd_one_pass_kernelI11Fp16IOFp16WLi512ELi4ELi128EEv26Group_norm_nhwc_bwd_params --------------------------
	.section	.text._Z35group_norm_nhwc_bwd_one_pass_kernelI11Fp16IOFp16WLi512ELi4ELi128EEv26Group_norm_nhwc_bwd_params,"ax",@progbits
	.align	128
        .global         _Z35group_norm_nhwc_bwd_one_pass_kernelI11Fp16IOFp16WLi512ELi4ELi128EEv26Group_norm_nhwc_bwd_params
        .type           _Z35group_norm_nhwc_bwd_one_pass_kernelI11Fp16IOFp16WLi512ELi4ELi128EEv26Group_norm_nhwc_bwd_params,@function
        .size           _Z35group_norm_nhwc_bwd_one_pass_kernelI11Fp16IOFp16WLi512ELi4ELi128EEv26Group_norm_nhwc_bwd_params,(.L_x_2410 - _Z35group_norm_nhwc_bwd_one_pass_kernelI11Fp16IOFp16WLi512ELi4ELi128EEv26Group_norm_nhwc_bwd_params)
        .other          _Z35group_norm_nhwc_bwd_one_pass_kernelI11Fp16IOFp16WLi512ELi4ELi128EEv26Group_norm_nhwc_bwd_params,@"STO_CUDA_ENTRY STV_DEFAULT"
_Z35group_norm_nhwc_bwd_one_pass_kernelI11Fp16IOFp16WLi512ELi4ELi128EEv26Group_norm_nhwc_bwd_params:
.text._Z35group_norm_nhwc_bwd_one_pass_kernelI11Fp16IOFp16WLi512ELi4ELi128EEv26Group_norm_nhwc_bwd_params:
        /* <DEDUP_REMOVED lines=63> */
.L_x_978:
        /* <DEDUP_REMOVED lines=258> */
.L_x_929:
[----:B------:R-:W-:Y:S05]  /*1410*/  BSYNC B0 ;  /* 0x0000000000007941 */ /* 0x000fea0003800000 */
.L_x_928:
        /* <DEDUP_REMOVED lines=35> */
.L_x_930:
        /* <DEDUP_REMOVED lines=26> */
.L_x_931:
        /* <DEDUP_REMOVED lines=41> */
.L_x_932:
        /* <DEDUP_REMOVED lines=37> */
.L_x_933:
        /* <DEDUP_REMOVED lines=32> */
.L_x_934:
        /* <DEDUP_REMOVED lines=38> */
.L_x_935:
        /* <DEDUP_REMOVED lines=36> */
.L_x_936:
        /* <DEDUP_REMOVED lines=35> */
.L_x_937:
        /* <DEDUP_REMOVED lines=64> */
.L_x_939:
[----:B------:R-:W-:Y:S05]  /*29a0*/  BSYNC B0 ;  /* 0x0000000000007941 */ /* 0x000fea0003800000 */
.L_x_938:
        /* <DEDUP_REMOVED lines=320> */
.L_x_941:
[----:B------:R-:W-:Y:S05]  /*3db0*/  BSYNC B0 ;  /* 0x0000000000007941 */ /* 0x000fea0003800000 */
.L_x_940:
        /* <DEDUP_REMOVED lines=18> */
.L_x_943:
[----:B------:R-:W-:Y:S05]  /*3ee0*/  BSYNC B0 ;  /* 0x0000000000007941 */ /* 0x000fea0003800000 */
.L_x_942:
        /* <DEDUP_REMOVED lines=33> */
.L_x_946:
[----:B-1----:R-:W2:Y:S04]  /*4100*/  LDG.E.STRONG.GPU R14, desc[UR12][R12.64] ;  /* 0x0000000c0c0e7981 */ /* 0x002ea8000c1ef900 */
[----:B--2---:R-:W-:Y:S01]  /*4110*/  CCTL.IVALL ;  /* 0x00000000ff00798f */ /* 0x004fe20002000000 */
[----:B------:R-:W-:Y:S05]  /*4120*/  YIELD ;  /* 0x0000000000007946 */ /* 0x000fea0003800000 */
[----:B------:R-:W-:-:S13]  /*4130*/  ISETP.NE.AND P6, PT, R14, R21, PT ;  /* 0x000000150e00720c */ /* 0x000fda0003fc5270 */
[----:B------:R-:W-:Y:S05]  /*4140*/  @P6 BRA `(.L_x_946) ;  /* 0xfffffffc00ec6947 */ /* 0x000fea000383ffff */
.L_x_945:
        /* <DEDUP_REMOVED lines=20> */
.L_x_950:
        /* <DEDUP_REMOVED lines=115> */
.L_x_949:
        /* <DEDUP_REMOVED lines=62> */
.L_x_951:
[----:B------:R-:W-:-:S04]  /*4da0*/  ISETP.NE.AND P6, PT, R16, RZ, PT ;  /* 0x000000ff1000720c */ /* 0x000fc80003fc5270 */
[----:B------:R-:W-:-:S13]  /*4db0*/  ISETP.NE.OR P6, PT, R14, RZ, P6 ;  /* 0x000000ff0e00720c */ /* 0x000fda00037c5670 */
[----:B------:R-:W-:Y:S05]  /*4dc0*/  @!P6 BRA `(.L_x_947) ;  /* 0x00000000007ce947 */ /* 0x000fea0003800000 */
.L_x_948:
        /* <DEDUP_REMOVED lines=31> */
.L_x_947:
        /* <DEDUP_REMOVED lines=10> */
.L_x_953:
[----:B------:R-:W-:Y:S05]  /*5060*/  BSYNC B0 ;  /* 0x0000000000007941 */ /* 0x000fea0003800000 */
.L_x_952:
        /* <DEDUP_REMOVED lines=17> */
.L_x_944:
        /* <DEDUP_REMOVED lines=40> */
.L_x_954:
        /* <DEDUP_REMOVED lines=20> */
.L_x_956:
[----:B------:R-:W-:Y:S05]  /*5540*/  BSYNC B0 ;  /* 0x0000000000007941 */ /* 0x000fea0003800000 */
.L_x_955:
        /* <DEDUP_REMOVED lines=27> */
.L_x_957:
        /* <DEDUP_REMOVED lines=20> */
.L_x_959:
[----:B------:R-:W-:Y:S05]  /*5840*/  BSYNC B0 ;  /* 0x0000000000007941 */ /* 0x000fea0003800000 */
.L_x_958:
        /* <DEDUP_REMOVED lines=27> */
.L_x_960:
        /* <DEDUP_REMOVED lines=22> */
.L_x_962:
[----:B------:R-:W-:Y:S05]  /*5b60*/  BSYNC B0 ;  /* 0x0000000000007941 */ /* 0x000fea0003800000 */
.L_x_961:
        /* <DEDUP_REMOVED lines=27> */
.L_x_963:
        /* <DEDUP_REMOVED lines=22> */
.L_x_965:
[----:B------:R-:W-:Y:S05]  /*5e80*/  BSYNC B0 ;  /* 0x0000000000007941 */ /* 0x000fea0003800000 */
.L_x_964:
        /* <DEDUP_REMOVED lines=29> */
.L_x_966:
        /* <DEDUP_REMOVED lines=22> */
.L_x_968:
[----:B------:R-:W-:Y:S05]  /*61c0*/  BSYNC B0 ;  /* 0x0000000000007941 */ /* 0x000fea0003800000 */
.L_x_967:
        /* <DEDUP_REMOVED lines=32> */
.L_x_969:
        /* <DEDUP_REMOVED lines=22> */
.L_x_971:
[----:B------:R-:W-:Y:S05]  /*6530*/  BSYNC B0 ;  /* 0x0000000000007941 */ /* 0x000fea0003800000 */
.L_x_970:
        /* <DEDUP_REMOVED lines=32> */
.L_x_972:
        /* <DEDUP_REMOVED lines=22> */
.L_x_974:
[----:B------:R-:W-:Y:S05]  /*68a0*/  BSYNC B0 ;  /* 0x0000000000007941 */ /* 0x000fea0003800000 */
.L_x_973:
        /* <DEDUP_REMOVED lines=31> */
.L_x_975:
        /* <DEDUP_REMOVED lines=21> */
.L_x_977:
[----:B------:R-:W-:Y:S05]  /*6bf0*/  BSYNC B0 ;  /* 0x0000000000007941 */ /* 0x000fea0003800000 */
.L_x_976:
[----:B------:R-:W-:Y:S01]  /*6c00*/  ULDC UR8, c[0x0][0x2a0] ;  /* 0x0000a80000087ab9 */ /* 0x000fe20000000800 */
[----:B------:R-:W-:Y:S01]  /*6c10*/  ULDC UR9, c[0x0][0x270] ;  /* 0x00009c0000097ab9 */ /* 0x000fe20000000800 */
[----:B------:R-:W-:Y:S01]  /*6c20*/  IADD3 R44, R3, R44, RZ ;  /* 0x0000002c032c7210 */ /* 0x000fe20007ffe0ff */
[----:B------:R-:W-:Y:S01]  /*6c30*/  UIMAD UR8, UR8, UR9, URZ ;  /* 0x00000009080872a4 */ /* 0x000fe2000f8e023f */
[----:B------:R-:W-:-:S05]  /*6c40*/  IADD3 R45, R45, 0x1, RZ ;  /* 0x000000012d2d7810 */ /* 0x000fca0007ffe0ff */
[----:B------:R-:W-:-:S13]  /*6c50*/  ISETP.GE.AND P0, PT, R44, UR8, PT ;  /* 0x000000082c007c0c */ /* 0x000fda000bf06270 */
[----:B------:R-:W-:Y:S05]  /*6c60*/  @!P0 BRA `(.L_x_978) ;  /* 0xffffff9400e08947 */ /* 0x000fea000383ffff */
.L_x_927:
        /* <DEDUP_REMOVED lines=23> */
.L_x_980:
[----:B------:R-:W-:Y:S05]  /*6de0*/  BSYNC B0 ;  /* 0x0000000000007941 */ /* 0x000fea0003800000 */
.L_x_979:
[----:B------:R-:W-:Y:S05]  /*6df0*/  @P0 EXIT ;  /* 0x000000000000094d */ /* 0x000fea0003800000 */
[----:B------:R-:W-:Y:S05]  /*6e00*/  @P2 BRA `(.L_x_981) ;  /* 0x0000000000202947 */ /* 0x000fea0003800000 */
[----:B------:R-:W-:-:S05]  /*6e10*/  IMAD R0, R6, R7, RZ ;  /* 0x0000000706007224 */ /* 0x000fca00078e02ff */
[----:B------:R-:W-:-:S13]  /*6e20*/  ISETP.NE.AND P0, PT, R0, -0x1, PT ;  /* 0xffffffff0000780c */ /* 0x000fda0003f05270 */
[----:B------:R-:W-:Y:S05]  /*6e30*/  @!P0 BRA `(.L_x_981) ;  /* 0x0000000000148947 */ /* 0x000fea0003800000 */
.L_x_982:
[----:B--2---:R-:W2:Y:S04]  /*6e40*/  LDG.E.STRONG.GPU R5, desc[UR12][R2.64] ;  /* 0x0000000c02057981 */ /* 0x004ea8000c1ef900 */
[----:B--2---:R-:W-:Y:S01]  /*6e50*/  CCTL.IVALL ;  /* 0x00000000ff00798f */ /* 0x004fe20002000000 */
[----:B------:R-:W-:Y:S05]  /*6e60*/  YIELD ;  /* 0x0000000000007946 */ /* 0x000fea0003800000 */
[----:B------:R-:W-:-:S13]  /*6e70*/  ISETP.NE.AND P0, PT, R5, R0, PT ;  /* 0x000000000500720c */ /* 0x000fda0003f05270 */
[----:B------:R-:W-:Y:S05]  /*6e80*/  @P0 BRA `(.L_x_982) ;  /* 0xfffffffc00ec0947 */ /* 0x000fea000383ffff */
.L_x_981:
        /* <DEDUP_REMOVED lines=24> */
.L_x_983:
        /* <DEDUP_REMOVED lines=17> */
[----:B---3--:R-:W-:Y:S02]  /*7120*/  F2FP.F16.F32.PACK_AB R3, R15, R0 ;  /* 0x000000000f03723e */ /* 0x008fe400000000ff */
[----:B------:R-:W-:Y:S02]  /*7130*/  SHF.R.S32.HI R0, RZ, 0x1f, R48 ;  /* 0x0000001fff007819 */ /* 0x000fe40000011430 */
[----:B----4-:R-:W-:Y:S01]  /*7140*/  F2FP.F16.F32.PACK_AB R21, R19, R16 ;  /* 0x000000101315723e */ /* 0x010fe200000000ff */
[----:B------:R3:W-:Y:S04]  /*7150*/  STG.E desc[UR12][R8.64], R3 ;  /* 0x0000000308007986 */ /* 0x0007e8000c10190c */
[----:B------:R3:W-:Y:S01]  /*7160*/  STG.E desc[UR12][R10.64], R21 ;  /* 0x000000150a007986 */ /* 0x0007e2000c10190c */
[----:B------:R-:W-:-:S13]  /*7170*/  ISETP.GT.AND.EX P0, PT, R27, R0, PT, P0 ;  /* 0x000000001b00720c */ /* 0x000fda0003f04300 */
[----:B---3--:R-:W-:Y:S05]  /*7180*/  @P0 BRA `(.L_x_983) ;  /* 0xfffffffc00a00947 */ /* 0x008fea000383ffff */
[----:B------:R-:W-:Y:S05]  /*7190*/  EXIT ;  /* 0x000000000000794d */ /* 0x000fea0003800000 */
.L_x_984:
        /* <DEDUP_REMOVED lines=14> */
.L_x_2410:


//--------------------- .text._Z35group_norm_nhwc_bwd_one_pass_kernelI11Fp32IOFp32WLi64ELi4ELi128EEv26Group_norm_nhwc_bwd_params --------------------------
	.section	.text._Z35group_norm_nhwc_bwd_one_pass_kernelI11Fp32IOFp32WLi64ELi4ELi128EEv26Group_norm_nhwc_bwd_params,"ax",@progbits
	.align	128
        .global         _Z35group_norm_nhwc_bwd_one_pass_kernelI11Fp32IOFp32WLi64ELi4ELi128EEv26Group_norm_nhwc_bwd_params
        .type           _Z35group_norm_nhwc_bwd_one_pass_kernelI11Fp32IOFp32WLi64ELi4ELi128EEv26Group_norm_nhwc_bwd_params,@function
        .size           _Z35group_norm_nhwc_bwd_one_pass_kernelI11Fp32IOFp32WLi64ELi4ELi128EEv26Group_norm_nhwc_bwd_params,(.L_x_2411 - _Z35group_norm_nhwc_bwd_one_pass_kernelI11Fp32IOFp32WLi64ELi4ELi128EEv26Group_norm_nhwc_bwd_params)
        .other          _Z35group_norm_nhwc_bwd_one_pass_kernelI11Fp32IOFp32WLi64ELi4ELi128EEv26Group_norm_nhwc_bwd_params,@"STO_CUDA_ENTRY STV_DEFAULT"
_Z35group_norm_nhwc_bwd_one_pass_kernelI11Fp32IOFp32WLi64ELi4ELi128EEv26Group_norm_nhwc_bwd_params:
.text._Z35group_norm_nhwc_bwd_one_pass_kernelI11Fp32IOFp32WLi64ELi4ELi128EEv26Group_norm_nhwc_bwd_params:
        /* <DEDUP_REMOVED lines=13> */
[----:B------:R-:W-:Y:S01]  /*00d0*/  UIMAD.WIDE.U32 UR4, UR10, 0x3, URZ ;  /* 0x000000030a0478a5 */ /* 0x000fe2000f8e003f */
[----:B------:R-:W-:Y:S01]  /*00e0*/  SHF.R.U32.HI R31, RZ, 0x1, R39 ;  /* 0x00000001ff1f7819 */ /* 0x000fe20000011627 */
[----:B------:R-:W-:Y:S01]  /*00f0*/  UIMAD UR8, UR11, 0x3, URZ ;  /* 0x000000030b0878a4 */ /* 0x000fe2000f8e023f */
[----:B------:R-:W-:Y:S01]  /*0100*/  SHF.L.U32 R29, R39, 0x1, RZ ;  /* 0x00000001271d7819 */ /* 0x000fe200000006ff */
[----:B------:R-:W-:Y:S01]  /*0110*/  ULEA.HI UR9, UP0, UR11, UR10, URZ, 0x1 ;  /* 0x0000000a0b097291 */ /* 0x000fe2000f81083f */
[----:B------:R-:W2:Y:S01]  /*0120*/  S2UR UR7, SR_CgaCtaId ;  /* 0x00000000000779c3 */ /* 0x000ea20000008800 */
[----:B------:R-:W-:Y:S01]  /*0130*/  UIADD3 UR5, UR5, UR8, URZ ;  /* 0x0000000805057290 */ /* 0x000fe2000fffe03f */
[----:B------:R-:W-:Y:S01]  /*0140*/  HFMA2.MMA R36, -RZ, RZ, 0, 0 ;  /* 0x00000000ff247435 */ /* 0x000fe200000001ff */
[----:B------:R-:W-:Y:S01]  /*0150*/  UMOV UR6, 0x400 ;  /* 0x0000040000067882 */ /* 0x000fe20000000000 */
[----:B------:R-:W-:Y:S01]  /*0160*/  UIADD3.X UR10, URZ, UR11, URZ, UP0, !UPT ;  /* 0x0000000b3f0a7290 */ /* 0x000fe200087fe43f */
[----:B------:R-:W-:Y:S01]  /*0170*/  MOV R37, R35 ;  /* 0x0000002300257202 */ /* 0x000fe20000000f00 */
[----:B------:R-:W-:Y:S01]  /*0180*/  ULDC.64 UR16, c[0x0][0x290] ;  /* 0x0000a40000107ab9 */ /* 0x000fe20000000a00 */
[----:B------:R-:W-:Y:S01]  /*0190*/  ULEA.HI UR8, UP0, UR5, UR4, URZ, 0x1 ;  /* 0x0000000405087291 */ /* 0x000fe2000f81083f */
[----:B------:R-:W3:Y:S01]  /*01a0*/  LDC R34, c[0x0][0x10] ;  /* 0x00000400ff227b82 */ /* 0x000ee20000000800 */
[----:B------:R-:W-:Y:S01]  /*01b0*/  USHF.R.S64 UR9, UR9, 0x1, UR10 ;  /* 0x0000000109097899 */ /* 0x000fe2000800100a */
[----:B------:R-:W-:Y:S01]  /*01c0*/  LOP3.LUT R29, R29, 0x2, RZ, 0xc0, !PT ;  /* 0x000000021d1d7812 */ /* 0x000fe200078ec0ff */
[----:B------:R-:W-:-:S04]  /*01d0*/  UIADD3.X UR5, URZ, UR5, URZ, UP0, !UPT ;  /* 0x000000053f057290 */ /* 0x000fc800087fe43f */
[----:B------:R-:W-:Y:S01]  /*01e0*/  USHF.R.S64 UR8, UR8, 0x1, UR5 ;  /* 0x0000000108087899 */ /* 0x000fe20008001005 */
[----:B------:R-:W4:Y:S01]  /*01f0*/  LDC R33, c[0x0][0xc] ;  /* 0x00000300ff217b82 */ /* 0x000f220000000800 */
[----:B0-----:R-:W-:Y:S01]  /*0200*/  IMAD R31, R0, UR14, R31 ;  /* 0x0000000e001f7c24 */ /* 0x001fe2000f8e021f */
[----:B------:R-:W-:Y:S01]  /*0210*/  SHF.R.S32.HI R0, RZ, 0x1f, R39 ;  /* 0x0000001fff007819 */ /* 0x000fe20000011427 */
[----:B------:R-:W-:-:S03]  /*0220*/  USHF.R.S32.HI UR5, URZ, 0x1, UR5 ;  /* 0x000000013f057899 */ /* 0x000fc60008011405 */
[----:B------:R-:W-:Y:S01]  /*0230*/  ISETP.GE.U32.AND P1, PT, R31, UR16, PT ;  /* 0x000000101f007c0c */ /* 0x000fe2000bf26070 */
[----:B------:R-:W-:Y:S01]  /*0240*/  USHF.L.U64.HI UR5, UR8, 0x2, UR5 ;  /* 0x0000000208057899 */ /* 0x000fe20008010205 */
[----:B------:R-:W-:Y:S01]  /*0250*/  SHF.R.S32.HI R2, RZ, 0x1f, R31 ;  /* 0x0000001fff027819 */ /* 0x000fe2000001141f */
[----:B--2---:R-:W-:Y:S01]  /*0260*/  ULEA UR11, UR7, UR6, 0x18 ;  /* 0x00000006070b7291 */ /* 0x004fe2000f8ec03f */
[----:B------:R-:W-:Y:S01]  /*0270*/  LEA.HI R0, R0, R39, RZ, 0x5 ;  /* 0x0000002700007211 */ /* 0x000fe200078f28ff */
[----:B------:R-:W-:Y:S01]  /*0280*/  UIADD3 UR6, UR6, 0x40, URZ ;  /* 0x0000004006067890 */ /* 0x000fe2000fffe03f */
[----:B------:R-:W-:Y:S02]  /*0290*/  ISETP.GE.AND.EX P1, PT, R2, UR17, PT, P1 ;  /* 0x0000001102007c0c */ /* 0x000fe4000bf26310 */
[----:B------:R-:W-:Y:S01]  /*02a0*/  SHF.R.S32.HI R0, RZ, 0x5, R0 ;  /* 0x00000005ff007819 */ /* 0x000fe20000011400 */
[----:B------:R-:W-:Y:S01]  /*02b0*/  ULEA UR6, UR7, UR6, 0x18 ;  /* 0x0000000607067291 */ /* 0x000fe2000f8ec03f */
[----:B------:R-:W-:Y:S01]  /*02c0*/  ISETP.LT.U32.AND P1, PT, R39, 0x80, !P1 ;  /* 0x000000802700780c */ /* 0x000fe20004f21070 */
[----:B------:R-:W-:Y:S01]  /*02d0*/  USHF.R.S32.HI UR7, URZ, 0x1, UR10 ;  /* 0x000000013f077899 */ /* 0x000fe2000801140a */
[----:B------:R-:W-:-:S03]  /*02e0*/  LEA R30, R0, UR11, 0x3 ;  /* 0x0000000b001e7c11 */ /* 0x000fc6000f8e18ff */
[----:B------:R-:W-:Y:S01]  /*02f0*/  LEA R28, R39, UR6, 0x4 ;  /* 0x00000006271c7c11 */ /* 0x000fe2000f8e20ff */
[----:B-1-3--:R-:W-:-:S12]  /*0300*/  USHF.L.U64.HI UR7, UR9, 0x2, UR7 ;  /* 0x0000000209077899 */ /* 0x00afd80008010207 */
.L_x_1008:
[----:B0-----:R-:W0:Y:S08]  /*0310*/  LDC.64 R10, c[0x0][0x248] ;  /* 0x00009200ff0a7b82 */ /* 0x001e300000000a00 */
[----:B-1----:R-:W1:Y:S01]  /*0320*/  LDC R8, c[0x0][0x2a0] ;  /* 0x0000a800ff087b82 */ /* 0x002e620000000800 */
[C---:B------:R-:W-:Y:S01]  /*0330*/  ISETP.GE.AND P3, PT, R37.reuse, RZ, PT ;  /* 0x000000ff2500720c */ /* 0x040fe20003f66270 */
[----:B------:R-:W-:Y:S01]  /*0340*/  ULDC.64 UR10, c[0x0][0x298] ;  /* 0x0000a600000a7ab9 */ /* 0x000fe20000000a00 */
[----:B------:R-:W-:Y:S01]  /*0350*/  SHF.R.S32.HI R15, RZ, 0x1f, R31 ;  /* 0x0000001fff0f7819 */ /* 0x000fe2000001141f */
[----:B------:R-:W-:Y:S01]  /*0360*/  ULDC.U8 UR6, c[0x0][0x2a4] ;  /* 0x0000a90000067ab9 */ /* 0x000fe20000000000 */
[----:B0-----:R-:W-:-:S06]  /*0370*/  IMAD.WIDE R10, R37, 0x8, R10 ;  /* 0x00000008250a7825 */ /* 0x001fcc00078e020a */
[----:B------:R-:W2:Y:S01]  /*0380*/  LDG.E.64 R10, desc[UR12][R10.64] ;  /* 0x0000000c0a0a7981 */ /* 0x000ea2000c1e1b00 */
[----:B-1----:R-:W-:-:S04]  /*0390*/  IABS R5, R8 ;  /* 0x0000000800057213 */ /* 0x002fc80000000000 */
[----:B------:R-:W0:Y:S08]  /*03a0*/  I2F.RP R0, R5 ;  /* 0x0000000500007306 */ /* 0x000e300000209400 */
[----:B0-----:R-:W0:Y:S02]  /*03b0*/  MUFU.RCP R0, R0 ;  /* 0x0000000000007308 */ /* 0x001e240000001000 */
[----:B0-----:R-:W-:-:S06]  /*03c0*/  IADD3 R2, R0, 0xffffffe, RZ ;  /* 0x0ffffffe00027810 */ /* 0x001fcc0007ffe0ff */
[----:B------:R0:W1:Y:S02]  /*03d0*/  F2I.FTZ.U32.TRUNC.NTZ R3, R2 ;  /* 0x0000000200037305 */ /* 0x000064000021f000 */
[----:B0-----:R-:W-:Y:S02]  /*03e0*/  MOV R2, RZ ;  /* 0x000000ff00027202 */ /* 0x001fe40000000f00 */
[----:B-1----:R-:W-:-:S05]  /*03f0*/  IADD3 R4, RZ, -R3, RZ ;  /* 0x80000003ff047210 */ /* 0x002fca0007ffe0ff */
[----:B------:R-:W-:Y:S01]  /*0400*/  IMAD R7, R4, R5, RZ ;  /* 0x0000000504077224 */ /* 0x000fe200078e02ff */
[----:B------:R-:W-:-:S03]  /*0410*/  IABS R4, R37 ;  /* 0x0000002500047213 */ /* 0x000fc60000000000 */
[----:B------:R-:W-:-:S06]  /*0420*/  IMAD.HI.U32 R3, R3, R7, R2 ;  /* 0x0000000703037227 */ /* 0x000fcc00078e0002 */
[----:B------:R-:W-:-:S05]  /*0430*/  IMAD.HI.U32 R3, R3, R4, RZ ;  /* 0x0000000403037227 */ /* 0x000fca00078e00ff */
[----:B------:R-:W-:-:S05]  /*0440*/  IADD3 R0, -R3, RZ, RZ ;  /* 0x000000ff03007210 */ /* 0x000fca0007ffe1ff */
[----:B------:R-:W-:-:S05]  /*0450*/  IMAD R0, R5, R0, R4 ;  /* 0x0000000005007224 */ /* 0x000fca00078e0204 */
[----:B------:R-:W-:Y:S02]  /*0460*/  ISETP.GT.U32.AND P2, PT, R5, R0, PT ;  /* 0x000000000500720c */ /* 0x000fe40003f44070 */
[----:B------:R-:W-:-:S11]  /*0470*/  LOP3.LUT R2, R37, R8, RZ, 0x3c, !PT ;  /* 0x0000000825027212 */ /* 0x000fd600078e3cff */
[----:B------:R-:W-:-:S04]  /*0480*/  @!P2 IADD3 R0, R0, -R5, RZ ;  /* 0x800000050000a210 */ /* 0x000fc80007ffe0ff */
[-C--:B------:R-:W-:Y:S02]  /*0490*/  ISETP.GE.U32.AND P0, PT, R0, R5.reuse, PT ;  /* 0x000000050000720c */ /* 0x080fe40003f06070 */
[----:B------:R-:W-:Y:S02]  /*04a0*/  ISETP.GE.AND P4, PT, R2, RZ, PT ;  /* 0x000000ff0200720c */ /* 0x000fe40003f86270 */
[----:B------:R-:W-:Y:S02]  /*04b0*/  @!P2 IADD3 R3, R3, 0x1, RZ ;  /* 0x000000010303a810 */ /* 0x000fe40007ffe0ff */
[----:B------:R-:W-:Y:S02]  /*04c0*/  ISETP.GT.U32.AND P2, PT, R5, R0, PT ;  /* 0x000000000500720c */ /* 0x000fe40003f44070 */
[----:B------:R-:W-:-:S05]  /*04d0*/  IADD3 R5, R0, -R5, RZ ;  /* 0x8000000500057210 */ /* 0x000fca0007ffe0ff */
[----:B------:R-:W-:Y:S02]  /*04e0*/  @P0 IADD3 R3, R3, 0x1, RZ ;  /* 0x0000000103030810 */ /* 0x000fe40007ffe0ff */
[----:B------:R-:W-:Y:S02]  /*04f0*/  SEL R0, R5, R0, !P2 ;  /* 0x0000000005007207 */ /* 0x000fe40005000000 */
[----:B------:R-:W-:Y:S01]  /*0500*/  MOV R6, R3 ;  /* 0x0000000300067202 */ /* 0x000fe20000000f00 */
[----:B------:R-:W0:Y:S01]  /*0510*/  @P1 LDC.64 R4, c[0x0][0x288] ;  /* 0x0000a200ff041b82 */ /* 0x000e220000000a00 */
[----:B------:R-:W-:Y:S02]  /*0520*/  ISETP.NE.AND P0, PT, R8, RZ, PT ;  /* 0x000000ff0800720c */ /* 0x000fe40003f05270 */
[----:B------:R-:W-:Y:S02]  /*0530*/  LOP3.LUT R3, RZ, R8, RZ, 0x33, !PT ;  /* 0x00000008ff037212 */ /* 0x000fe400078e33ff */
[----:B------:R-:W-:-:S02]  /*0540*/  @!P3 IADD3 R0, -R0, RZ, RZ ;  /* 0x000000ff0000b210 */ /* 0x000fc40007ffe1ff */
[----:B------:R-:W-:Y:S01]  /*0550*/  @!P4 IADD3 R6, -R6, RZ, RZ ;  /* 0x000000ff0606c210 */ /* 0x000fe20007ffe1ff */
[----:B------:R-:W1:Y:S01]  /*0560*/  @P1 LDC.64 R8, c[0x0][0x228] ;  /* 0x00008a00ff081b82 */ /* 0x000e620000000a00 */
[C---:B------:R-:W-:Y:S02]  /*0570*/  SEL R2, R3.reuse, R0, !P0 ;  /* 0x0000000003027207 */ /* 0x040fe40004000000 */
[----:B------:R-:W-:Y:S02]  /*0580*/  SEL R3, R3, R6, !P0 ;  /* 0x0000000603037207 */ /* 0x000fe40004000000 */
[----:B------:R-:W-:Y:S02]  /*0590*/  LEA R12, R2, R29, 0x2 ;  /* 0x0000001d020c7211 */ /* 0x000fe400078e10ff */
[----:B------:R-:W-:Y:S01]  /*05a0*/  SHF.R.S32.HI R0, RZ, 0x1f, R3 ;  /* 0x0000001fff007819 */ /* 0x000fe20000011403 */
[----:B------:R-:W3:Y:S01]  /*05b0*/  @P1 LDC.64 R6, c[0x0][0x230] ;  /* 0x00008c00ff061b82 */ /* 0x000ee20000000a00 */
[----:B------:R-:W-:-:S03]  /*05c0*/  SHF.R.S32.HI R13, RZ, 0x1f, R12 ;  /* 0x0000001fff0d7819 */ /* 0x000fc6000001140c */
[----:B------:R-:W-:Y:S02]  /*05d0*/  IMAD R0, R0, UR10, RZ ;  /* 0x0000000a00007c24 */ /* 0x000fe4000f8e02ff */
[----:B------:R-:W-:-:S04]  /*05e0*/  IMAD.WIDE.U32 R40, R3, UR10, R12 ;  /* 0x0000000a03287c25 */ /* 0x000fc8000f8e000c */
[----:B------:R-:W-:Y:S01]  /*05f0*/  IMAD R43, R3, UR11, R0 ;  /* 0x0000000b032b7c24 */ /* 0x000fe2000f8e0200 */
[----:B------:R-:W-:Y:S01]  /*0600*/  @P1 MOV R42, R40 ;  /* 0x00000028002a1202 */ /* 0x000fe20000000f00 */
[----:B0-----:R-:W-:-:S03]  /*0610*/  @P1 IMAD R0, R15, R4, RZ ;  /* 0x000000040f001224 */ /* 0x001fc600078e02ff */
[----:B------:R-:W-:Y:S01]  /*0620*/  IADD3 R43, R41, R43, RZ ;  /* 0x0000002b292b7210 */ /* 0x000fe20007ffe0ff */
[C---:B------:R-:W-:Y:S02]  /*0630*/  @P1 IMAD R3, R31.reuse, R5, R0 ;  /* 0x000000051f031224 */ /* 0x040fe400078e0200 */
[----:B------:R-:W-:-:S05]  /*0640*/  @P1 IMAD.WIDE.U32 R4, R31, R4, R42 ;  /* 0x000000041f041225 */ /* 0x000fca00078e002a */
[----:B------:R-:W-:Y:S02]  /*0650*/  @P1 IADD3 R5, R5, R3, RZ ;  /* 0x0000000305051210 */ /* 0x000fe40007ffe0ff */
[C---:B------:R-:W-:Y:S02]  /*0660*/  @P1 SHF.L.U32 R3, R4.reuse, 0x2, RZ ;  /* 0x0000000204031819 */ /* 0x040fe400000006ff */
[----:B------:R-:W-:Y:S02]  /*0670*/  @P1 SHF.L.U64.HI R4, R4, 0x2, R5 ;  /* 0x0000000204041819 */ /* 0x000fe40000010205 */
[----:B---3--:R-:W-:-:S04]  /*0680*/  @P1 IADD3 R6, P0, R3, R6, RZ ;  /* 0x0000000603061210 */ /* 0x008fc80007f1e0ff */
[C---:B------:R-:W-:Y:S02]  /*0690*/  @P1 IADD3.X R7, R4.reuse, R7, RZ, P0, !PT ;  /* 0x0000000704071210 */ /* 0x040fe400007fe4ff */
[----:B-1----:R-:W-:Y:S02]  /*06a0*/  @P1 IADD3 R8, P2, R3, R8, RZ ;  /* 0x0000000803081210 */ /* 0x002fe40007f5e0ff */
[----:B------:R-:W-:Y:S02]  /*06b0*/  CS2R R14, SRZ ;  /* 0x00000000000e7805 */ /* 0x000fe4000001ff00 */
[----:B------:R-:W-:Y:S02]  /*06c0*/  @P1 IADD3.X R9, R4, R9, RZ, P2, !PT ;  /* 0x0000000904091210 */ /* 0x000fe400017fe4ff */
[----:B------:R-:W-:Y:S01]  /*06d0*/  CS2R R4, SRZ ;  /* 0x0000000000047805 */ /* 0x000fe2000001ff00 */
[----:B------:R-:W-:Y:S01]  /*06e0*/  UMOV UR10, 0x3f800000 ;  /* 0x3f800000000a7882 */ /* 0x000fe20000000000 */
[----:B------:R-:W-:Y:S01]  /*06f0*/  BSSY B0, `(.L_x_986) ;  /* 0x000001d000007945 */ /* 0x000fe20003800000 */
[----:B------:R0:W5:Y:S01]  /*0700*/  @P1 LDG.E.64 R14, desc[UR12][R6.64] ;  /* 0x0000000c060e1981 */ /* 0x000162000c1e1b00 */
[----:B------:R-:W-:-:S03]  /*0710*/  ISETP.NE.AND P4, PT, RZ, UR6, PT ;  /* 0x00000006ff007c0c */ /* 0x000fc6000bf85270 */
[----:B------:R1:W5:Y:S01]  /*0720*/  @P1 LDG.E.64 R4, desc[UR12][R8.64] ;  /* 0x0000000c08041981 */ /* 0x000362000c1e1b00 */
[----:B0-----:R-:W-:Y:S02]  /*0730*/  CS2R R6, SRZ ;  /* 0x0000000000067805 */ /* 0x001fe4000001ff00 */
[----:B-1----:R-:W-:Y:S01]  /*0740*/  CS2R R8, SRZ ;  /* 0x0000000000087805 */ /* 0x002fe2000001ff00 */
[----:B--2---:R-:W-:-:S05]  /*0750*/  FFMA.FTZ R11, -R10, R10, R11 ;  /* 0x0000000a0a0b7223 */ /* 0x004fca000001010b */
        /* <DEDUP_REMOVED lines=10> */
[----:B------:R-:W-:Y:S01]  /*0800*/  ISETP.NE.AND P0, PT, RZ, UR6, PT ;  /* 0x00000006ff007c0c */ /* 0x000fe2000bf05270 */
[----:B------:R-:W-:Y:S01]  /*0810*/  ULDC.64 UR16, c[0x0][0x238] ;  /* 0x00008e0000107ab9 */ /* 0x000fe20000000a00 */
[C---:B------:R-:W-:Y:S01]  /*0820*/  SHF.L.U32 R3, R12.reuse, 0x2, RZ ;  /* 0x000000020c037819 */ /* 0x040fe200000006ff */
[----:B------:R-:W-:Y:S01]  /*0830*/  HFMA2.MMA R7, -RZ, RZ, 0, 0 ;  /* 0x00000000ff077435 */ /* 0x000fe200000001ff */
        /* <DEDUP_REMOVED lines=8> */
.L_x_987:
[----:B------:R-:W-:Y:S05]  /*08c0*/  BSYNC B0 ;  /* 0x0000000000007941 */ /* 0x000fea0003800000 */
.L_x_986:
[C---:B-----5:R-:W-:Y:S01]  /*08d0*/  FADD.FTZ R3, -R10.reuse, R14 ;  /* 0x0000000e0a037221 */ /* 0x060fe20000010100 */
[----:B------:R-:W-:Y:S01]  /*08e0*/  FADD.FTZ R0, -R10, R15 ;  /* 0x0000000f0a007221 */ /* 0x000fe20000010100 */
[----:B------:R-:W-:Y:S02]  /*08f0*/  MOV R10, R4 ;  /* 0x00000004000a7202 */ /* 0x000fe40000000f00 */
[----:B------:R-:W-:Y:S01]  /*0900*/  MOV R11, R5 ;  /* 0x00000005000b7202 */ /* 0x000fe20000000f00 */
        /* <DEDUP_REMOVED lines=16> */
[----:B-1----:R-:W-:-:S03]  /*0a10*/  FADD.FTZ R18, -R16, 1 ;  /* 0x3f80000010127421 */ /* 0x002fc60000010100 */
[----:B------:R-:W-:Y:S01]  /*0a20*/  FMUL.FTZ R10, R17, R10 ;  /* 0x0000000a110a7220 */ /* 0x000fe20000410000 */
[----:B------:R-:W-:Y:S01]  /*0a30*/  FFMA.FTZ R18, R11, R18, 1 ;  /* 0x3f8000000b127423 */ /* 0x000fe20000010012 */
[----:B------:R-:W-:-:S04]  /*0a40*/  FMUL.FTZ R11, R5, R16 ;  /* 0x00000010050b7220 */ /* 0x000fc80000410000 */
[----:B------:R-:W-:-:S07]  /*0a50*/  FMUL.FTZ R11, R11, R18 ;  /* 0x000000120b0b7220 */ /* 0x000fce0000410000 */
.L_x_988:
[----:B0-----:R-:W-:Y:S01]  /*0a60*/  FMUL.FTZ R12, R10, R8 ;  /* 0x000000080a0c7220 */ /* 0x001fe20000410000 */
[----:B------:R-:W-:Y:S01]  /*0a70*/  FMUL.FTZ R14, R11, R9 ;  /* 0x000000090b0e7220 */ /* 0x000fe20000410000 */
[C---:B------:R-:W-:Y:S01]  /*0a80*/  ISETP.GT.AND P0, PT, R32.reuse, 0x1e, PT ;  /* 0x0000001e2000780c */ /* 0x040fe20003f04270 */
[----:B------:R-:W-:Y:S01]  /*0a90*/  BSSY B0, `(.L_x_989) ;  /* 0x0000035000007945 */ /* 0x000fe20003800000 */
[----:B------:R-:W-:Y:S01]  /*0aa0*/  FFMA.FTZ R13, R3, R12, RZ ;  /* 0x0000000c030d7223 */ /* 0x000fe200000100ff */
[----:B------:R-:W-:Y:S01]  /*0ab0*/  FADD.FTZ R15, RZ, R12 ;  /* 0x0000000cff0f7221 */ /* 0x000fe20000010000 */
[----:B------:R-:W-:Y:S02]  /*0ac0*/  ISETP.NE.AND P3, PT, R32, RZ, PT ;  /* 0x000000ff2000720c */ /* 0x000fe40003f65270 */
[----:B------:R-:W-:Y:S01]  /*0ad0*/  FFMA.FTZ R17, R0, R14, R13 ;  /* 0x0000000e00117223 */ /* 0x000fe2000001000d */
[----:B------:R-:W-:Y:S01]  /*0ae0*/  FADD.FTZ R16, R14, R15 ;  /* 0x0000000f0e107221 */ /* 0x000fe20000010000 */
[C---:B------:R-:W-:Y:S01]  /*0af0*/  ISETP.NE.AND P2, PT, R39.reuse, RZ, PT ;  /* 0x000000ff2700720c */ /* 0x040fe20003f45270 */
[----:B------:R-:W-:Y:S01]  /*0b00*/  FADD.FTZ R14, RZ, R10 ;  /* 0x0000000aff0e7221 */ /* 0x000fe20000010000 */
[----:B------:R-:W-:Y:S01]  /*0b10*/  FADD.FTZ R15, RZ, R11 ;  /* 0x0000000bff0f7221 */ /* 0x000fe20000010000 */
[----:B------:R-:W0:Y:S01]  /*0b20*/  SHFL.DOWN PT, R12, R17, 0x1, 0x1f ;  /* 0x08201f00110c7f89 */ /* 0x000e2200000e0000 */
[----:B------:R-:W-:-:S03]  /*0b30*/  ISETP.GT.U32.AND P4, PT, R39, 0x1, PT ;  /* 0x000000012700780c */ /* 0x000fc60003f84070 */
        /* <DEDUP_REMOVED lines=24> */
[----:B------:R-:W-:-:S02]  /*0cc0*/  FFMA.FTZ R13, R0, R11, RZ ;  /* 0x0000000b000d7223 */ /* 0x000fc400000100ff */
        /* <DEDUP_REMOVED lines=17> */
.L_x_990:
[----:B------:R-:W-:Y:S05]  /*0de0*/  BSYNC B0 ;  /* 0x0000000000007941 */ /* 0x000fea0003800000 */
.L_x_989:
        /* <DEDUP_REMOVED lines=318> */
.L_x_992:
[----:B------:R-:W-:Y:S05]  /*21d0*/  BSYNC B0 ;  /* 0x0000000000007941 */ /* 0x000fea0003800000 */
.L_x_991:
        /* <DEDUP_REMOVED lines=19> */
.L_x_994:
[----:B------:R-:W-:Y:S05]  /*2310*/  BSYNC B0 ;  /* 0x0000000000007941 */ /* 0x000fea0003800000 */
.L_x_993:
        /* <DEDUP_REMOVED lines=31> */
.L_x_997:
[----:B------:R-:W2:Y:S04]  /*2510*/  LDG.E.STRONG.GPU R2, desc[UR12][R12.64] ;  /* 0x0000000c0c027981 */ /* 0x000ea8000c1ef900 */
[----:B--2---:R-:W-:Y:S01]  /*2520*/  CCTL.IVALL ;  /* 0x00000000ff00798f */ /* 0x004fe20002000000 */
[----:B------:R-:W-:Y:S05]  /*2530*/  YIELD ;  /* 0x0000000000007946 */ /* 0x000fea0003800000 */
[----:B------:R-:W-:-:S13]  /*2540*/  ISETP.NE.AND P0, PT, R2, R19, PT ;  /* 0x000000130200720c */ /* 0x000fda0003f05270 */
[----:B------:R-:W-:Y:S05]  /*2550*/  @P0 BRA `(.L_x_997) ;  /* 0xfffffffc00ec0947 */ /* 0x000fea000383ffff */
.L_x_996:
[----:B------:R-:W-:Y:S01]  /*2560*/  ISETP.NE.AND P0, PT, R33, RZ, PT ;  /* 0x000000ff2100720c */ /* 0x000fe20003f05270 */
[----:B------:R-:W-:Y:S05]  /*2570*/  WARPSYNC.ALL ;  /* 0x0000000000007948 */ /* 0x000fea0003800000 */
[----:B------:R-:W-:Y:S07]  /*2580*/  BAR.SYNC.DEFER_BLOCKING 0x0 ;  /* 0x0000000000007b1d */ /* 0x000fee0000010000 */
[----:B------:R-:W-:Y:S05]  /*2590*/  @!P0 BRA `(.L_x_995) ;  /* 0x0000000c00ec8947 */ /* 0x000fea0003800000 */
[----:B------:R-:W-:Y:S02]  /*25a0*/  IADD3 R2, R33, -0x1, RZ ;  /* 0xffffffff21027810 */ /* 0x000fe40007ffe0ff */
        /* <DEDUP_REMOVED lines=12> */
.L_x_1001:
[C---:B-1----:R-:W-:Y:S02]  /*2670*/  IADD3 R15, R20.reuse, 0x1, RZ ;  /* 0x00000001140f7810 */ /* 0x042fe40007ffe0ff */
        /* <DEDUP_REMOVED lines=114> */
.L_x_1000:
[----:B------:R-:W-:-:S13]  /*2da0*/  ISETP.GT.AND P3, PT, R2, 0x4, PT ;  /* 0x000000040200780c */ /* 0x000fda0003f64270 */
[----:B------:R-:W-:Y:S05]  /*2db0*/  @!P3 BRA `(.L_x_1002) ;  /* 0x0000000000ecb947 */ /* 0x000fea0003800000 */
[C---:B-1----:R-:W-:Y:S02]  /*2dc0*/  IADD3 R15, R20.reuse, 0x1, RZ ;  /* 0x00000001140f7810 */ /* 0x042fe40007ffe0ff */
        /* <DEDUP_REMOVED lines=32> */
[C---:B------:R-:W-:Y:S02]  /*2fd0*/  @!P5 IMAD R17, R34.reuse, R20, R35 ;  /* 0x000000142211d224 */ /* 0x040fe400078e0223 */
[----:B------:R-:W-:Y:S01]  /*2fe0*/  @!P4 IMAD.WIDE.U32 R14, R15, 0x8, R22 ;  /* 0x000000080f0ec825 */ /* 0x000fe200078e0016 */
[----:B------:R-:W2:Y:S03]  /*2ff0*/  @!P0 LDG.E.64 R12, desc[UR12][R12.64] ;  /* 0x0000000c0c0c8981 */ /* 0x000ea6000c1e1b00 */
[C---:B------:R-:W-:Y:S02]  /*3000*/  @!P6 IMAD R19, R34.reuse, R19, R35 ;  /* 0x000000132213e224 */ /* 0x040fe400078e0223 */
        /* <DEDUP_REMOVED lines=22> */
.L_x_1002:
[----:B------:R-:W-:-:S13]  /*3170*/  ISETP.NE.OR P0, PT, R2, RZ, P0 ;  /* 0x000000ff0200720c */ /* 0x000fda0000705670 */
[----:B------:R-:W-:Y:S05]  /*3180*/  @!P0 BRA `(.L_x_998) ;  /* 0x00000000007c8947 */ /* 0x000fea0003800000 */
.L_x_999:
[C---:B------:R-:W-:Y:S02]  /*3190*/  ISETP.EQ.OR P0, PT, R20.reuse, UR14, P2 ;  /* 0x0000000e14007c0c */ /* 0x040fe40009702670 */
[C---:B-1----:R-:W-:Y:S02]  /*31a0*/  IADD3 R15, R20.reuse, 0x1, RZ ;  /* 0x00000001140f7810 */ /* 0x042fe40007ffe0ff */
        /* <DEDUP_REMOVED lines=29> */
.L_x_998:
[----:B------:R-:W-:-:S04]  /*3380*/  LOP3.LUT R2, R33, 0x3, RZ, 0xc0, !PT ;  /* 0x0000000321027812 */ /* 0x000fc800078ec0ff */
[----:B------:R-:W-:-:S13]  /*3390*/  ISETP.NE.AND P0, PT, R2, RZ, PT ;  /* 0x000000ff0200720c */ /* 0x000fda0003f05270 */
[----:B------:R-:W-:Y:S05]  /*33a0*/  @!P0 BRA `(.L_x_995) ;  /* 0x0000000000688947 */ /* 0x000fea0003800000 */
[----:B------:R-:W-:Y:S01]  /*33b0*/  ISETP.EQ.OR P0, PT, R20, UR14, P2 ;  /* 0x0000000e14007c0c */ /* 0x000fe20009702670 */
[----:B------:R-:W-:Y:S01]  /*33c0*/  BSSY B0, `(.L_x_1003) ;  /* 0x0000008000007945 */ /* 0x000fe20003800000 */
[----:B------:R-:W-:-:S11]  /*33d0*/  ISETP.NE.AND P3, PT, R2, 0x1, PT ;  /* 0x000000010200780c */ /* 0x000fd60003f65270 */
[----:B------:R-:W-:Y:S05]  /*33e0*/  @P0 BRA `(.L_x_1004) ;  /* 0x0000000000140947 */ /* 0x000fea0003800000 */
[----:B-1----:R-:W-:-:S04]  /*33f0*/  IMAD R13, R34, R20, R35 ;  /* 0x00000014220d7224 */ /* 0x002fc800078e0223 */
[----:B------:R-:W-:-:S06]  /*3400*/  IMAD.WIDE.U32 R12, R13, 0x8, R22 ;  /* 0x000000080d0c7825 */ /* 0x000fcc00078e0016 */
[----:B------:R-:W2:Y:S02]  /*3410*/  LDG.E.64 R12, desc[UR12][R12.64] ;  /* 0x0000000c0c0c7981 */ /* 0x000ea4000c1e1b00 */
[----:B--2---:R-:W-:Y:S01]  /*3420*/  FADD.FTZ R10, R10, R12 ;  /* 0x0000000c0a0a7221 */ /* 0x004fe20000010000 */
[----:B------:R-:W-:-:S07]  /*3430*/  FADD.FTZ R11, R11, R13 ;  /* 0x0000000d0b0b7221 */ /* 0x000fce0000010000 */
.L_x_1004:
[----:B------:R-:W-:Y:S05]  /*3440*/  BSYNC B0 ;  /* 0x0000000000007941 */ /* 0x000fea0003800000 */
.L_x_1003:
[----:B------:R-:W-:Y:S05]  /*3450*/  @!P3 BRA `(.L_x_995) ;  /* 0x00000000003cb947 */ /* 0x000fea0003800000 */
[C---:B-1----:R-:W-:Y:S02]  /*3460*/  IADD3 R15, R20.reuse, 0x2, RZ ;  /* 0x00000002140f7810 */ /* 0x042fe40007ffe0ff */
        /* <DEDUP_REMOVED lines=14> */
.L_x_995:
[----:B------:R-:W3:Y:S01]  /*3550*/  S2UR UR6, SR_CgaCtaId ;  /* 0x00000000000679c3 */ /* 0x000ee20000008800 */
[----:B------:R-:W-:Y:S02]  /*3560*/  UMOV UR4, 0x400 ;  /* 0x0000040000047882 */ /* 0x000fe40000000000 */
        /* <DEDUP_REMOVED lines=25> */
.L_x_1005:
[----:B------:R-:W-:Y:S04]  /*3700*/  BSSY B0, `(.L_x_1006) ;  /* 0x0000017000007945 */ /* 0x000fe80003800000 */
[----:B------:R-:W-:Y:S05]  /*3710*/  @!P1 BRA `(.L_x_1007) ;  /* 0x0000000000549947 */ /* 0x000fea0003800000 */
[----:B------:R-:W-:Y:S01]  /*3720*/  ULDC UR4, c[0x0][0x2bc] ;  /* 0x0000af0000047ab9 */ /* 0x000fe20000000800 */
[----:B------:R-:W-:Y:S01]  /*3730*/  SHF.R.S32.HI R10, RZ, 0x1f, R31 ;  /* 0x0000001fff0a7819 */ /* 0x000fe2000001141f */
[----:B0-----:R-:W-:Y:S01]  /*3740*/  FMUL.FTZ R12, R12, UR4 ;  /* 0x000000040c0c7c20 */ /* 0x001fe20008410000 */
[----:B------:R-:W-:Y:S01]  /*3750*/  ULDC.64 UR16, c[0x0][0x288] ;  /* 0x0000a20000107ab9 */ /* 0x000fe20000000a00 */
[----:B------:R-:W-:Y:S02]  /*3760*/  MOV R41, R43 ;  /* 0x0000002b00297202 */ /* 0x000fe40000000f00 */
[----:B------:R-:W-:Y:S02]  /*3770*/  IMAD R10, R10, UR16, RZ ;  /* 0x000000100a0a7c24 */ /* 0x000fe4000f8e02ff */
[-C--:B------:R-:W-:Y:S01]  /*3780*/  FMUL.FTZ R6, R3, R12.reuse ;  /* 0x0000000c03067220 */ /* 0x080fe20000410000 */
[----:B------:R-:W-:Y:S01]  /*3790*/  FMUL.FTZ R0, R0, R12 ;  /* 0x0000000c00007220 */ /* 0x000fe20000410000 */
[----:B------:R-:W-:-:S04]  /*37a0*/  IMAD.WIDE.U32 R2, R31, UR16, R40 ;  /* 0x000000101f027c25 */ /* 0x000fc8000f8e0028 */
[C---:B------:R-:W-:Y:S01]  /*37b0*/  FFMA.FTZ R7, R13.reuse, UR4, R6 ;  /* 0x000000040d077c23 */ /* 0x040fe20008010006 */
[----:B------:R-:W-:Y:S01]  /*37c0*/  FFMA.FTZ R0, R13, UR4, R0 ;  /* 0x000000040d007c23 */ /* 0x000fe20008010000 */
[----:B------:R-:W-:Y:S01]  /*37d0*/  IMAD R11, R31, UR17, R10 ;  /* 0x000000111f0b7c24 */ /* 0x000fe2000f8e020a */
[----:B------:R-:W-:Y:S01]  /*37e0*/  ULDC.64 UR16, c[0x0][0x210] ;  /* 0x0000840000107ab9 */ /* 0x000fe20000000a00 */
[----:B------:R-:W-:Y:S01]  /*37f0*/  FFMA.FTZ R4, R8, R4, -R7 ;  /* 0x0000000408047223 */ /* 0x000fe20000010807 */
[----:B------:R-:W-:Y:S01]  /*3800*/  LEA R6, P0, R2, UR16, 0x2 ;  /* 0x0000001002067c11 */ /* 0x000fe2000f8010ff */
[----:B------:R-:W-:Y:S01]  /*3810*/  FFMA.FTZ R0, R9, R5, -R0 ;  /* 0x0000000509007223 */ /* 0x000fe20000010800 */
[----:B------:R-:W-:Y:S01]  /*3820*/  IADD3 R11, R3, R11, RZ ;  /* 0x0000000b030b7210 */ /* 0x000fe20007ffe0ff */
[----:B------:R-:W-:Y:S02]  /*3830*/  FMUL.FTZ R4, R4, UR10 ;  /* 0x0000000a04047c20 */ /* 0x000fe40008410000 */
[----:B------:R-:W-:Y:S01]  /*3840*/  FMUL.FTZ R5, R0, UR10 ;  /* 0x0000000a00057c20 */ /* 0x000fe20008410000 */
[----:B------:R-:W-:-:S05]  /*3850*/  LEA.HI.X R7, R2, UR17, R11, 0x2, P0 ;  /* 0x0000001102077c11 */ /* 0x000fca00080f140b */
[----:B------:R1:W-:Y:S02]  /*3860*/  STG.E.64 desc[UR12][R6.64], R4 ;  /* 0x0000000406007986 */ /* 0x0003e4000c101b0c */
.L_x_1007:
[----:B------:R-:W-:Y:S05]  /*3870*/  BSYNC B0 ;  /* 0x0000000000007941 */ /* 0x000fea0003800000 */
.L_x_1006:
[----:B------:R-:W-:Y:S01]  /*3880*/  ULDC UR4, c[0x0][0x2a0] ;  /* 0x0000a80000047ab9 */ /* 0x000fe20000000800 */
[----:B------:R-:W-:Y:S01]  /*3890*/  ULDC UR6, c[0x0][0x270] ;  /* 0x00009c0000067ab9 */ /* 0x000fe20000000800 */
[----:B------:R-:W-:Y:S01]  /*38a0*/  IADD3 R37, R34, R37, RZ ;  /* 0x0000002522257210 */ /* 0x000fe20007ffe0ff */
[----:B------:R-:W-:Y:S01]  /*38b0*/  UIMAD UR4, UR4, UR6, URZ ;  /* 0x00000006040472a4 */ /* 0x000fe2000f8e023f */
[----:B------:R-:W-:-:S05]  /*38c0*/  IADD3 R36, R36, 0x1, RZ ;  /* 0x0000000124247810 */ /* 0x000fca0007ffe0ff */
[----:B------:R-:W-:-:S13]  /*38d0*/  ISETP.GE.AND P0, PT, R37, UR4, PT ;  /* 0x0000000425007c0c */ /* 0x000fda000bf06270 */
[----:B------:R-:W-:Y:S05]  /*38e0*/  @!P0 BRA `(.L_x_1008) ;  /* 0xffffffc800888947 */ /* 0x000fea000383ffff */
.L_x_985:
        /* <DEDUP_REMOVED lines=23> */
.L_x_1010:
[----:B------:R-:W-:Y:S05]  /*3a60*/  BSYNC B0 ;  /* 0x0000000000007941 */ /* 0x000fea0003800000 */
.L_x_1009:
[----:B------:R-:W-:Y:S05]  /*3a70*/  @P0 EXIT ;  /* 0x000000000000094d */ /* 0x000fea0003800000 */
[----:B------:R-:W-:Y:S05]  /*3a80*/  @P2 BRA `(.L_x_1011) ;  /* 0x0000000000202947 */ /* 0x000fea0003800000 */
[----:B------:R-:W-:-:S05]  /*3a90*/  IMAD R0, R6, R7, RZ ;  /* 0x0000000706007224 */ /* 0x000fca00078e02ff */
[----:B------:R-:W-:-:S13]  /*3aa0*/  ISETP.NE.AND P0, PT, R0, -0x1, PT ;  /* 0xffffffff0000780c */ /* 0x000fda0003f05270 */
[----:B------:R-:W-:Y:S05]  /*3ab0*/  @!P0 BRA `(.L_x_1011) ;  /* 0x0000000000148947 */ /* 0x000fea0003800000 */
.L_x_1012:
[----:B-1----:R-:W2:Y:S04]  /*3ac0*/  LDG.E.STRONG.GPU R5, desc[UR12][R2.64] ;  /* 0x0000000c02057981 */ /* 0x002ea8000c1ef900 */
[----:B--2---:R-:W-:Y:S01]  /*3ad0*/  CCTL.IVALL ;  /* 0x00000000ff00798f */ /* 0x004fe20002000000 */
[----:B------:R-:W-:Y:S05]  /*3ae0*/  YIELD ;  /* 0x0000000000007946 */ /* 0x000fea0003800000 */
[----:B------:R-:W-:-:S13]  /*3af0*/  ISETP.NE.AND P0, PT, R5, R0, PT ;  /* 0x000000000500720c */ /* 0x000fda0003f05270 */
[----:B------:R-:W-:Y:S05]  /*3b00*/  @P0 BRA `(.L_x_1012) ;  /* 0xfffffffc00ec0947 */ /* 0x000fea000383ffff */
.L_x_1011:
        /* <DEDUP_REMOVED lines=24> */
.L_x_1013:
        /* <DEDUP_REMOVED lines=23> */
.L_x_1014:
        /* <DEDUP_REMOVED lines=16> */
.L_x_2411:


//--------------------- .text._Z35group_norm_nhwc_bwd_one_pass_kernelI11Fp32IOFp32WLi128ELi4ELi128EEv26Group_norm_nhwc_bwd_params --------------------------
	.section	.text._Z35group_norm_nhwc_bwd_one_pass_kernelI11Fp32IOFp32WLi128ELi4ELi128EEv26Group_norm_nhwc_bwd_params,"ax",@progbits
	.align	128
        .global         _Z35group_norm_nhwc_bwd_one_pass_kernelI11Fp32IOFp32WLi128ELi4ELi128EEv26Group_norm_nhwc_bwd_params
        .type           _Z35group_norm_nhwc_bwd_one_pass_kernelI11Fp32IOFp32WLi128ELi4ELi128EEv26Group_norm_nhwc_bwd_params,@function
        .size           _Z35group_norm_nhwc_bwd_one_pass_kernelI11Fp32IOFp32WLi128ELi4ELi128EEv26Group_norm_nhwc_bwd_params,(.L_x_2412 - _Z35group_norm_nhwc_bwd_one_pass_kernelI11Fp32IOFp32WLi128ELi4ELi128EEv26Group_norm_nhwc_bwd_params)
        .other          _Z35group_norm_nhwc_bwd_one_pass_kernelI11Fp32IOFp32WLi128ELi4ELi128EEv26Group_norm_nhwc_bwd_params,@"STO_CUDA_ENTRY STV_DEFAULT"
_Z35group_norm_nhwc_bwd_one_pass_kernelI11Fp32IOFp32WLi128ELi4ELi128EEv26Group_norm_nhwc_bwd_params:
.text._Z35group_norm_nhwc_bwd_one_pass_kernelI11Fp32IOFp32WLi128ELi4ELi128EEv26Group_norm_nhwc_bwd_params:
        /* <DEDUP_REMOVED lines=23> */
[----:B------:R-:W-:Y:S01]  /*0170*/  UIADD3.X UR10, URZ, UR11, URZ, UP0, !UPT ;  /* 0x0000000b3f0a7290 */ /* 0x000fe200087fe43f */
[----:B------:R-:W-:Y:S01]  /*0180*/  LOP3.LUT R37, R37, 0x2, RZ, 0xc0, !PT ;  /* 0x0000000225257812 */ /* 0x000fe200078ec0ff */
[----:B------:R-:W-:Y:S01]  /*0190*/  ULEA.HI UR8, UP0, UR5, UR4, URZ, 0x1 ;  /* 0x0000000405087291 */ /* 0x000fe2000f81083f */
[----:B------:R-:W3:Y:S01]  /*01a0*/  LDC R41, c[0x0][0x10] ;  /* 0x00000400ff297b82 */ /* 0x000ee20000000800 */
[----:B------:R-:W-:Y:S01]  /*01b0*/  UMOV UR6, 0x400 ;  /* 0x0000040000067882 */ /* 0x000fe20000000000 */
[----:B------:R-:W-:-:S02]  /*01c0*/  USHF.R.S64 UR9, UR9, 0x1, UR10 ;  /* 0x0000000109097899 */ /* 0x000fc4000800100a */
[----:B------:R-:W-:Y:S01]  /*01d0*/  UIADD3.X UR5, URZ, UR5, URZ, UP0, !UPT ;  /* 0x000000053f057290 */ /* 0x000fe200087fe43f */
[----:B0-----:R-:W-:-:S03]  /*01e0*/  IMAD R38, R3, UR14, R38 ;  /* 0x0000000e03267c24 */ /* 0x001fc6000f8e0226 */
[----:B------:R-:W0:Y:S01]  /*01f0*/  LDC R40, c[0x0][0xc] ;  /* 0x00000300ff287b82 */ /* 0x000e220000000800 */
[----:B------:R-:W-:Y:S02]  /*0200*/  USHF.R.S64 UR8, UR8, 0x1, UR5 ;  /* 0x0000000108087899 */ /* 0x000fe40008001005 */
        /* <DEDUP_REMOVED lines=11> */
[----:B------:R-:W-:-:S04]  /*02c0*/  SHF.R.S32.HI R0, RZ, 0x5, R0 ;  /* 0x00000005ff007819 */ /* 0x000fc80000011400 */
[----:B-1-3--:R-:W-:-:S07]  /*02d0*/  LEA R36, R0, UR6, 0x3 ;  /* 0x0000000600247c11 */ /* 0x00afce000f8e18ff */
.L_x_1042:
[----:B-1----:R-:W1:Y:S01]  /*02e0*/  LDC R9, c[0x0][0x2a0] ;  /* 0x0000a800ff097b82 */ /* 0x002e620000000800 */
[----:B------:R-:W-:Y:S01]  /*02f0*/  IABS R6, R44 ;  /* 0x0000002c00067213 */ /* 0x000fe20000000000 */
[----:B------:R-:W-:Y:S01]  /*0300*/  ULDC.64 UR10, c[0x0][0x290] ;  /* 0x0000a400000a7ab9 */ /* 0x000fe20000000a00 */
[----:B------:R-:W-:-:S05]  /*0310*/  ISETP.GE.AND P3, PT, R44, RZ, PT ;  /* 0x000000ff2c00720c */ /* 0x000fca0003f66270 */
[----:B------:R-:W2:Y:S01]  /*0320*/  LDC R8, c[0x0][0x2ac] ;  /* 0x0000ab00ff087b82 */ /* 0x000ea20000000800 */
[----:B-1----:R-:W-:-:S04]  /*0330*/  IABS R7, R9 ;  /* 0x0000000900077213 */ /* 0x002fc80000000000 */
[----:B------:R-:W1:Y:S08]  /*0340*/  I2F.RP R0, R7 ;  /* 0x0000000700007306 */ /* 0x000e700000209400 */
[----:B-1----:R-:W1:Y:S02]  /*0350*/  MUFU.RCP R0, R0 ;  /* 0x0000000000007308 */ /* 0x002e640000001000 */
[----:B-1----:R-:W-:-:S06]  /*0360*/  IADD3 R2, R0, 0xffffffe, RZ ;  /* 0x0ffffffe00027810 */ /* 0x002fcc0007ffe0ff */
[----:B------:R1:W3:Y:S02]  /*0370*/  F2I.FTZ.U32.TRUNC.NTZ R3, R2 ;  /* 0x0000000200037305 */ /* 0x0002e4000021f000 */
[----:B-1----:R-:W-:Y:S02]  /*0380*/  MOV R2, RZ ;  /* 0x000000ff00027202 */ /* 0x002fe40000000f00 */
[----:B0--3--:R-:W-:-:S05]  /*0390*/  IADD3 R4, RZ, -R3, RZ ;  /* 0x80000003ff047210 */ /* 0x009fca0007ffe0ff */
[----:B------:R-:W-:-:S04]  /*03a0*/  IMAD R5, R4, R7, RZ ;  /* 0x0000000704057224 */ /* 0x000fc800078e02ff */
[----:B------:R-:W-:Y:S01]  /*03b0*/  IMAD.HI.U32 R3, R3, R5, R2 ;  /* 0x0000000503037227 */ /* 0x000fe200078e0002 */
[----:B------:R-:W-:-:S05]  /*03c0*/  SHF.R.U32.HI R5, RZ, 0x1, R45 ;  /* 0x00000001ff057819 */ /* 0x000fca000001162d */
[----:B------:R-:W-:Y:S02]  /*03d0*/  IMAD.HI.U32 R4, R3, R6, RZ ;  /* 0x0000000603047227 */ /* 0x000fe400078e00ff */
[----:B------:R-:W1:Y:S02]  /*03e0*/  LDC.64 R2, c[0x0][0x248] ;  /* 0x00009200ff027b82 */ /* 0x000e640000000a00 */
[----:B--2---:R-:W-:Y:S01]  /*03f0*/  IMAD R5, R8, UR14, R5 ;  /* 0x0000000e08057c24 */ /* 0x004fe2000f8e0205 */
[----:B------:R-:W-:-:S04]  /*0400*/  IADD3 R0, -R4, RZ, RZ ;  /* 0x000000ff04007210 */ /* 0x000fc80007ffe1ff */
[----:B------:R-:W-:Y:S01]  /*0410*/  IADD3 R5, R5, 0x40, RZ ;  /* 0x0000004005057810 */ /* 0x000fe20007ffe0ff */
[----:B------:R-:W-:Y:S01]  /*0420*/  IMAD R0, R7, R0, R6 ;  /* 0x0000000007007224 */ /* 0x000fe200078e0206 */
[----:B------:R-:W-:Y:S02]  /*0430*/  LOP3.LUT R6, R44, R9, RZ, 0x3c, !PT ;  /* 0x000000092c067212 */ /* 0x000fe400078e3cff */
[----:B------:R-:W-:Y:S02]  /*0440*/  ISETP.GE.U32.AND P0, PT, R5, UR10, PT ;  /* 0x0000000a05007c0c */ /* 0x000fe4000bf06070 */
[----:B------:R-:W-:Y:S02]  /*0450*/  ISETP.GT.U32.AND P5, PT, R7, R0, PT ;  /* 0x000000000700720c */ /* 0x000fe40003fa4070 */
[----:B------:R-:W-:Y:S02]  /*0460*/  SHF.R.S32.HI R5, RZ, 0x1f, R5 ;  /* 0x0000001fff057819 */ /* 0x000fe40000011405 */
[----:B------:R-:W-:-:S02]  /*0470*/  ISETP.GE.AND P2, PT, R6, RZ, PT ;  /* 0x000000ff0600720c */ /* 0x000fc40003f46270 */
[----:B------:R-:W-:Y:S01]  /*0480*/  ISETP.GE.AND.EX P0, PT, R5, UR11, PT, P0 ;  /* 0x0000000b05007c0c */ /* 0x000fe2000bf06300 */
[----:B------:R-:W-:-:S03]  /*0490*/  ULDC.64 UR10, c[0x0][0x298] ;  /* 0x0000a600000a7ab9 */ /* 0x000fc60000000a00 */
[----:B------:R-:W-:Y:S01]  /*04a0*/  ISETP.LT.U32.AND P0, PT, R45, 0x80, !P0 ;  /* 0x000000802d00780c */ /* 0x000fe20004701070 */
[----:B-1----:R-:W-:Y:S02]  /*04b0*/  IMAD.WIDE R2, R44, 0x8, R2 ;  /* 0x000000082c027825 */ /* 0x002fe400078e0202 */
[-C--:B------:R-:W-:Y:S02]  /*04c0*/  @!P5 IADD3 R0, R0, -R7.reuse, RZ ;  /* 0x800000070000d210 */ /* 0x080fe40007ffe0ff */
[----:B------:R-:W-:Y:S02]  /*04d0*/  @!P5 IADD3 R4, R4, 0x1, RZ ;  /* 0x000000010404d810 */ /* 0x000fe40007ffe0ff */
[----:B------:R-:W2:Y:S01]  /*04e0*/  LDG.E.64 R2, desc[UR12][R2.64] ;  /* 0x0000000c02027981 */ /* 0x000ea2000c1e1b00 */
[----:B------:R-:W-:Y:S02]  /*04f0*/  ISETP.GE.U32.AND P4, PT, R0, R7, PT ;  /* 0x000000070000720c */ /* 0x000fe40003f86070 */
[----:B------:R-:W-:-:S02]  /*0500*/  ISETP.GT.U32.AND P5, PT, R7, R0, PT ;  /* 0x000000000700720c */ /* 0x000fc40003fa4070 */
[----:B------:R-:W-:Y:S01]  /*0510*/  IADD3 R5, R0, -R7, RZ ;  /* 0x8000000700057210 */ /* 0x000fe20007ffe0ff */
[----:B------:R-:W1:Y:S03]  /*0520*/  @P0 LDC.64 R16, c[0x0][0x288] ;  /* 0x0000a200ff100b82 */ /* 0x000e660000000a00 */
[----:B------:R-:W-:Y:S02]  /*0530*/  SEL R0, R5, R0, !P5 ;  /* 0x0000000005007207 */ /* 0x000fe40006800000 */
[----:B------:R-:W-:-:S03]  /*0540*/  LOP3.LUT R5, RZ, R9, RZ, 0x33, !PT ;  /* 0x00000009ff057212 */ /* 0x000fc600078e33ff */
[----:B------:R-:W-:Y:S01]  /*0550*/  @P4 IADD3 R4, R4, 0x1, RZ ;  /* 0x0000000104044810 */ /* 0x000fe20007ffe0ff */
[----:B------:R-:W3:Y:S01]  /*0560*/  @P1 LDC.64 R6, c[0x0][0x288] ;  /* 0x0000a200ff061b82 */ /* 0x000ee20000000a00 */
[----:B------:R-:W-:Y:S02]  /*0570*/  ISETP.NE.AND P4, PT, R9, RZ, PT ;  /* 0x000000ff0900720c */ /* 0x000fe40003f85270 */
[----:B------:R-:W-:Y:S02]  /*0580*/  @!P3 IADD3 R0, -R0, RZ, RZ ;  /* 0x000000ff0000b210 */ /* 0x000fe40007ffe1ff */
[----:B------:R-:W-:Y:S02]  /*0590*/  @!P2 IADD3 R4, -R4, RZ, RZ ;  /* 0x000000ff0404a210 */ /* 0x000fe40007ffe1ff */
[C---:B------:R-:W-:Y:S01]  /*05a0*/  SEL R14, R5.reuse, R0, !P4 ;  /* 0x00000000050e7207 */ /* 0x040fe20006000000 */
[----:B------:R-:W4:Y:S01]  /*05b0*/  @P1 LDC.64 R8, c[0x0][0x228] ;  /* 0x00008a00ff081b82 */ /* 0x000f220000000a00 */
[----:B------:R-:W-:-:S02]  /*05c0*/  SEL R5, R5, R4, !P4 ;  /* 0x0000000405057207 */ /* 0x000fc40006000000 */
[----:B------:R-:W-:Y:S02]  /*05d0*/  LEA R12, R14, R37, 0x2 ;  /* 0x000000250e0c7211 */ /* 0x000fe400078e10ff */
[----:B------:R-:W-:Y:S02]  /*05e0*/  SHF.R.S32.HI R0, RZ, 0x1f, R5 ;  /* 0x0000001fff007819 */ /* 0x000fe40000011405 */
[--C-:B------:R-:W-:Y:S01]  /*05f0*/  SHF.R.S32.HI R13, RZ, 0x1f, R12.reuse ;  /* 0x0000001fff0d7819 */ /* 0x100fe2000001140c */
[----:B------:R-:W0:Y:S02]  /*0600*/  @P0 LDC.64 R10, c[0x0][0x230] ;  /* 0x00008c00ff0a0b82 */ /* 0x000e240000000a00 */
[----:B------:R-:W-:Y:S02]  /*0610*/  IMAD R0, R0, UR10, RZ ;  /* 0x0000000a00007c24 */ /* 0x000fe4000f8e02ff */
[----:B------:R-:W-:-:S04]  /*0620*/  IMAD.WIDE.U32 R48, R5, UR10, R12 ;  /* 0x0000000a05307c25 */ /* 0x000fc8000f8e000c */
[----:B------:R-:W-:Y:S01]  /*0630*/  IMAD R51, R5, UR11, R0 ;  /* 0x0000000b05337c24 */ /* 0x000fe2000f8e0200 */
[----:B------:R-:W-:Y:S01]  /*0640*/  SHF.R.S32.HI R15, RZ, 0x1f, R38 ;  /* 0x0000001fff0f7819 */ /* 0x000fe20000011426 */
[----:B------:R-:W4:Y:S01]  /*0650*/  @P1 LDC.64 R4, c[0x0][0x230] ;  /* 0x00008c00ff041b82 */ /* 0x000f220000000a00 */
[C---:B------:R-:W-:Y:S02]  /*0660*/  IADD3 R25, R38.reuse, 0x40, RZ ;  /* 0x0000004026197810 */ /* 0x040fe40007ffe0ff */
[----:B------:R-:W-:Y:S01]  /*0670*/  IADD3 R51, R49, R51, RZ ;  /* 0x0000003331337210 */ /* 0x000fe20007ffe0ff */
[----:B---3--:R-:W-:Y:S01]  /*0680*/  @P1 IMAD R0, R15, R6, RZ ;  /* 0x000000060f001224 */ /* 0x008fe200078e02ff */
[----:B------:R-:W-:Y:S02]  /*0690*/  SHF.R.S32.HI R21, RZ, 0x1f, R25 ;  /* 0x0000001fff157819 */ /* 0x000fe40000011419 */
[----:B------:R-:W-:Y:S01]  /*06a0*/  @P1 MOV R50, R48 ;  /* 0x0000003000321202 */ /* 0x000fe20000000f00 */
[----:B------:R-:W-:Y:S01]  /*06b0*/  @P1 IMAD R15, R38, R7, R0 ;  /* 0x00000007260f1224 */ /* 0x000fe200078e0200 */
[----:B------:R-:W3:Y:S01]  /*06c0*/  @P0 LDC.64 R18, c[0x0][0x228] ;  /* 0x00008a00ff120b82 */ /* 0x000ee20000000a00 */
[----:B-1----:R-:W-:-:S02]  /*06d0*/  @P0 IMAD R0, R21, R16, RZ ;  /* 0x0000001015000224 */ /* 0x002fc400078e02ff */
[----:B------:R-:W-:Y:S01]  /*06e0*/  @P1 IMAD.WIDE.U32 R20, R38, R6, R50 ;  /* 0x0000000626141225 */ /* 0x000fe200078e0032 */
[----:B------:R-:W-:Y:S02]  /*06f0*/  @P0 MOV R6, R48 ;  /* 0x0000003000060202 */ /* 0x000fe40000000f00 */
[----:B------:R-:W-:Y:S01]  /*0700*/  @P0 MOV R7, R51 ;  /* 0x0000003300070202 */ /* 0x000fe20000000f00 */
[----:B------:R-:W-:Y:S01]  /*0710*/  @P0 IMAD R23, R25, R17, R0 ;  /* 0x0000001119170224 */ /* 0x000fe200078e0200 */
[----:B------:R-:W-:Y:S02]  /*0720*/  @P1 IADD3 R15, R21, R15, RZ ;  /* 0x0000000f150f1210 */ /* 0x000fe40007ffe0ff */
[C---:B------:R-:W-:Y:S01]  /*0730*/  @P1 SHF.L.U32 R17, R20.reuse, 0x2, RZ ;  /* 0x0000000214111819 */ /* 0x040fe200000006ff */
[----:B------:R-:W-:Y:S01]  /*0740*/  @P0 IMAD.WIDE.U32 R6, R25, R16, R6 ;  /* 0x0000001019060225 */ /* 0x000fe200078e0006 */
[----:B------:R-:W-:Y:S02]  /*0750*/  @P1 SHF.L.U64.HI R20, R20, 0x2, R15 ;  /* 0x0000000214141819 */ /* 0x000fe4000001020f */
[----:B----4-:R-:W-:-:S02]  /*0760*/  @P1 IADD3 R22, P2, R17, R4, RZ ;  /* 0x0000000411161210 */ /* 0x010fc40007f5e0ff */
[----:B------:R-:W-:Y:S02]  /*0770*/  @P1 IADD3 R8, P3, R17, R8, RZ ;  /* 0x0000000811081210 */ /* 0x000fe40007f7e0ff */
[----:B------:R-:W-:Y:S02]  /*0780*/  CS2R R16, SRZ ;  /* 0x0000000000107805 */ /* 0x000fe4000001ff00 */
[----:B------:R-:W-:Y:S02]  /*0790*/  @P0 IADD3 R15, R7, R23, RZ ;  /* 0x00000017070f0210 */ /* 0x000fe40007ffe0ff */
[----:B------:R-:W-:-:S05]  /*07a0*/  @P1 IADD3.X R23, R20, R5, RZ, P2, !PT ;  /* 0x0000000514171210 */ /* 0x000fca00017fe4ff */
[----:B------:R-:W5:Y:S01]  /*07b0*/  @P1 LDG.E.64 R16, desc[UR12][R22.64] ;  /* 0x0000000c16101981 */ /* 0x000f62000c1e1b00 */
[C---:B------:R-:W-:Y:S02]  /*07c0*/  @P0 SHF.L.U32 R7, R6.reuse, 0x2, RZ ;  /* 0x0000000206070819 */ /* 0x040fe400000006ff */
[----:B------:R-:W-:Y:S02]  /*07d0*/  @P0 SHF.L.U64.HI R6, R6, 0x2, R15 ;  /* 0x0000000206060819 */ /* 0x000fe4000001020f */
[C---:B0-----:R-:W-:Y:S02]  /*07e0*/  @P0 IADD3 R10, P4, R7.reuse, R10, RZ ;  /* 0x0000000a070a0210 */ /* 0x041fe40007f9e0ff */
[----:B---3--:R-:W-:Y:S02]  /*07f0*/  @P0 IADD3 R18, P5, R7, R18, RZ ;  /* 0x0000001207120210 */ /* 0x008fe40007fbe0ff */
[----:B------:R-:W-:Y:S02]  /*0800*/  @P1 IADD3.X R9, R20, R9, RZ, P3, !PT ;  /* 0x0000000914091210 */ /* 0x000fe40001ffe4ff */
[----:B------:R-:W-:-:S02]  /*0810*/  CS2R R20, SRZ ;  /* 0x0000000000147805 */ /* 0x000fc4000001ff00 */
[C---:B------:R-:W-:Y:S02]  /*0820*/  @P0 IADD3.X R11, R6.reuse, R11, RZ, P4, !PT ;  /* 0x0000000b060b0210 */ /* 0x040fe400027fe4ff */
[----:B------:R-:W-:Y:S02]  /*0830*/  @P0 IADD3.X R19, R6, R19, RZ, P5, !PT ;  /* 0x0000001306130210 */ /* 0x000fe40002ffe4ff */
[----:B------:R-:W-:Y:S01]  /*0840*/  CS2R R6, SRZ ;  /* 0x0000000000067805 */ /* 0x000fe2000001ff00 */
[----:B------:R0:W5:Y:S05]  /*0850*/  @P0 LDG.E.64 R20, desc[UR12][R10.64] ;  /* 0x0000000c0a140981 */ /* 0x00016a000c1e1b00 */
[----:B------:R-:W5:Y:S01]  /*0860*/  @P0 LDG.E.64 R6, desc[UR12][R18.64] ;  /* 0x0000000c12060981 */ /* 0x000f62000c1e1b00 */
[----:B------:R-:W-:Y:S01]  /*0870*/  CS2R R4, SRZ ;  /* 0x0000000000047805 */ /* 0x000fe2000001ff00 */
[----:B------:R-:W-:Y:S01]  /*0880*/  UMOV UR10, 0x3f800000 ;  /* 0x3f800000000a7882 */ /* 0x000fe20000000000 */
[----:B------:R-:W-:Y:S01]  /*0890*/  BSSY B0, `(.L_x_1016) ;  /* 0x000001b000007945 */ /* 0x000fe20003800000 */
[----:B0-----:R-:W-:-:S03]  /*08a0*/  CS2R R10, SRZ ;  /* 0x00000000000a7805 */ /* 0x001fc6000001ff00 */
[----:B------:R0:W5:Y:S02]  /*08b0*/  @P1 LDG.E.64 R4, desc[UR12][R8.64] ;  /* 0x0000000c08041981 */ /* 0x000164000c1e1b00 */
[----:B0-----:R-:W-:Y:S01]  /*08c0*/  CS2R R8, SRZ ;  /* 0x0000000000087805 */ /* 0x001fe2000001ff00 */
        /* <DEDUP_REMOVED lines=19> */
[----:B------:R-:W5:Y:S01]  /*0a00*/  LDG.E.64 R8, desc[UR12][R8.64] ;  /* 0x0000000c08087981 */ /* 0x000f62000c1e1b00 */
[----:B0-----:R-:W-:-:S04]  /*0a10*/  @P0 IADD3 R12, P3, R3, R18, RZ ;  /* 0x00000012030c0210 */ /* 0x001fc80007f7e0ff */
[----:B------:R-:W-:-:S05]  /*0a20*/  @P0 IADD3.X R13, R0, R19, RZ, P3, !PT ;  /* 0x00000013000d0210 */ /* 0x000fca0001ffe4ff */
[----:B------:R0:W5:Y:S04]  /*0a30*/  @P0 LDG.E.64 R10, desc[UR12][R12.64] ;  /* 0x0000000c0c0a0981 */ /* 0x000168000c1e1b00 */
.L_x_1017:
[----:B------:R-:W-:Y:S05]  /*0a40*/  BSYNC B0 ;  /* 0x0000000000007941 */ /* 0x000fea0003800000 */
.L_x_1016:
[----:B------:R-:W-:Y:S01]  /*0a50*/  ULDC.U8 UR4, c[0x0][0x2a4] ;  /* 0x0000a90000047ab9 */ /* 0x000fe20000000000 */
[C---:B-----5:R-:W-:Y:S01]  /*0a60*/  FADD.FTZ R15, -R2.reuse, R16 ;  /* 0x00000010020f7221 */ /* 0x060fe20000010100 */
[----:B------:R-:W-:Y:S01]  /*0a70*/  ISETP.NE.AND P2, PT, RZ, UR4, PT ;  /* 0x00000004ff007c0c */ /* 0x000fe2000bf45270 */
[C---:B------:R-:W-:Y:S01]  /*0a80*/  FADD.FTZ R17, -R2.reuse, R17 ;  /* 0x0000001102117221 */ /* 0x040fe20000010100 */
[C---:B------:R-:W-:Y:S01]  /*0a90*/  FADD.FTZ R23, -R2.reuse, R20 ;  /* 0x0000001402177221 */ /* 0x040fe20000010100 */
[----:B------:R-:W-:Y:S01]  /*0aa0*/  FADD.FTZ R0, -R2, R21 ;  /* 0x0000001502007221 */ /* 0x000fe20000010100 */
[----:B0-----:R-:W-:Y:S01]  /*0ab0*/  MOV R13, R4 ;  /* 0x00000004000d7202 */ /* 0x001fe20000000f00 */
[----:B------:R-:W-:Y:S01]  /*0ac0*/  FMUL.FTZ R15, R15, UR10 ;  /* 0x0000000a0f0f7c20 */ /* 0x000fe20008410000 */
[----:B------:R-:W-:Y:S01]  /*0ad0*/  MOV R16, R5 ;  /* 0x0000000500107202 */ /* 0x000fe20000000f00 */
[----:B------:R-:W-:Y:S01]  /*0ae0*/  FMUL.FTZ R2, R17, UR10 ;  /* 0x0000000a11027c20 */ /* 0x000fe20008410000 */
[----:B------:R-:W-:-:S05]  /*0af0*/  MOV R12, R6 ;  /* 0x00000006000c7202 */ /* 0x000fca0000000f00 */
[----:B------:R-:W-:Y:S05]  /*0b00*/  @!P2 BRA `(.L_x_1018) ;  /* 0x000000000048a947 */ /* 0x000fea0003800000 */
        /* <DEDUP_REMOVED lines=14> */
[----:B------:R-:W-:-:S03]  /*0bf0*/  FMUL.FTZ R16, R5, R20 ;  /* 0x0000001405107220 */ /* 0x000fc60000410000 */
[----:B------:R-:W-:Y:S01]  /*0c00*/  FFMA.FTZ R3, R13, R24, 1 ;  /* 0x3f8000000d037423 */ /* 0x000fe20000010018 */
[----:B------:R-:W-:-:S03]  /*0c10*/  FMUL.FTZ R13, R21, R22 ;  /* 0x00000016150d7220 */ /* 0x000fc60000410000 */
[----:B------:R-:W-:-:S07]  /*0c20*/  FMUL.FTZ R16, R16, R3 ;  /* 0x0000000310107220 */ /* 0x000fce0000410000 */
.L_x_1018:
[----:B------:R-:W-:Y:S01]  /*0c30*/  FMUL.FTZ R18, R13, R8 ;  /* 0x000000080d127220 */ /* 0x000fe20000410000 */
[----:B------:R-:W-:Y:S01]  /*0c40*/  MOV R19, R7 ;  /* 0x0000000700137202 */ /* 0x000fe20000000f00 */
        /* <DEDUP_REMOVED lines=16> */
[----:B0-----:R-:W-:-:S04]  /*0d50*/  FADD.FTZ R28, -R26, 1 ;  /* 0x3f8000001a1c7421 */ /* 0x001fc80000010100 */
[----:B------:R-:W-:Y:S01]  /*0d60*/  FFMA.FTZ R28, R19, R28, 1 ;  /* 0x3f800000131c7423 */ /* 0x000fe2000001001c */
[----:B------:R-:W-:Y:S01]  /*0d70*/  FMUL.FTZ R19, R7, R26 ;  /* 0x0000001a07137220 */ /* 0x000fe20000410000 */
[----:B-1----:R-:W-:Y:S01]  /*0d80*/  FADD.FTZ R27, -R23, 1 ;  /* 0x3f800000171b7421 */ /* 0x002fe20000010100 */
[----:B------:R-:W-:Y:S02]  /*0d90*/  FMUL.FTZ R23, R6, R23 ;  /* 0x0000001706177220 */ /* 0x000fe40000410000 */
[----:B------:R-:W-:Y:S01]  /*0da0*/  FMUL.FTZ R19, R19, R28 ;  /* 0x0000001c13137220 */ /* 0x000fe20000410000 */
[----:B------:R-:W-:-:S04]  /*0db0*/  FFMA.FTZ R12, R12, R27, 1 ;  /* 0x3f8000000c0c7423 */ /* 0x000fc8000001001b */
[----:B------:R-:W-:-:S07]  /*0dc0*/  FMUL.FTZ R12, R23, R12 ;  /* 0x0000000c170c7220 */ /* 0x000fce0000410000 */
.L_x_1019:
        /* <DEDUP_REMOVED lines=12> */
[C---:B------:R-:W-:Y:S01]  /*0e90*/  ISETP.NE.AND P3, PT, R45.reuse, RZ, PT ;  /* 0x000000ff2d00720c */ /* 0x040fe20003f65270 */
[----:B------:R-:W-:Y:S01]  /*0ea0*/  FADD.FTZ R22, RZ, R16 ;  /* 0x00000010ff167221 */ /* 0x000fe20000010000 */
[----:B------:R-:W1:Y:S01]  /*0eb0*/  SHFL.DOWN PT, R17, R20, 0x1, 0x1f ;  /* 0x08201f0014117f89 */ /* 0x000e6200000e0000 */
[----:B------:R-:W-:Y:S01]  /*0ec0*/  BSSY B0, `(.L_x_1020) ;  /* 0x0000032000007945 */ /* 0x000fe20003800000 */
[----:B------:R-:W-:-:S02]  /*0ed0*/  ISETP.GT.U32.AND P4, PT, R45, 0x1, PT ;  /* 0x000000012d00780c */ /* 0x000fc40003f84070 */
[----:B------:R-:W2:Y:S01]  /*0ee0*/  SHFL.DOWN PT, R18, R21, 0x1, 0x1f ;  /* 0x08201f0015127f89 */ /* 0x000ea200000e0000 */
        /* <DEDUP_REMOVED lines=26> */
[----:B------:R-:W-:Y:S01]  /*1090*/  FFMA.FTZ R18, R15, R13, RZ ;  /* 0x0000000d0f127223 */ /* 0x000fe200000100ff */
[----:B------:R-:W-:Y:S01]  /*10a0*/  FADD.FTZ R13, RZ, R13 ;  /* 0x0000000dff0d7221 */ /* 0x000fe20000010000 */
[----:B------:R-:W-:Y:S01]  /*10b0*/  FFMA.FTZ R17, R0, R19, R17 ;  /* 0x0000001300117223 */ /* 0x000fe20000010011 */
[----:B------:R-:W-:Y:S01]  /*10c0*/  FADD.FTZ R19, R22, R19 ;  /* 0x0000001316137221 */ /* 0x000fe20000010000 */
[----:B------:R-:W-:Y:S01]  /*10d0*/  FFMA.FTZ R16, R3, R12, R18 ;  /* 0x0000000c03107223 */ /* 0x000fe20000010012 */
[----:B------:R-:W-:Y:S01]  /*10e0*/  FADD.FTZ R18, R13, R12 ;  /* 0x0000000c0d127221 */ /* 0x000fe20000010000 */
[----:B------:R-:W-:-:S02]  /*10f0*/  MOV R12, R20 ;  /* 0x00000014000c7202 */ /* 0x000fc40000000f00 */
[----:B------:R-:W-:Y:S02]  /*1100*/  MOV R13, R21 ;  /* 0x00000015000d7202 */ /* 0x000fe40000000f00 */
        /* <DEDUP_REMOVED lines=13> */
.L_x_1021:
[----:B------:R-:W-:Y:S05]  /*11e0*/  BSYNC B0 ;  /* 0x0000000000007941 */ /* 0x000fea0003800000 */
.L_x_1020:
[----:B------:R-:W-:Y:S06]  /*11f0*/  BAR.SYNC.DEFER_BLOCKING 0x0 ;  /* 0x0000000000007b1d */ /* 0x000fec0000010000 */
[----:B------:R-:W-:Y:S04]  /*1200*/  BSSY B0, `(.L_x_1022) ;  /* 0x000013d000007945 */ /* 0x000fe80003800000 */
[----:B------:R-:W-:Y:S05]  /*1210*/  @P4 BRA `(.L_x_1023) ;  /* 0x0000001000ec4947 */ /* 0x000fea0003800000 */
[----:B------:R-:W1:Y:S04]  /*1220*/  LDS.128 R24, [R46+0x20] ;  /* 0x000020002e187984 */ /* 0x000e680000000c00 */
[----:B------:R-:W2:Y:S04]  /*1230*/  LDS.128 R20, [R46+0x40] ;  /* 0x000040002e147984 */ /* 0x000ea80000000c00 */
[----:B------:R-:W3:Y:S04]  /*1240*/  LDS.128 R28, [R46+0x60] ;  /* 0x000060002e1c7984 */ /* 0x000ee80000000c00 */
[----:B------:R-:W4:Y:S01]  /*1250*/  LDS.128 R32, [R46+0x80] ;  /* 0x000080002e207984 */ /* 0x000f220000000c00 */
        /* <DEDUP_REMOVED lines=15> */
[----:B----4-:R-:W-:Y:S01]  /*1350*/  FADD.FTZ R47, R47, R32 ;  /* 0x000000202f2f7221 */ /* 0x010fe20000010000 */
        /* <DEDUP_REMOVED lines=123> */
[----:B0-----:R-:W-:Y:S01]  /*1b10*/  FADD.FTZ R47, R47, R16 ;  /* 0x000000102f2f7221 */ /* 0x001fe20000010000 */
[----:B------:R-:W-:Y:S01]  /*1b20*/  FADD.FTZ R16, R28, R17 ;  /* 0x000000111c107221 */ /* 0x000fe20000010000 */
[----:B------:R-:W-:Y:S01]  /*1b30*/  FADD.FTZ R33, R29, R18 ;  /* 0x000000121d217221 */ /* 0x000fe20000010000 */
[----:B------:R-:W-:Y:S01]  /*1b40*/  FADD.FTZ R52, R52, R19 ;  /* 0x0000001334347221 */ /* 0x000fe20000010000 */
[----:B------:R-:W0:Y:S01]  /*1b50*/  LDS.128 R28, [R46+0x400] ;  /* 0x000400002e1c7984 */ /* 0x000e220000000c00 */
[----:B-1----:R-:W-:Y:S01]  /*1b60*/  FADD.FTZ R47, R47, R20 ;  /* 0x000000142f2f7221 */ /* 0x002fe20000010000 */
[----:B------:R-:W-:Y:S01]  /*1b70*/  FADD.FTZ R20, R16, R21 ;  /* 0x0000001510147221 */ /* 0x000fe20000010000 */
[----:B------:R-:W-:Y:S01]  /*1b80*/  FADD.FTZ R21, R33, R22 ;  /* 0x0000001621157221 */ /* 0x000fe20000010000 */
[----:B------:R-:W1:Y:S01]  /*1b90*/  LDS.128 R16, [R46+0x420] ;  /* 0x000420002e107984 */ /* 0x000e620000000c00 */
[----:B--2---:R-:W-:Y:S01]  /*1ba0*/  FADD.FTZ R47, R47, R24 ;  /* 0x000000182f2f7221 */ /* 0x004fe20000010000 */
[----:B------:R-:W-:Y:S01]  /*1bb0*/  FADD.FTZ R24, R20, R25 ;  /* 0x0000001914187221 */ /* 0x000fe20000010000 */
[----:B------:R-:W-:Y:S01]  /*1bc0*/  FADD.FTZ R52, R52, R23 ;  /* 0x0000001734347221 */ /* 0x000fe20000010000 */
[----:B------:R-:W2:Y:S01]  /*1bd0*/  LDS.128 R32, [R46+0x440] ;  /* 0x000440002e207984 */ /* 0x000ea20000000c00 */
[----:B------:R-:W-:-:S02]  /*1be0*/  FADD.FTZ R25, R21, R26 ;  /* 0x0000001a15197221 */ /* 0x000fc40000010000 */
        /* <DEDUP_REMOVED lines=10> */
[----:B------:R-:W0:Y:S01]  /*1c90*/  LDS.128 R24, [R46+0x480] ;  /* 0x000480002e187984 */ /* 0x000e220000000c00 */
[----:B--2---:R-:W-:Y:S01]  /*1ca0*/  FADD.FTZ R47, R47, R32 ;  /* 0x000000202f2f7221 */ /* 0x004fe20000010000 */
[----:B------:R-:W-:Y:S01]  /*1cb0*/  FADD.FTZ R32, R16, R33 ;  /* 0x0000002110207221 */ /* 0x000fe20000010000 */
[----:B------:R-:W-:Y:S01]  /*1cc0*/  FADD.FTZ R33, R29, R34 ;  /* 0x000000221d217221 */ /* 0x000fe20000010000 */
[----:B------:R-:W1:Y:S01]  /*1cd0*/  LDS.128 R16, [R46+0x4a0] ;  /* 0x0004a0002e107984 */ /* 0x000e620000000c00 */
[----:B---3--:R-:W-:Y:S01]  /*1ce0*/  FADD.FTZ R47, R47, R20 ;  /* 0x000000142f2f7221 */ /* 0x008fe20000010000 */
        /* <DEDUP_REMOVED lines=14> */
[----:B------:R-:W-:Y:S01]  /*1dd0*/  FADD.FTZ R52, R52, R19 ;  /* 0x0000001334347221 */ /* 0x000fe20000010000 */
[----:B--2---:R-:W-:Y:S01]  /*1de0*/  FADD.FTZ R24, R24, R29 ;  /* 0x0000001d18187221 */ /* 0x004fe20000010000 */
[----:B------:R-:W-:Y:S01]  /*1df0*/  FADD.FTZ R47, R47, R28 ;  /* 0x0000001c2f2f7221 */ /* 0x000fe20000010000 */
[----:B------:R-:W1:Y:S01]  /*1e00*/  LDS.128 R16, [R46+0x520] ;  /* 0x000520002e107984 */ /* 0x000e620000000c00 */
        /* <DEDUP_REMOVED lines=27> */
[----:B------:R-:W-:Y:S01]  /*1fc0*/  FADD.FTZ R52, R52, R27 ;  /* 0x0000001b34347221 */ /* 0x000fe20000010000 */
        /* <DEDUP_REMOVED lines=96> */
.L_x_1023:
[----:B------:R-:W-:Y:S05]  /*25d0*/  BSYNC B0 ;  /* 0x0000000000007941 */ /* 0x000fea0003800000 */
.L_x_1022:
        /* <DEDUP_REMOVED lines=19> */
.L_x_1025:
[----:B------:R-:W-:Y:S05]  /*2710*/  BSYNC B0 ;  /* 0x0000000000007941 */ /* 0x000fea0003800000 */
.L_x_1024:
        /* <DEDUP_REMOVED lines=31> */
.L_x_1028:
[----:B------:R-:W2:Y:S04]  /*2910*/  LDG.E.STRONG.GPU R14, desc[UR12][R16.64] ;  /* 0x0000000c100e7981 */ /* 0x000ea8000c1ef900 */
[----:B--2---:R-:W-:Y:S01]  /*2920*/  CCTL.IVALL ;  /* 0x00000000ff00798f */ /* 0x004fe20002000000 */
[----:B------:R-:W-:Y:S05]  /*2930*/  YIELD ;  /* 0x0000000000007946 */ /* 0x000fea0003800000 */
[----:B------:R-:W-:-:S13]  /*2940*/  ISETP.NE.AND P0, PT, R14, R23, PT ;  /* 0x000000170e00720c */ /* 0x000fda0003f05270 */
[----:B------:R-:W-:Y:S05]  /*2950*/  @P0 BRA `(.L_x_1028) ;  /* 0xfffffffc00ec0947 */ /* 0x000fea000383ffff */
.L_x_1027:
[----:B------:R-:W-:Y:S01]  /*2960*/  ISETP.NE.AND P0, PT, R40, RZ, PT ;  /* 0x000000ff2800720c */ /* 0x000fe20003f05270 */
[----:B------:R-:W-:Y:S05]  /*2970*/  WARPSYNC.ALL ;  /* 0x0000000000007948 */ /* 0x000fea0003800000 */
[----:B------:R-:W-:Y:S07]  /*2980*/  BAR.SYNC.DEFER_BLOCKING 0x0 ;  /* 0x0000000000007b1d */ /* 0x000fee0000010000 */
[----:B------:R-:W-:Y:S05]  /*2990*/  @!P0 BRA `(.L_x_1026) ;  /* 0x0000000c00ec8947 */ /* 0x000fea0003800000 */
[----:B------:R-:W-:-:S04]  /*29a0*/  IADD3 R14, R40, -0x1, RZ ;  /* 0xffffffff280e7810 */ /* 0x000fc80007ffe0ff */
[----:B------:R-:W-:Y:S02]  /*29b0*/  ISETP.GE.U32.AND P0, PT, R14, 0x3, PT ;  /* 0x000000030e00780c */ /* 0x000fe40003f06070 */
[----:B------:R-:W-:-:S11]  /*29c0*/  MOV R14, RZ ;  /* 0x000000ff000e7202 */ /* 0x000fd60000000f00 */
[----:B------:R-:W-:Y:S05]  /*29d0*/  @!P0 BRA `(.L_x_1029) ;  /* 0x0000000c00688947 */ /* 0x000fea0003800000 */
[----:B-1----:R-:W-:Y:S01]  /*29e0*/  LOP3.LUT R17, R40, 0x3, RZ, 0xc0, !PT ;  /* 0x0000000328117812 */ /* 0x002fe200078ec0ff */
        /* <DEDUP_REMOVED lines=8> */
.L_x_1032:
        /* <DEDUP_REMOVED lines=115> */
.L_x_1031:
        /* <DEDUP_REMOVED lines=61> */
.L_x_1033:
[----:B------:R-:W-:-:S13]  /*3570*/  ISETP.NE.OR P0, PT, R24, RZ, P0 ;  /* 0x000000ff1800720c */ /* 0x000fda0000705670 */
[----:B------:R-:W-:Y:S05]  /*3580*/  @!P0 BRA `(.L_x_1029) ;  /* 0x00000000007c8947 */ /* 0x000fea0003800000 */
.L_x_1030:
        /* <DEDUP_REMOVED lines=31> */
.L_x_1029:
[----:B-1----:R-:W-:-:S04]  /*3780*/  LOP3.LUT R18, R40, 0x3, RZ, 0xc0, !PT ;  /* 0x0000000328127812 */ /* 0x002fc800078ec0ff */
        /* <DEDUP_REMOVED lines=11> */
.L_x_1035:
[----:B------:R-:W-:Y:S05]  /*3840*/  BSYNC B0 ;  /* 0x0000000000007941 */ /* 0x000fea0003800000 */
.L_x_1034:
        /* <DEDUP_REMOVED lines=16> */
.L_x_1026:
[----:B------:R-:W3:Y:S01]  /*3950*/  S2UR UR6, SR_CgaCtaId ;  /* 0x00000000000679c3 */ /* 0x000ee20000008800 */
[----:B------:R-:W-:Y:S01]  /*3960*/  UMOV UR4, 0x400 ;  /* 0x0000040000047882 */ /* 0x000fe20000000000 */
[----:B------:R-:W-:-:S06]  /*3970*/  SHF.R.U32.HI R14, RZ, 0x1, R45 ;  /* 0x00000001ff0e7819 */ /* 0x000fcc000001162d */
[----:B012---:R-:W0:Y:S01]  /*3980*/  LDC R17, c[0x0][0x2ac] ;  /* 0x0000ab00ff117b82 */ /* 0x007e220000000800 */
[----:B---3--:R-:W-:Y:S01]  /*3990*/  ULEA UR4, UR6, UR4, 0x18 ;  /* 0x0000000406047291 */ /* 0x008fe2000f8ec03f */
[----:B0-----:R-:W-:-:S08]  /*39a0*/  IMAD R14, R17, UR14, R14 ;  /* 0x0000000e110e7c24 */ /* 0x001fd0000f8e020e */
[----:B------:R-:W-:Y:S01]  /*39b0*/  @!P3 STS.64 [UR4+0x30], R12 ;  /* 0x0000300cff00b988 */ /* 0x000fe20008000a04 */
[----:B------:R-:W-:Y:S01]  /*39c0*/  BAR.SYNC.DEFER_BLOCKING 0x0 ;  /* 0x0000000000007b1d */ /* 0x000fe20000010000 */
[----:B------:R-:W-:-:S05]  /*39d0*/  IADD3 R16, R14, 0x40, RZ ;  /* 0x000000400e107810 */ /* 0x000fca0007ffe0ff */
[----:B------:R-:W0:Y:S01]  /*39e0*/  LDS.64 R18, [UR4+0x30] ;  /* 0x00003004ff127984 */ /* 0x000e220008000a00 */
[----:B------:R-:W-:Y:S02]  /*39f0*/  ULDC UR4, c[0x0][0x2bc] ;  /* 0x0000af0000047ab9 */ /* 0x000fe40000000800 */
[----:B0-----:R-:W-:Y:S01]  /*3a00*/  FMUL.FTZ R14, R18, UR4 ;  /* 0x00000004120e7c20 */ /* 0x001fe20008410000 */
        /* <DEDUP_REMOVED lines=20> */
.L_x_1036:
[----:B------:R-:W-:Y:S04]  /*3b50*/  BSSY B0, `(.L_x_1037) ;  /* 0x0000014000007945 */ /* 0x000fe80003800000 */
[----:B------:R-:W-:Y:S05]  /*3b60*/  @!P1 BRA `(.L_x_1038) ;  /* 0x0000000000489947 */ /* 0x000fea0003800000 */
[----:B------:R-:W-:Y:S01]  /*3b70*/  SHF.R.S32.HI R19, RZ, 0x1f, R38 ;  /* 0x0000001fff137819 */ /* 0x000fe20000011426 */
[----:B------:R-:W-:Y:S01]  /*3b80*/  ULDC.64 UR16, c[0x0][0x288] ;  /* 0x0000a20000107ab9 */ /* 0x000fe20000000a00 */
[----:B------:R-:W-:Y:S01]  /*3b90*/  MOV R12, R48 ;  /* 0x00000030000c7202 */ /* 0x000fe20000000f00 */
[-CC-:B------:R-:W-:Y:S01]  /*3ba0*/  FFMA.FTZ R15, R15, R14.reuse, R17.reuse ;  /* 0x0000000e0f0f7223 */ /* 0x180fe20000010011 */
[----:B------:R-:W-:Y:S01]  /*3bb0*/  MOV R13, R51 ;  /* 0x00000033000d7202 */ /* 0x000fe20000000f00 */
[----:B------:R-:W-:Y:S02]  /*3bc0*/  IMAD R19, R19, UR16, RZ ;  /* 0x0000001013137c24 */ /* 0x000fe4000f8e02ff */
[----:B------:R-:W-:Y:S01]  /*3bd0*/  FFMA.FTZ R2, R2, R14, R17 ;  /* 0x0000000e02027223 */ /* 0x000fe20000010011 */
[----:B------:R-:W-:Y:S01]  /*3be0*/  FFMA.FTZ R15, R8, R4, -R15 ;  /* 0x00000004080f7223 */ /* 0x000fe2000001080f */
[----:B------:R-:W-:-:S04]  /*3bf0*/  IMAD.WIDE.U32 R12, R38, UR16, R12 ;  /* 0x00000010260c7c25 */ /* 0x000fc8000f8e000c */
[----:B------:R-:W-:Y:S01]  /*3c00*/  FFMA.FTZ R2, R9, R5, -R2 ;  /* 0x0000000509027223 */ /* 0x000fe20000010802 */
[----:B------:R-:W-:Y:S01]  /*3c10*/  FMUL.FTZ R18, R15, UR10 ;  /* 0x0000000a0f127c20 */ /* 0x000fe20008410000 */
[----:B------:R-:W-:Y:S01]  /*3c20*/  IMAD R19, R38, UR17, R19 ;  /* 0x0000001126137c24 */ /* 0x000fe2000f8e0213 */
[----:B------:R-:W-:Y:S02]  /*3c30*/  ULDC.64 UR16, c[0x0][0x210] ;  /* 0x0000840000107ab9 */ /* 0x000fe40000000a00 */
[----:B------:R-:W-:Y:S02]  /*3c40*/  LEA R4, P0, R12, UR16, 0x2 ;  /* 0x000000100c047c11 */ /* 0x000fe4000f8010ff */
[----:B------:R-:W-:-:S04]  /*3c50*/  IADD3 R19, R13, R19, RZ ;  /* 0x000000130d137210 */ /* 0x000fc80007ffe0ff */
[----:B------:R-:W-:Y:S01]  /*3c60*/  LEA.HI.X R5, R12, UR17, R19, 0x2, P0 ;  /* 0x000000110c057c11 */ /* 0x000fe200080f1413 */
[----:B------:R-:W-:-:S05]  /*3c70*/  FMUL.FTZ R19, R2, UR10 ;  /* 0x0000000a02137c20 */ /* 0x000fca0008410000 */
[----:B------:R0:W-:Y:S02]  /*3c80*/  STG.E.64 desc[UR12][R4.64], R18 ;  /* 0x0000001204007986 */ /* 0x0001e4000c101b0c */
.L_x_1038:
[----:B------:R-:W-:Y:S05]  /*3c90*/  BSYNC B0 ;  /* 0x0000000000007941 */ /* 0x000fea0003800000 */
.L_x_1037:
        /* <DEDUP_REMOVED lines=19> */
.L_x_1039:
[----:B------:R-:W-:Y:S01]  /*3dd0*/  ULDC.64 UR16, c[0x0][0x290] ;  /* 0x0000a40000107ab9 */ /* 0x000fe20000000a00 */
[----:B------:R-:W-:Y:S01]  /*3de0*/  SHF.R.S32.HI R2, RZ, 0x1f, R16 ;  /* 0x0000001fff027819 */ /* 0x000fe20000011410 */
[----:B------:R-:W-:Y:S01]  /*3df0*/  BSSY B0, `(.L_x_1040) ;  /* 0x0000017000007945 */ /* 0x000fe20003800000 */
[----:B------:R-:W-:-:S04]  /*3e00*/  ISETP.GE.U32.AND P0, PT, R16, UR16, PT ;  /* 0x0000001010007c0c */ /* 0x000fc8000bf06070 */
[----:B------:R-:W-:-:S04]  /*3e10*/  ISETP.GE.AND.EX P0, PT, R2, UR17, PT, P0 ;  /* 0x0000001102007c0c */ /* 0x000fc8000bf06300 */
[----:B------:R-:W-:-:S13]  /*3e20*/  ISETP.LT.U32.AND P0, PT, R45, 0x80, !P0 ;  /* 0x000000802d00780c */ /* 0x000fda0004701070 */
[----:B------:R-:W-:Y:S05]  /*3e30*/  @!P0 BRA `(.L_x_1041) ;  /* 0x0000000000488947 */ /* 0x000fea0003800000 */
[----:B0-----:R-:W-:Y:S01]  /*3e40*/  IADD3 R5, R38, 0x40, RZ ;  /* 0x0000004026057810 */ /* 0x001fe20007ffe0ff */
[----:B------:R-:W-:Y:S01]  /*3e50*/  ULDC.64 UR16, c[0x0][0x288] ;  /* 0x0000a20000107ab9 */ /* 0x000fe20000000a00 */
[----:B------:R-:W-:Y:S01]  /*3e60*/  MOV R49, R51 ;  /* 0x0000003300317202 */ /* 0x000fe20000000f00 */
[-C--:B------:R-:W-:Y:S01]  /*3e70*/  FFMA.FTZ R3, R3, R14.reuse, R17 ;  /* 0x0000000e03037223 */ /* 0x080fe20000010011 */
        /* <DEDUP_REMOVED lines=8> */
[----:B------:R-:W-:Y:S02]  /*3f00*/  ULDC.64 UR16, c[0x0][0x210] ;  /* 0x0000840000107ab9 */ /* 0x000fe40000000a00 */
[----:B------:R-:W-:Y:S02]  /*3f10*/  LEA R2, P0, R48, UR16, 0x2 ;  /* 0x0000001030027c11 */ /* 0x000fe4000f8010ff */
[----:B------:R-:W-:-:S04]  /*3f20*/  IADD3 R5, R49, R5, RZ ;  /* 0x0000000531057210 */ /* 0x000fc80007ffe0ff */
[----:B------:R-:W-:Y:S01]  /*3f30*/  LEA.HI.X R3, R48, UR17, R5, 0x2, P0 ;  /* 0x0000001130037c11 */ /* 0x000fe200080f1405 */
[----:B------:R-:W-:-:S05]  /*3f40*/  FMUL.FTZ R5, R0, UR10 ;  /* 0x0000000a00057c20 */ /* 0x000fca0008410000 */
[----:B------:R1:W-:Y:S02]  /*3f50*/  STG.E.64 desc[UR12][R2.64], R4 ;  /* 0x0000000402007986 */ /* 0x0003e4000c101b0c */
.L_x_1041:
[----:B------:R-:W-:Y:S05]  /*3f60*/  BSYNC B0 ;  /* 0x0000000000007941 */ /* 0x000fea0003800000 */
.L_x_1040:
[----:B------:R-:W-:Y:S01]  /*3f70*/  ULDC UR4, c[0x0][0x2a0] ;  /* 0x0000a80000047ab9 */ /* 0x000fe20000000800 */
[----:B------:R-:W-:Y:S01]  /*3f80*/  ULDC UR6, c[0x0][0x270] ;  /* 0x00009c0000067ab9 */ /* 0x000fe20000000800 */
[----:B------:R-:W-:Y:S01]  /*3f90*/  IADD3 R44, R41, R44, RZ ;  /* 0x0000002c292c7210 */ /* 0x000fe20007ffe0ff */
[----:B------:R-:W-:Y:S01]  /*3fa0*/  UIMAD UR4, UR4, UR6, URZ ;  /* 0x00000006040472a4 */ /* 0x000fe2000f8e023f */
[----:B------:R-:W-:-:S05]  /*3fb0*/  IADD3 R43, R43, 0x1, RZ ;  /* 0x000000012b2b7810 */ /* 0x000fca0007ffe0ff */
[----:B------:R-:W-:-:S13]  /*3fc0*/  ISETP.GE.AND P0, PT, R44, UR4, PT ;  /* 0x000000042c007c0c */ /* 0x000fda000bf06270 */
[----:B------:R-:W-:Y:S05]  /*3fd0*/  @!P0 BRA `(.L_x_1042) ;  /* 0xffffffc000c08947 */ /* 0x000fea000383ffff */
.L_x_1015:
[----:B01----:R-:W0:Y:S01]  /*3fe0*/  LDC R4, c[0x0][0xc] ;  /* 0x00000300ff047b82 */ /* 0x003e220000000800 */
        /* <DEDUP_REMOVED lines=22> */
.L_x_1044:
[----:B------:R-:W-:Y:S05]  /*4150*/  BSYNC B0 ;  /* 0x0000000000007941 */ /* 0x000fea0003800000 */
.L_x_1043:
[----:B------:R-:W-:Y:S05]  /*4160*/  @P0 EXIT ;  /* 0x000000000000094d */ /* 0x000fea0003800000 */
[----:B------:R-:W-:Y:S05]  /*4170*/  @P2 BRA `(.L_x_1045) ;  /* 0x0000000000202947 */ /* 0x000fea0003800000 */
[----:B------:R-:W-:-:S05]  /*4180*/  IMAD R0, R4, R7, RZ ;  /* 0x0000000704007224 */ /* 0x000fca00078e02ff */
[----:B------:R-:W-:-:S13]  /*4190*/  ISETP.NE.AND P0, PT, R0, -0x1, PT ;  /* 0xffffffff0000780c */ /* 0x000fda0003f05270 */
[----:B------:R-:W-:Y:S05]  /*41a0*/  @!P0 BRA `(.L_x_1045) ;  /* 0x0000000000148947 */ /* 0x000fea0003800000 */
.L_x_1046:
[----:B0-----:R-:W2:Y:S04]  /*41b0*/  LDG.E.STRONG.GPU R5, desc[UR12][R2.64] ;  /* 0x0000000c02057981 */ /* 0x001ea8000c1ef900 */
[----:B--2---:R-:W-:Y:S01]  /*41c0*/  CCTL.IVALL ;  /* 0x00000000ff00798f */ /* 0x004fe20002000000 */
[----:B------:R-:W-:Y:S05]  /*41d0*/  YIELD ;  /* 0x0000000000007946 */ /* 0x000fea0003800000 */
[----:B------:R-:W-:-:S13]  /*41e0*/  ISETP.NE.AND P0, PT, R5, R0, PT ;  /* 0x000000000500720c */ /* 0x000fda0003f05270 */
[----:B------:R-:W-:Y:S05]  /*41f0*/  @P0 BRA `(.L_x_1046) ;  /* 0xfffffffc00ec0947 */ /* 0x000fea000383ffff */
.L_x_1045:
        /* <DEDUP_REMOVED lines=24> */
.L_x_1047:
        /* <DEDUP_REMOVED lines=23> */
.L_x_1048:
        /* <DEDUP_REMOVED lines=9> */
.L_x_2412:


//--------------------- .text._Z35group_norm_nhwc_bwd_one_pass_kernelI11Fp32IOFp32WLi256ELi4ELi128EEv26Group_norm_nhwc_bwd_params --------------------------
	.section	.text._Z35group_norm_nhwc_bwd_one_pass_kernelI11Fp32IOFp32WLi256ELi4ELi128EEv26Group_norm_nhwc_bwd_params,"ax",@progbits
	.align	128
        .global         _Z35group_norm_nhwc_bwd_one_pass_kernelI11Fp32IOFp32WLi256ELi4ELi128EEv26Group_norm_nhwc_bwd_params
        .type           _Z35group_norm_nhwc_bwd_one_pass_kernelI11Fp32IOFp32WLi256ELi4ELi128EEv26Group_norm_nhwc_bwd_params,@function
        .size           _Z35group_norm_nhwc_bwd_one_pass_kernelI11Fp32IOFp32WLi256ELi4ELi128EEv26Group_norm_nhwc_bwd_params,(.L_x_2413 - _Z35group_norm_nhwc_bwd_one_pass_kernelI11Fp32IOFp32WLi256ELi4ELi128EEv26Group_norm_nhwc_bwd_params)
        .other          _Z35group_norm_nhwc_bwd_one_pass_kernelI11Fp32IOFp32WLi256ELi4ELi128EEv26Group_norm_nhwc_bwd_params,@"STO_CUDA_ENTRY STV_DEFAULT"
_Z35group_norm_nhwc_bwd_one_pass_kernelI11Fp32IOFp32WLi256ELi4ELi128EEv26Group_norm_nhwc_bwd_params:
.text._Z35group_norm_nhwc_bwd_one_pass_kernelI11Fp32IOFp32WLi256ELi4ELi128EEv26Group_norm_nhwc_bwd_params:
        /* <DEDUP_REMOVED lines=13> */
[----:B------:R-:W-:Y:S01]  /*00d0*/  ULDC.64 UR10, c[0x0][0x288] ;  /* 0x0000a200000a7ab9 */ /* 0x000fe20000000a00 */
[----:B------:R-:W1:Y:S01]  /*00e0*/  S2R R46, SR_LANEID ;  /* 0x00000000002e7919 */ /* 0x000e620000000000 */
[----:B------:R-:W-:Y:S01]  /*00f0*/  ULDC.64 UR16, c[0x0][0x290] ;  /* 0x0000a40000107ab9 */ /* 0x000fe20000000a00 */
[----:B------:R-:W-:Y:S01]  /*0100*/  UIMAD.WIDE.U32 UR4, UR10, 0x3, URZ ;  /* 0x000000030a0478a5 */ /* 0x000fe2000f8e003f */
[----:B------:R-:W-:Y:S01]  /*0110*/  ISETP.GE.U32.AND P2, PT, R49, 0x80, PT ;  /* 0x000000803100780c */ /* 0x000fe20003f46070 */
[----:B------:R-:W-:Y:S01]  /*0120*/  UIMAD UR8, UR11, 0x3, URZ ;  /* 0x000000030b0878a4 */ /* 0x000fe2000f8e023f */
[----:B------:R-:W2:Y:S01]  /*0130*/  S2UR UR9, SR_CgaCtaId ;  /* 0x00000000000979c3 */ /* 0x000ea20000008800 */
[----:B------:R-:W-:Y:S01]  /*0140*/  ULEA.HI UR7, UP0, UR11, UR10, URZ, 0x1 ;  /* 0x0000000a0b077291 */ /* 0x000fe2000f81083f */
[----:B------:R-:W-:Y:S01]  /*0150*/  R2UR UR15, R47 ;  /* 0x000000002f0f72ca */ /* 0x000fe200000e0000 */
[----:B------:R-:W-:Y:S01]  /*0160*/  UIADD3 UR8, UR5, UR8, URZ ;  /* 0x0000000805087290 */ /* 0x000fe2000fffe03f */
[----:B------:R-:W-:Y:S01]  /*0170*/  UMOV UR6, 0x400 ;  /* 0x0000040000067882 */ /* 0x000fe20000000000 */
[----:B------:R-:W-:-:S04]  /*0180*/  UIADD3.X UR10, URZ, UR11, URZ, UP0, !UPT ;  /* 0x0000000b3f0a7290 */ /* 0x000fc800087fe43f */
[----:B------:R-:W-:Y:S02]  /*0190*/  USHF.R.S64 UR5, UR7, 0x1, UR10 ;  /* 0x0000000107057899 */ /* 0x000fe4000800100a */
[----:B------:R-:W-:Y:S01]  /*01a0*/  USHF.R.S32.HI UR7, URZ, 0x1, UR10 ;  /* 0x000000013f077899 */ /* 0x000fe2000801140a */
[----:B0-----:R-:W-:-:S03]  /*01b0*/  IMAD R45, R0, UR14, R45 ;  /* 0x0000000e002d7c24 */ /* 0x001fc6000f8e022d */
[----:B------:R-:W-:Y:S02]  /*01c0*/  USHF.L.U64.HI UR7, UR5, 0x2, UR7 ;  /* 0x0000000205077899 */ /* 0x000fe40008010207 */
[C---:B------:R-:W-:Y:S02]  /*01d0*/  ISETP.LT.U32.AND P1, PT, R45.reuse, UR16, PT ;  /* 0x000000102d007c0c */ /* 0x040fe4000bf21070 */
[----:B------:R-:W-:Y:S01]  /*01e0*/  SHF.R.S32.HI R0, RZ, 0x1f, R45 ;  /* 0x0000001fff007819 */ /* 0x000fe2000001142d */
[----:B--2---:R-:W-:Y:S01]  /*01f0*/  ULEA UR9, UR9, UR6, 0x18 ;  /* 0x0000000609097291 */ /* 0x004fe2000f8ec03f */
[----:B------:R-:W-:Y:S01]  /*0200*/  IADD3 R2, R45, 0x40, RZ ;  /* 0x000000402d027810 */ /* 0x000fe20007ffe0ff */
[----:B------:R-:W-:Y:S01]  /*0210*/  ULEA.HI UR6, UP0, UR8, UR4, URZ, 0x1 ;  /* 0x0000000408067291 */ /* 0x000fe2000f81083f */
[----:B------:R-:W-:Y:S02]  /*0220*/  ISETP.LT.AND.EX P1, PT, R0, UR17, !P2, P1 ;  /* 0x0000001100007c0c */ /* 0x000fe4000d721310 */
[----:B------:R-:W-:Y:S01]  /*0230*/  SHF.R.S32.HI R0, RZ, 0x1f, R49 ;  /* 0x0000001fff007819 */ /* 0x000fe20000011431 */
[----:B------:R-:W-:Y:S01]  /*0240*/  UIADD3.X UR8, URZ, UR8, URZ, UP0, !UPT ;  /* 0x000000083f087290 */ /* 0x000fe200087fe43f */
[----:B------:R-:W-:Y:S01]  /*0250*/  ISETP.LT.U32.AND P0, PT, R2, UR16, PT ;  /* 0x0000001002007c0c */ /* 0x000fe2000bf01070 */
[----:B------:R-:W-:Y:S01]  /*0260*/  ULDC UR16, c[0x0][0x10] ;  /* 0x0000040000107ab9 */ /* 0x000fe20000000800 */
[----:B------:R-:W-:Y:S01]  /*0270*/  LEA.HI R0, R0, R49, RZ, 0x5 ;  /* 0x0000003100007211 */ /* 0x000fe200078f28ff */
[----:B------:R-:W-:Y:S01]  /*0280*/  USHF.R.S64 UR6, UR6, 0x1, UR8 ;  /* 0x0000000106067899 */ /* 0x000fe20008001008 */
[----:B------:R-:W-:Y:S01]  /*0290*/  SHF.R.S32.HI R2, RZ, 0x1f, R2 ;  /* 0x0000001fff027819 */ /* 0x000fe20000011402 */
[----:B------:R-:W-:Y:S01]  /*02a0*/  USHF.R.S32.HI UR8, URZ, 0x1, UR8 ;  /* 0x000000013f087899 */ /* 0x000fe20008011408 */
[----:B------:R-:W-:Y:S01]  /*02b0*/  SHF.R.S32.HI R0, RZ, 0x5, R0 ;  /* 0x00000005ff007819 */ /* 0x000fe20000011400 */
[----:B------:R-:W-:Y:S01]  /*02c0*/  UMOV UR4, URZ ;  /* 0x0000003f00047c82 */ /* 0x000fe20008000000 */
[----:B------:R-:W-:Y:S01]  /*02d0*/  ISETP.LT.AND.EX P2, PT, R2, UR17, !P2, P0 ;  /* 0x0000001102007c0c */ /* 0x000fe2000d741300 */
[----:B------:R-:W-:Y:S01]  /*02e0*/  USHF.L.U64.HI UR8, UR6, 0x2, UR8 ;  /* 0x0000000206087899 */ /* 0x000fe20008010208 */
[----:B-1----:R-:W-:-:S11]  /*02f0*/  LEA R44, R0, UR9, 0x3 ;  /* 0x00000009002c7c11 */ /* 0x002fd6000f8e18ff */
.L_x_1084:
[----:B0-2---:R-:W0:Y:S01]  /*0300*/  LDC R6, c[0x0][0x2a0] ;  /* 0x0000a800ff067b82 */ /* 0x005e220000000800 */
[----:B------:R-:W-:Y:S01]  /*0310*/  ISETP.LE.AND P0, PT, RZ, UR15, PT ;  /* 0x0000000fff007c0c */ /* 0x000fe2000bf03270 */
[----:B------:R-:W-:Y:S01]  /*0320*/  ULDC.64 UR10, c[0x0][0x298] ;  /* 0x0000a600000a7ab9 */ /* 0x000fe20000000a00 */
[C---:B------:R-:W-:Y:S01]  /*0330*/  IADD3 R18, R45.reuse, 0x80, RZ ;  /* 0x000000802d127810 */ /* 0x040fe20007ffe0ff */
[----:B------:R-:W-:Y:S01]  /*0340*/  ULDC.64 UR18, c[0x0][0x290] ;  /* 0x0000a40000127ab9 */ /* 0x000fe20000000a00 */
[----:B------:R-:W-:Y:S02]  /*0350*/  IADD3 R25, R45, 0x40, RZ ;  /* 0x000000402d197810 */ /* 0x000fe40007ffe0ff */
[----:B------:R-:W-:Y:S01]  /*0360*/  SHF.R.S32.HI R13, RZ, 0x1f, R18 ;  /* 0x0000001fff0d7819 */ /* 0x000fe20000011412 */
[----:B-1----:R-:W1:Y:S01]  /*0370*/  @P1 LDC.64 R20, c[0x0][0x288] ;  /* 0x0000a200ff141b82 */ /* 0x002e620000000a00 */
[----:B------:R-:W-:-:S07]  /*0380*/  SHF.R.S32.HI R31, RZ, 0x1f, R25 ;  /* 0x0000001fff1f7819 */ /* 0x000fce0000011419 */
[----:B------:R-:W2:Y:S01]  /*0390*/  @P2 LDC.64 R14, c[0x0][0x288] ;  /* 0x0000a200ff0e2b82 */ /* 0x000ea20000000a00 */
[----:B0--3--:R-:W-:-:S07]  /*03a0*/  IABS R5, R6 ;  /* 0x0000000600057213 */ /* 0x009fce0000000000 */
[----:B------:R-:W0:Y:S01]  /*03b0*/  @P1 LDC.64 R8, c[0x0][0x228] ;  /* 0x00008a00ff081b82 */ /* 0x000e220000000a00 */
[----:B------:R-:W3:Y:S07]  /*03c0*/  I2F.RP R0, R5 ;  /* 0x0000000500007306 */ /* 0x000eee0000209400 */
[----:B------:R-:W4:Y:S08]  /*03d0*/  @P2 LDC.64 R26, c[0x0][0x230] ;  /* 0x00008c00ff1a2b82 */ /* 0x000f300000000a00 */
        /* <DEDUP_REMOVED lines=23> */
[----:B------:R-:W-:Y:S02]  /*0550*/  SHF.R.S32.HI R5, RZ, 0x1f, R45 ;  /* 0x0000001fff057819 */ /* 0x000fe4000001142d */
[----:B------:R-:W-:Y:S02]  /*0560*/  @!P0 IADD3 R0, -R0, RZ, RZ ;  /* 0x000000ff00008210 */ /* 0x000fe40007ffe1ff */
[----:B------:R-:W-:Y:S02]  /*0570*/  @P4 IADD3 R3, R3, 0x1, RZ ;  /* 0x0000000103034810 */ /* 0x000fe40007ffe0ff */
[----:B------:R-:W-:Y:S02]  /*0580*/  ISETP.NE.AND P4, PT, R6, RZ, PT ;  /* 0x000000ff0600720c */ /* 0x000fe40003f85270 */
[----:B------:R-:W-:-:S02]  /*0590*/  MOV R2, R3 ;  /* 0x0000000300027202 */ /* 0x000fc40000000f00 */
[----:B------:R-:W-:Y:S02]  /*05a0*/  LOP3.LUT R3, RZ, R6, RZ, 0x33, !PT ;  /* 0x00000006ff037212 */ /* 0x000fe400078e33ff */
[----:B------:R-:W-:Y:S01]  /*05b0*/  @!P3 IADD3 R2, -R2, RZ, RZ ;  /* 0x000000ff0202b210 */ /* 0x000fe20007ffe1ff */
[----:B------:R-:W1:Y:S01]  /*05c0*/  @P1 LDC.64 R6, c[0x0][0x230] ;  /* 0x00008c00ff061b82 */ /* 0x000e620000000a00 */
[C---:B------:R-:W-:Y:S02]  /*05d0*/  SEL R42, R3.reuse, R0, !P4 ;  /* 0x00000000032a7207 */ /* 0x040fe40006000000 */
[----:B------:R-:W-:Y:S02]  /*05e0*/  SEL R3, R3, R2, !P4 ;  /* 0x0000000203037207 */ /* 0x000fe40006000000 */
[----:B------:R-:W-:Y:S02]  /*05f0*/  LEA R22, R42, R23, 0x2 ;  /* 0x000000172a167211 */ /* 0x000fe400078e10ff */
[----:B------:R-:W-:-:S02]  /*0600*/  SHF.R.S32.HI R2, RZ, 0x1f, R3 ;  /* 0x0000001fff027819 */ /* 0x000fc40000011403 */
[--C-:B------:R-:W-:Y:S02]  /*0610*/  SHF.R.S32.HI R23, RZ, 0x1f, R22.reuse ;  /* 0x0000001fff177819 */ /* 0x100fe40000011416 */
[----:B------:R-:W-:Y:S01]  /*0620*/  ISETP.GE.U32.AND P0, PT, R18, UR18, PT ;  /* 0x0000001212007c0c */ /* 0x000fe2000bf06070 */
[----:B------:R-:W-:Y:S01]  /*0630*/  IMAD R2, R2, UR10, RZ ;  /* 0x0000000a02027c24 */ /* 0x000fe2000f8e02ff */
[----:B------:R-:W-:Y:S01]  /*0640*/  IADD3 R0, R45, 0xc0, RZ ;  /* 0x000000c02d007810 */ /* 0x000fe20007ffe0ff */
[----:B------:R-:W-:Y:S01]  /*0650*/  IMAD.WIDE.U32 R50, R3, UR10, R22 ;  /* 0x0000000a03327c25 */ /* 0x000fe2000f8e0016 */
[----:B------:R-:W-:Y:S02]  /*0660*/  ISETP.GE.AND.EX P0, PT, R13, UR19, PT, P0 ;  /* 0x000000130d007c0c */ /* 0x000fe4000bf06300 */
[----:B------:R-:W-:Y:S01]  /*0670*/  ISETP.GE.U32.AND P3, PT, R0, UR18, PT ;  /* 0x0000001200007c0c */ /* 0x000fe2000bf66070 */
[----:B------:R-:W-:Y:S01]  /*0680*/  IMAD R3, R3, UR11, R2 ;  /* 0x0000000b03037c24 */ /* 0x000fe2000f8e0202 */
[----:B------:R-:W-:Y:S01]  /*0690*/  ULDC.64 UR10, c[0x0][0x248] ;  /* 0x00009200000a7ab9 */ /* 0x000fe20000000a00 */
[----:B------:R-:W-:Y:S01]  /*06a0*/  SHF.R.S32.HI R19, RZ, 0x1f, R0 ;  /* 0x0000001fff137819 */ /* 0x000fe20000011400 */
[----:B------:R-:W-:Y:S01]  /*06b0*/  UIMAD.WIDE UR10, UR15, 0x8, UR10 ;  /* 0x000000080f0a78a5 */ /* 0x000fe2000f8e020a */
[----:B------:R-:W-:Y:S01]  /*06c0*/  ISETP.LT.U32.AND P0, PT, R49, 0x80, !P0 ;  /* 0x000000803100780c */ /* 0x000fe20004701070 */
[----:B------:R-:W-:Y:S01]  /*06d0*/  @P1 IMAD R2, R5, R20, RZ ;  /* 0x0000001405021224 */ /* 0x000fe200078e02ff */
[----:B------:R-:W-:-:S02]  /*06e0*/  ISETP.GE.AND.EX P3, PT, R19, UR19, PT, P3 ;  /* 0x0000001313007c0c */ /* 0x000fc4000bf66330 */
[----:B------:R-:W-:Y:S01]  /*06f0*/  IADD3 R53, R51, R3, RZ ;  /* 0x0000000333357210 */ /* 0x000fe20007ffe0ff */
[----:B------:R-:W-:Y:S01]  /*0700*/  @P1 IMAD R21, R45, R21, R2 ;  /* 0x000000152d151224 */ /* 0x000fe200078e0202 */
[----:B------:R-:W-:Y:S02]  /*0710*/  MOV R16, UR10 ;  /* 0x0000000a00107c02 */ /* 0x000fe40008000f00 */
[----:B------:R-:W-:Y:S02]  /*0720*/  MOV R17, UR11 ;  /* 0x0000000b00117c02 */ /* 0x000fe40008000f00 */
[----:B------:R-:W-:Y:S02]  /*0730*/  ISETP.LT.U32.AND P3, PT, R49, 0x80, !P3 ;  /* 0x000000803100780c */ /* 0x000fe40005f61070 */
[----:B------:R-:W-:Y:S01]  /*0740*/  @P1 MOV R52, R50 ;  /* 0x0000003200341202 */ /* 0x000fe20000000f00 */
[----:B------:R-:W3:Y:S01]  /*0750*/  @P0 LDC.64 R4, c[0x0][0x288] ;  /* 0x0000a200ff040b82 */ /* 0x000ee20000000a00 */
[----:B------:R-:W4:Y:S03]  /*0760*/  LDG.E.64 R16, desc[UR12][R16.64] ;  /* 0x0000000c10107981 */ /* 0x000f26000c1e1b00 */
[----:B------:R-:W-:-:S05]  /*0770*/  @P1 IMAD.WIDE.U32 R10, R45, R20, R52 ;  /* 0x000000142d0a1225 */ /* 0x000fca00078e0034 */
[----:B------:R-:W-:Y:S01]  /*0780*/  @P1 IADD3 R21, R11, R21, RZ ;  /* 0x000000150b151210 */ /* 0x000fe20007ffe0ff */
[----:B------:R-:W3:Y:S01]  /*0790*/  @P3 LDC.64 R2, c[0x0][0x288] ;  /* 0x0000a200ff023b82 */ /* 0x000ee20000000a00 */
[C---:B------:R-:W-:Y:S02]  /*07a0*/  @P1 SHF.L.U32 R11, R10.reuse, 0x2, RZ ;  /* 0x000000020a0b1819 */ /* 0x040fe400000006ff */
[----:B------:R-:W-:Y:S01]  /*07b0*/  @P1 SHF.L.U64.HI R12, R10, 0x2, R21 ;  /* 0x000000020a0c1819 */ /* 0x000fe20000010215 */
[----:B--2---:R-:W-:Y:S01]  /*07c0*/  @P2 IMAD R10, R31, R14, RZ ;  /* 0x0000000e1f0a2224 */ /* 0x004fe200078e02ff */
[C---:B-1----:R-:W-:Y:S02]  /*07d0*/  @P1 IADD3 R6, P4, R11.reuse, R6, RZ ;  /* 0x000000060b061210 */ /* 0x042fe40007f9e0ff */
[----:B0-----:R-:W-:Y:S01]  /*07e0*/  @P1 IADD3 R8, P5, R11, R8, RZ ;  /* 0x000000080b081210 */ /* 0x001fe20007fbe0ff */
[----:B------:R-:W-:Y:S01]  /*07f0*/  @P2 IMAD R21, R25, R15, R10 ;  /* 0x0000000f19152224 */ /* 0x000fe200078e020a */
[----:B------:R-:W-:Y:S01]  /*0800*/  @P2 MOV R10, R50 ;  /* 0x00000032000a2202 */ /* 0x000fe20000000f00 */
[----:B------:R-:W0:Y:S01]  /*0810*/  @P0 LDC.64 R30, c[0x0][0x230] ;  /* 0x00008c00ff1e0b82 */ /* 0x000e220000000a00 */
[----:B------:R-:W-:-:S03]  /*0820*/  @P2 MOV R11, R53 ;  /* 0x00000035000b2202 */ /* 0x000fc60000000f00 */
[----:B------:R-:W-:-:S04]  /*0830*/  @P2 IMAD.WIDE.U32 R14, R25, R14, R10 ;  /* 0x0000000e190e2225 */ /* 0x000fc800078e000a */
[----:B------:R-:W1:Y:S01]  /*0840*/  @P0 LDC.64 R24, c[0x0][0x228] ;  /* 0x00008a00ff180b82 */ /* 0x000e620000000a00 */
[----:B---3--:R-:W-:Y:S01]  /*0850*/  @P0 IMAD R20, R13, R4, RZ ;  /* 0x000000040d140224 */ /* 0x008fe200078e02ff */
[----:B------:R-:W-:Y:S02]  /*0860*/  @P2 IADD3 R21, R15, R21, RZ ;  /* 0x000000150f152210 */ /* 0x000fe40007ffe0ff */
[----:B------:R-:W-:Y:S01]  /*0870*/  @P2 SHF.L.U32 R15, R14, 0x2, RZ ;  /* 0x000000020e0f2819 */ /* 0x000fe200000006ff */
[----:B------:R-:W-:Y:S01]  /*0880*/  @P0 IMAD R33, R18, R5, R20 ;  /* 0x0000000512210224 */ /* 0x000fe200078e0214 */
[----:B------:R-:W-:Y:S01]  /*0890*/  @P2 SHF.L.U64.HI R14, R14, 0x2, R21 ;  /* 0x000000020e0e2819 */ /* 0x000fe20000010215 */
[----:B------:R-:W-:Y:S01]  /*08a0*/  @P3 IMAD R19, R19, R2, RZ ;  /* 0x0000000213133224 */ /* 0x000fe200078e02ff */
[----:B------:R-:W-:Y:S01]  /*08b0*/  @P0 MOV R20, R50 ;  /* 0x0000003200140202 */ /* 0x000fe20000000f00 */
[----:B------:R-:W2:Y:S01]  /*08c0*/  @P3 LDC.64 R10, c[0x0][0x230] ;  /* 0x00008c00ff0a3b82 */ /* 0x000ea20000000a00 */
[----:B------:R-:W-:-:S03]  /*08d0*/  @P0 MOV R21, R53 ;  /* 0x0000003500150202 */ /* 0x000fc60000000f00 */
[----:B------:R-:W-:Y:S01]  /*08e0*/  @P0 IMAD.WIDE.U32 R4, R18, R4, R20 ;  /* 0x0000000412040225 */ /* 0x000fe200078e0014 */
[----:B------:R-:W-:-:S03]  /*08f0*/  @P3 MOV R18, R50 ;  /* 0x0000003200123202 */ /* 0x000fc60000000f00 */
[----:B------:R-:W-:Y:S01]  /*0900*/  @P3 IMAD R21, R0, R3, R19 ;  /* 0x0000000300153224 */ /* 0x000fe200078e0213 */
[----:B------:R-:W-:Y:S02]  /*0910*/  @P3 MOV R19, R53 ;  /* 0x0000003500133202 */ /* 0x000fe40000000f00 */
[C---:B------:R-:W-:Y:S02]  /*0920*/  @P1 IADD3.X R7, R12.reuse, R7, RZ, P4, !PT ;  /* 0x000000070c071210 */ /* 0x040fe400027fe4ff */
[----:B------:R-:W-:Y:S01]  /*0930*/  @P1 IADD3.X R9, R12, R9, RZ, P5, !PT ;  /* 0x000000090c091210 */ /* 0x000fe20002ffe4ff */
[----:B------:R-:W-:Y:S01]  /*0940*/  @P3 IMAD.WIDE.U32 R2, R0, R2, R18 ;  /* 0x0000000200023225 */ /* 0x000fe200078e0012 */
[C---:B----4-:R-:W-:Y:S01]  /*0950*/  @P2 IADD3 R26, P4, R15.reuse, R26, RZ ;  /* 0x0000001a0f1a2210 */ /* 0x050fe20007f9e0ff */
[----:B------:R-:W3:Y:S01]  /*0960*/  @P3 LDC.64 R12, c[0x0][0x228] ;  /* 0x00008a00ff0c3b82 */ /* 0x000ee20000000a00 */
[----:B------:R-:W-:Y:S02]  /*0970*/  @P2 IADD3 R28, P5, R15, R28, RZ ;  /* 0x0000001c0f1c2210 */ /* 0x000fe40007fbe0ff */
[----:B------:R-:W-:-:S02]  /*0980*/  @P0 IADD3 R5, R5, R33, RZ ;  /* 0x0000002105050210 */ /* 0x000fc40007ffe0ff */
[----:B------:R-:W-:Y:S02]  /*0990*/  @P0 SHF.L.U32 R15, R4, 0x2, RZ ;  /* 0x00000002040f0819 */ /* 0x000fe400000006ff */
[----:B------:R-:W-:Y:S02]  /*09a0*/  @P2 IADD3.X R29, R14, R29, RZ, P5, !PT ;  /* 0x0000001d0e1d2210 */ /* 0x000fe40002ffe4ff */
[----:B------:R-:W-:Y:S02]  /*09b0*/  @P0 SHF.L.U64.HI R4, R4, 0x2, R5 ;  /* 0x0000000204040819 */ /* 0x000fe40000010205 */
[----:B------:R-:W-:Y:S02]  /*09c0*/  @P3 IADD3 R5, R3, R21, RZ ;  /* 0x0000001503053210 */ /* 0x000fe40007ffe0ff */
[C---:B0-----:R-:W-:Y:S02]  /*09d0*/  @P0 IADD3 R30, P5, R15.reuse, R30, RZ ;  /* 0x0000001e0f1e0210 */ /* 0x041fe40007fbe0ff */
[----:B-1----:R-:W-:-:S02]  /*09e0*/  @P0 IADD3 R24, P6, R15, R24, RZ ;  /* 0x000000180f180210 */ /* 0x002fc40007fde0ff */
[----:B------:R-:W-:Y:S02]  /*09f0*/  CS2R R32, SRZ ;  /* 0x0000000000207805 */ /* 0x000fe4000001ff00 */
[----:B------:R-:W-:Y:S02]  /*0a00*/  @P3 SHF.L.U64.HI R0, R2, 0x2, R5 ;  /* 0x0000000202003819 */ /* 0x000fe40000010205 */
[C---:B------:R-:W-:Y:S02]  /*0a10*/  @P0 IADD3.X R31, R4.reuse, R31, RZ, P5, !PT ;  /* 0x0000001f041f0210 */ /* 0x040fe40002ffe4ff */
[----:B------:R-:W-:Y:S02]  /*0a20*/  @P0 IADD3.X R25, R4, R25, RZ, P6, !PT ;  /* 0x0000001904190210 */ /* 0x000fe400037fe4ff */
[----:B------:R-:W-:Y:S02]  /*0a30*/  CS2R R4, SRZ ;  /* 0x0000000000047805 */ /* 0x000fe4000001ff00 */
[----:B------:R-:W-:-:S05]  /*0a40*/  @P2 IADD3.X R27, R14, R27, RZ, P4, !PT ;  /* 0x0000001b0e1b2210 */ /* 0x000fca00027fe4ff */
[----:B------:R-:W5:Y:S04]  /*0a50*/  @P2 LDG.E.64 R32, desc[UR12][R26.64] ;  /* 0x0000000c1a202981 */ /* 0x000f68000c1e1b00 */
[----:B------:R-:W5:Y:S01]  /*0a60*/  @P2 LDG.E.64 R4, desc[UR12][R28.64] ;  /* 0x0000000c1c042981 */ /* 0x000f62000c1e1b00 */
[----:B------:R-:W-:Y:S02]  /*0a70*/  CS2R R20, SRZ ;  /* 0x0000000000147805 */ /* 0x000fe4000001ff00 */
[----:B------:R-:W-:-:S04]  /*0a80*/  CS2R R18, SRZ ;  /* 0x0000000000127805 */ /* 0x000fc8000001ff00 */
[----:B------:R0:W5:Y:S04]  /*0a90*/  @P1 LDG.E.64 R20, desc[UR12][R6.64] ;  /* 0x0000000c06141981 */ /* 0x000168000c1e1b00 */
[----:B------:R-:W5:Y:S01]  /*0aa0*/  @P0 LDG.E.64 R18, desc[UR12][R30.64] ;  /* 0x0000000c1e120981 */ /* 0x000f62000c1e1b00 */
[----:B0-----:R-:W-:-:S06]  /*0ab0*/  CS2R R6, SRZ ;  /* 0x0000000000067805 */ /* 0x001fcc000001ff00 */
[----:B------:R-:W5:Y:S01]  /*0ac0*/  @P0 LDG.E.64 R6, desc[UR12][R24.64] ;  /* 0x0000000c18060981 */ /* 0x000f62000c1e1b00 */
[----:B------:R-:W-:-:S04]  /*0ad0*/  @P3 SHF.L.U32 R3, R2, 0x2, RZ ;  /* 0x0000000202033819 */ /* 0x000fc800000006ff */
[C---:B--2---:R-:W-:Y:S02]  /*0ae0*/  @P3 IADD3 R10, P4, R3.reuse, R10, RZ ;  /* 0x0000000a030a3210 */ /* 0x044fe40007f9e0ff */
[----:B---3--:R-:W-:Y:S02]  /*0af0*/  @P3 IADD3 R12, P5, R3, R12, RZ ;  /* 0x0000000c030c3210 */ /* 0x008fe40007fbe0ff */
[C---:B------:R-:W-:Y:S02]  /*0b00*/  @P3 IADD3.X R11, R0.reuse, R11, RZ, P4, !PT ;  /* 0x0000000b000b3210 */ /* 0x040fe400027fe4ff */
[----:B------:R-:W-:Y:S01]  /*0b10*/  @P3 IADD3.X R13, R0, R13, RZ, P5, !PT ;  /* 0x0000000d000d3210 */ /* 0x000fe20002ffe4ff */
[----:B------:R-:W-:Y:S01]  /*0b20*/  HFMA2.MMA R3, -RZ, RZ, 0, 0 ;  /* 0x00000000ff037435 */ /* 0x000fe200000001ff */
[----:B------:R-:W-:Y:S02]  /*0b30*/  MOV R2, RZ ;  /* 0x000000ff00027202 */ /* 0x000fe40000000f00 */
[----:B------:R-:W-:Y:S01]  /*0b40*/  CS2R R14, SRZ ;  /* 0x00000000000e7805 */ /* 0x000fe2000001ff00 */
[----:B------:R-:W-:Y:S01]  /*0b50*/  UMOV UR11, 0x3f800000 ;  /* 0x3f800000000b7882 */ /* 0x000fe20000000000 */
[----:B------:R-:W-:Y:S04]  /*0b60*/  BSSY B0, `(.L_x_1050) ;  /* 0x000001f000007945 */ /* 0x000fe80003800000 */
[----:B------:R-:W5:Y:S04]  /*0b70*/  @P3 LDG.E.64 R14, desc[UR12][R10.64] ;  /* 0x0000000c0a0e3981 */ /* 0x000f68000c1e1b00 */
[----:B------:R0:W5:Y:S02]  /*0b80*/  @P1 LDG.E.64 R2, desc[UR12][R8.64] ;  /* 0x0000000c08021981 */ /* 0x000164000c1e1b00 */
[----:B0-----:R-:W-:-:S02]  /*0b90*/  CS2R R8, SRZ ;  /* 0x0000000000087805 */ /* 0x001fc4000001ff00 */
[----:B------:R-:W-:-:S04]  /*0ba0*/  CS2R R10, SRZ ;  /* 0x00000000000a7805 */ /* 0x000fc8000001ff00 */
[----:B------:R0:W5:Y:S02]  /*0bb0*/  @P3 LDG.E.64 R8, desc[UR12][R12.64] ;  /* 0x0000000c0c083981 */ /* 0x000164000c1e1b00 */
[----:B0-----:R-:W-:Y:S01]  /*0bc0*/  CS2R R12, SRZ ;  /* 0x00000000000c7805 */ /* 0x001fe2000001ff00 */
[----:B------:R-:W-:-:S05]  /*0bd0*/  FFMA.FTZ R17, -R16, R16, R17 ;  /* 0x0000001010117223 */ /* 0x000fca0000010111 */
        /* <DEDUP_REMOVED lines=11> */
[----:B------:R-:W-:Y:S01]  /*0c90*/  SHF.R.S32.HI R11, RZ, 0x1f, R22 ;  /* 0x0000001fff0b7819 */ /* 0x000fe20000011416 */
[----:B------:R-:W-:Y:S01]  /*0ca0*/  ULDC.64 UR18, c[0x0][0x238] ;  /* 0x00008e0000127ab9 */ /* 0x000fe20000000a00 */
[----:B------:R-:W-:Y:S02]  /*0cb0*/  ISETP.NE.AND P0, PT, RZ, UR9, PT ;  /* 0x00000009ff007c0c */ /* 0x000fe4000bf05270 */
[C---:B------:R-:W-:Y:S02]  /*0cc0*/  SHF.L.U32 R23, R22.reuse, 0x2, RZ ;  /* 0x0000000216177819 */ /* 0x040fe400000006ff */
[----:B------:R-:W-:Y:S02]  /*0cd0*/  SHF.L.U64.HI R0, R22, 0x2, R11 ;  /* 0x0000000216007819 */ /* 0x000fe4000001020b */
[----:B------:R-:W-:-:S04]  /*0ce0*/  IADD3 R10, P3, R23, UR18, RZ ;  /* 0x00000012170a7c10 */ /* 0x000fc8000ff7e0ff */
[----:B------:R-:W-:-:S03]  /*0cf0*/  IADD3.X R11, R0, UR19, RZ, P3, !PT ;  /* 0x00000013000b7c10 */ /* 0x000fc60009ffe4ff */
[----:B------:R-:W0:Y:S03]  /*0d00*/  @P0 LDC.64 R24, c[0x0][0x240] ;  /* 0x00009000ff180b82 */ /* 0x000e260000000a00 */
[----:B------:R-:W5:Y:S01]  /*0d10*/  LDG.E.64 R10, desc[UR12][R10.64] ;  /* 0x0000000c0a0a7981 */ /* 0x000f62000c1e1b00 */
[----:B0-----:R-:W-:-:S04]  /*0d20*/  @P0 IADD3 R22, P4, R23, R24, RZ ;  /* 0x0000001817160210 */ /* 0x001fc80007f9e0ff */
[----:B------:R-:W-:-:S05]  /*0d30*/  @P0 IADD3.X R23, R0, R25, RZ, P4, !PT ;  /* 0x0000001900170210 */ /* 0x000fca00027fe4ff */
[----:B------:R0:W5:Y:S04]  /*0d40*/  @P0 LDG.E.64 R12, desc[UR12][R22.64] ;  /* 0x0000000c160c0981 */ /* 0x000168000c1e1b00 */
.L_x_1051:
[----:B------:R-:W-:Y:S05]  /*0d50*/  BSYNC B0 ;  /* 0x0000000000007941 */ /* 0x000fea0003800000 */
.L_x_1050:
        /* <DEDUP_REMOVED lines=30> */
.L_x_1052:
        /* <DEDUP_REMOVED lines=26> */
.L_x_1053:
[----:B------:R-:W-:Y:S01]  /*10e0*/  FFMA.FTZ R26, R40, R23, R25 ;  /* 0x00000017281a7223 */ /* 0x000fe20000010019 */
[----:B------:R-:W-:Y:S01]  /*10f0*/  FMUL.FTZ R24, R20, R10 ;  /* 0x0000000a14187220 */ /* 0x000fe20000410000 */
[----:B------:R-:W-:Y:S01]  /*1100*/  FADD.FTZ R25, R23, R0 ;  /* 0x0000000017197221 */ /* 0x000fe20000010000 */
[C---:B------:R-:W-:Y:S01]  /*1110*/  FADD.FTZ R39, -R16.reuse, R18 ;  /* 0x0000001210277221 */ /* 0x040fe20000010100 */
[----:B------:R-:W-:Y:S01]  /*1120*/  FADD.FTZ R36, -R16, R19 ;  /* 0x0000001310247221 */ /* 0x000fe20000010100 */
[----:B------:R-:W-:Y:S01]  /*1130*/  FFMA.FTZ R23, R41, R24, R26 ;  /* 0x0000001829177223 */ /* 0x000fe2000001001a */
[----:B------:R-:W-:Y:S01]  /*1140*/  FADD.FTZ R0, R25, R24 ;  /* 0x0000001819007221 */ /* 0x000fe20000010000 */
[----:B------:R-:W-:Y:S01]  /*1150*/  MOV R19, R6 ;  /* 0x0000000600137202 */ /* 0x000fe20000000f00 */
[----:B------:R-:W-:Y:S01]  /*1160*/  FMUL.FTZ R39, R39, UR11 ;  /* 0x0000000b27277c20 */ /* 0x000fe20008410000 */
[----:B------:R-:W-:Y:S01]  /*1170*/  MOV R18, R7 ;  /* 0x0000000700127202 */ /* 0x000fe20000000f00 */
        /* <DEDUP_REMOVED lines=21> */
.L_x_1054:
        /* <DEDUP_REMOVED lines=31> */
.L_x_1055:
        /* <DEDUP_REMOVED lines=8> */
[----:B------:R-:W-:Y:S01]  /*1540*/  FADD.FTZ R27, RZ, R22 ;  /* 0x00000016ff1b7221 */ /* 0x000fe20000010000 */
[----:B------:R-:W-:Y:S01]  /*1550*/  FFMA.FTZ R14, R0, R23, R15 ;  /* 0x00000017000e7223 */ /* 0x000fe2000001000f */
[----:B------:R-:W-:Y:S01]  /*1560*/  FADD.FTZ R15, R23, R16 ;  /* 0x00000010170f7221 */ /* 0x000fe20000010000 */
[----:B------:R-:W-:Y:S01]  /*1570*/  FFMA.FTZ R26, R43, R22, RZ ;  /* 0x000000162b1a7223 */ /* 0x000fe200000100ff */
[----:B------:R-:W-:Y:S01]  /*1580*/  FADD.FTZ R22, RZ, R21 ;  /* 0x00000015ff167221 */ /* 0x000fe20000010000 */
[----:B------:R-:W-:Y:S01]  /*1590*/  FFMA.FTZ R21, R40, R21, RZ ;  /* 0x0000001528157223 */ /* 0x000fe200000100ff */
[----:B------:R-:W1:Y:S01]  /*15a0*/  SHFL.DOWN PT, R23, R14, 0x1, 0x1f ;  /* 0x08201f000e177f89 */ /* 0x000e6200000e0000 */
[----:B------:R-:W-:Y:S01]  /*15b0*/  UMOV UR10, 0x400 ;  /* 0x00000400000a7882 */ /* 0x000fe20000000000 */
[----:B------:R-:W-:Y:S01]  /*15c0*/  FADD.FTZ R28, R27, R20 ;  /* 0x000000141b1c7221 */ /* 0x000fe20000010000 */
[----:B------:R-:W-:Y:S01]  /*15d0*/  UIADD3 UR9, UR10, 0x40, URZ ;  /* 0x000000400a097890 */ /* 0x000fe2000fffe03f */
[----:B------:R-:W2:Y:S01]  /*15e0*/  SHFL.DOWN PT, R16, R15, 0x1, 0x1f ;  /* 0x08201f000f107f89 */ /* 0x000ea200000e0000 */
[----:B------:R-:W-:Y:S01]  /*15f0*/  FFMA.FTZ R26, R41, R20, R26 ;  /* 0x00000014291a7223 */ /* 0x000fe2000001001a */
        /* <DEDUP_REMOVED lines=8> */
[----:B------:R-:W-:Y:S01]  /*1680*/  BSSY B0, `(.L_x_1056) ;  /* 0x000002b000007945 */ /* 0x000fe20003800000 */
[----:B------:R-:W-:Y:S01]  /*1690*/  FADD.FTZ R19, R20, R25 ;  /* 0x0000001914137221 */ /* 0x000fe20000010000 */
[----:B------:R-:W-:Y:S01]  /*16a0*/  FFMA.FTZ R17, R0, R25, R21 ;  /* 0x0000001900117223 */ /* 0x000fe20000010015 */
[----:B0-----:R-:W-:Y:S01]  /*16b0*/  ULEA UR9, UR17, UR9, 0x18 ;  /* 0x0000000911097291 */ /* 0x001fe2000f8ec03f */
[----:B------:R-:W-:-:S05]  /*16c0*/  ISETP.GT.U32.AND P5, PT, R49, 0x1, PT ;  /* 0x000000013100780c */ /* 0x000fca0003fa4070 */
        /* <DEDUP_REMOVED lines=23> */
[----:B------:R-:W-:Y:S01]  /*1840*/  ISETP.NE.AND P0, PT, R46, RZ, PT ;  /* 0x000000ff2e00720c */ /* 0x000fe20003f05270 */
[----:B------:R-:W-:-:S05]  /*1850*/  FFMA.FTZ R16, R37, R24, R26 ;  /* 0x0000001825107223 */ /* 0x000fca000001001a */
[----:B------:R0:W-:Y:S07]  /*1860*/  STS.128 [R48], R16 ;  /* 0x0000001030007388 */ /* 0x0001ee0000000c00 */
        /* <DEDUP_REMOVED lines=12> */
.L_x_1057:
[----:B------:R-:W-:Y:S05]  /*1930*/  BSYNC B0 ;  /* 0x0000000000007941 */ /* 0x000fea0003800000 */
.L_x_1056:
        /* <DEDUP_REMOVED lines=20> */
[----:B------:R-:W-:Y:S01]  /*1a80*/  FADD.FTZ R28, R22, R31 ;  /* 0x0000001f161c7221 */ /* 0x000fe20000010000 */
[----:B----4-:R-:W-:Y:S01]  /*1a90*/  FADD.FTZ R31, R21, R32 ;  /* 0x00000020151f7221 */ /* 0x010fe20000010000 */
[----:B------:R-:W-:Y:S01]  /*1aa0*/  FADD.FTZ R30, R20, R33 ;  /* 0x00000021141e7221 */ /* 0x000fe20000010000 */
[----:B------:R-:W-:Y:S01]  /*1ab0*/  FADD.FTZ R33, R29, R34 ;  /* 0x000000221d217221 */ /* 0x000fe20000010000 */
[----:B------:R-:W2:Y:S01]  /*1ac0*/  LDS.128 R20, [R48+0xe0] ;  /* 0x0000e00030147984 */ /* 0x000ea20000000c00 */
[----:B------:R-:W-:Y:S01]  /*1ad0*/  FADD.FTZ R32, R28, R35 ;  /* 0x000000231c207221 */ /* 0x000fe20000010000 */
        /* <DEDUP_REMOVED lines=85> */
[----:B------:R-:W-:Y:S01]  /*2030*/  FADD.FTZ R29, R35, R24 ;  /* 0x00000018231d7221 */ /* 0x000fe20000010000 */
[----:B------:R-:W1:Y:S01]  /*2040*/  LDS.128 R20, [R48+0x300] ;  /* 0x0003000030147984 */ /* 0x000e620000000c00 */
[----:B------:R-:W-:Y:S01]  /*2050*/  FADD.FTZ R33, R33, R26 ;  /* 0x0000001a21217221 */ /* 0x000fe20000010000 */
[----:B------:R-:W-:-:S02]  /*2060*/  FADD.FTZ R32, R32, R27 ;  /* 0x0000001b20207221 */ /* 0x000fc40000010000 */
        /* <DEDUP_REMOVED lines=70> */
[----:B------:R-:W-:Y:S01]  /*24d0*/  FADD.FTZ R32, R32, R19 ;  /* 0x0000001320207221 */ /* 0x000fe20000010000 */
        /* <DEDUP_REMOVED lines=78> */
[----:B------:R-:W-:Y:S01]  /*29c0*/  FADD.FTZ R32, R32, R31 ;  /* 0x0000001f20207221 */ /* 0x000fe20000010000 */
[----:B0-----:R-:W-:Y:S01]  /*29d0*/  FADD.FTZ R35, R35, R20 ;  /* 0x0000001423237221 */ /* 0x001fe20000010000 */
[----:B------:R-:W0:Y:S01]  /*29e0*/  LDS.128 R28, [R48+0x6e0] ;  /* 0x0006e000301c7984 */ /* 0x000e220000000c00 */
[----:B------:R-:W-:Y:S01]  /*29f0*/  FADD.FTZ R20, R24, R21 ;  /* 0x0000001518147221 */ /* 0x000fe20000010000 */
[----:B------:R-:W-:Y:S01]  /*2a00*/  FADD.FTZ R33, R33, R22 ;  /* 0x0000001621217221 */ /* 0x000fe20000010000 */
[----:B------:R-:W-:Y:S01]  /*2a10*/  FADD.FTZ R32, R32, R23 ;  /* 0x0000001720207221 */ /* 0x000fe20000010000 */
[----:B------:R-:W2:Y:S01]  /*2a20*/  LDS.128 R24, [R48+0x700] ;  /* 0x0007000030187984 */ /* 0x000ea20000000c00 */
[----:B-1----:R-:W-:Y:S01]  /*2a30*/  FADD.FTZ R35, R35, R16 ;  /* 0x0000001023237221 */ /* 0x002fe20000010000 */
[----:B------:R-:W-:Y:S01]  /*2a40*/  FADD.FTZ R16, R20, R17 ;  /* 0x0000001114107221 */ /* 0x000fe20000010000 */
[----:B------:R-:W-:Y:S01]  /*2a50*/  FADD.FTZ R33, R33, R18 ;  /* 0x0000001221217221 */ /* 0x000fe20000010000 */
[----:B------:R-:W1:Y:S01]  /*2a60*/  LDS.128 R20, [R48+0x720] ;  /* 0x0007200030147984 */ /* 0x000e620000000c00 */
[----:B------:R-:W-:Y:S01]  /*2a70*/  FADD.FTZ R32, R32, R19 ;  /* 0x0000001320207221 */ /* 0x000fe20000010000 */
[----:B0-----:R-:W-:Y:S01]  /*2a80*/  FADD.FTZ R35, R35, R28 ;  /* 0x0000001c23237221 */ /* 0x001fe20000010000 */
[----:B------:R-:W-:Y:S01]  /*2a90*/  FADD.FTZ R16, R16, R29 ;  /* 0x0000001d10107221 */ /* 0x000fe20000010000 */
[----:B------:R-:W-:Y:S01]  /*2aa0*/  FADD.FTZ R33, R33, R30 ;  /* 0x0000001e21217221 */ /* 0x000fe20000010000 */
[----:B------:R-:W-:Y:S01]  /*2ab0*/  FADD.FTZ R32, R32, R31 ;  /* 0x0000001f20207221 */ /* 0x000fe20000010000 */
[----:B--2---:R-:W-:Y:S01]  /*2ac0*/  FADD.FTZ R35, R35, R24 ;  /* 0x0000001823237221 */ /* 0x004fe20000010000 */
        /* <DEDUP_REMOVED lines=8> */
[----:B------:R-:W-:Y:S01]  /*2b50*/  FADD.FTZ R33, R33, R22 ;  /* 0x0000001621217221 */ /* 0x000fe20000010000 */
[----:B------:R-:W1:Y:S01]  /*2b60*/  LDS.128 R24, [R48+0x780] ;  /* 0x0007800030187984 */ /* 0x000e620000000c00 */
[----:B0-----:R-:W-:Y:S01]  /*2b70*/  FADD.FTZ R20, R20, R29 ;  /* 0x0000001d14147221 */ /* 0x001fe20000010000 */
[----:B------:R-:W-:Y:S01]  /*2b80*/  FADD.FTZ R34, R32, R31 ;  /* 0x0000001f20227221 */ /* 0x000fe20000010000 */
[----:B------:R-:W-:Y:S01]  /*2b90*/  FADD.FTZ R35, R35, R28 ;  /* 0x0000001c23237221 */ /* 0x000fe20000010000 */
[----:B------:R-:W-:Y:S01]  /*2ba0*/  FADD.FTZ R33, R33, R30 ;  /* 0x0000001e21217221 */ /* 0x000fe20000010000 */
[----:B--2---:R-:W-:Y:S01]  /*2bb0*/  FADD.FTZ R32, R20, R17 ;  /* 0x0000001114207221 */ /* 0x004fe20000010000 */
[----:B------:R-:W-:Y:S01]  /*2bc0*/  FADD.FTZ R34, R34, R19 ;  /* 0x0000001322227221 */ /* 0x000fe20000010000 */
[----:B------:R-:W0:Y:S01]  /*2bd0*/  LDS.128 R20, [R48+0x7a0] ;  /* 0x0007a00030147984 */ /* 0x000e220000000c00 */
[----:B------:R-:W-:Y:S01]  /*2be0*/  FADD.FTZ R35, R35, R16 ;  /* 0x0000001023237221 */ /* 0x000fe20000010000 */
[----:B------:R-:W-:-:S02]  /*2bf0*/  FADD.FTZ R33, R33, R18 ;  /* 0x0000001221217221 */ /* 0x000fc40000010000 */
[----:B------:R-:W2:Y:S04]  /*2c00*/  LDS.128 R16, [R48+0x7c0] ;  /* 0x0007c00030107984 */ /* 0x000ea80000000c00 */
[----:B------:R-:W3:Y:S01]  /*2c10*/  LDS.128 R28, [R48+0x7e0] ;  /* 0x0007e000301c7984 */ /* 0x000ee20000000c00 */
[----:B-1----:R-:W-:Y:S01]  /*2c20*/  FADD.FTZ R35, R24, R35 ;  /* 0x0000002318237221 */ /* 0x002fe20000010000 */
[----:B------:R-:W-:Y:S01]  /*2c30*/  FADD.FTZ R32, R25, R32 ;  /* 0x0000002019207221 */ /* 0x000fe20000010000 */
[----:B------:R-:W-:Y:S01]  /*2c40*/  FADD.FTZ R33, R26, R33 ;  /* 0x000000211a217221 */ /* 0x000fe20000010000 */
[----:B------:R-:W-:Y:S01]  /*2c50*/  FADD.FTZ R34, R27, R34 ;  /* 0x000000221b227221 */ /* 0x000fe20000010000 */
[----:B0-----:R-:W-:Y:S01]  /*2c60*/  FADD.FTZ R35, R35, R20 ;  /* 0x0000001423237221 */ /* 0x001fe20000010000 */
        /* <DEDUP_REMOVED lines=11> */
.L_x_1059:
[----:B------:R-:W-:Y:S05]  /*2d20*/  BSYNC B0 ;  /* 0x0000000000007941 */ /* 0x000fea0003800000 */
.L_x_1058:
[----:B------:R-:W1:Y:S01]  /*2d30*/  LDC R20, c[0x0][0xc] ;  /* 0x00000300ff147b82 */ /* 0x000e620000000800 */
[----:B------:R-:W-:Y:S01]  /*2d40*/  LEA R21, R42, R49, 0x1 ;  /* 0x000000312a157211 */ /* 0x000fe200078e08ff */
[----:B------:R-:W-:Y:S06]  /*2d50*/  BSSY B0, `(.L_x_1060) ;  /* 0x0000012000007945 */ /* 0x000fec0003800000 */
[----:B------:R-:W2:Y:S01]  /*2d60*/  LDC.64 R24, c[0x0][0x268] ;  /* 0x00009a00ff187b82 */ /* 0x000ea20000000a00 */
[----:B-1----:R-:W-:Y:S01]  /*2d70*/  ISETP.GE.U32.AND P0, PT, R20, 0x2, PT ;  /* 0x000000021400780c */ /* 0x002fe20003f06070 */
[----:B--2---:R-:W-:Y:S01]  /*2d80*/  IMAD.WIDE R24, R21, 0x4, R24 ;  /* 0x0000000415187825 */ /* 0x004fe200078e0218 */
[----:B------:R-:W-:Y:S11]  /*2d90*/  @P5 BRA `(.L_x_1061) ;  /* 0x0000000000345947 */ /* 0x000ff60003800000 */
        /* <DEDUP_REMOVED lines=13> */
.L_x_1061:
[----:B------:R-:W-:Y:S05]  /*2e70*/  BSYNC B0 ;  /* 0x0000000000007941 */ /* 0x000fea0003800000 */
.L_x_1060:
[----:B------:R-:W-:Y:S05]  /*2e80*/  @!P0 BRA `(.L_x_1062) ;  /* 0x0000001000948947 */ /* 0x000fea0003800000 */
[----:B0-2---:R-:W0:Y:S01]  /*2e90*/  LDC.64 R16, c[0x0][0x258] ;  /* 0x00009600ff107b82 */ /* 0x005e220000000a00 */
[----:B------:R-:W-:-:S04]  /*2ea0*/  ULOP3.LUT UR9, UR4, 0x1, URZ, 0xc0, !UPT ;  /* 0x0000000104097892 */ /* 0x000fc8000f8ec03f */
[----:B------:R-:W-:-:S03]  /*2eb0*/  UIMAD UR9, UR9, UR16, URZ ;  /* 0x00000010090972a4 */ /* 0x000fc6000f8e023f */
[----:B------:R-:W1:Y:S03]  /*2ec0*/  LDC.64 R26, c[0x0][0x260] ;  /* 0x00009800ff1a7b82 */ /* 0x000e660000000a00 */
[----:B------:R-:W-:Y:S01]  /*2ed0*/  IMAD R18, R20, UR9, RZ ;  /* 0x0000000914127c24 */ /* 0x000fe2000f8e02ff */
[----:B------:R-:W-:-:S04]  /*2ee0*/  IADD3 R19, R47, UR9, RZ ;  /* 0x000000092f137c10 */ /* 0x000fc8000fffe0ff */
[----:B------:R-:W-:Y:S01]  /*2ef0*/  SHF.L.U32 R21, R18, 0x1, RZ ;  /* 0x0000000112157819 */ /* 0x000fe200000006ff */
[----:B0-----:R-:W-:-:S04]  /*2f00*/  IMAD.WIDE.U32 R16, R19, 0x4, R16 ;  /* 0x0000000413107825 */ /* 0x001fc800078e0010 */
[----:B-1----:R-:W-:Y:S01]  /*2f10*/  IMAD.WIDE R26, R21, 0x4, R26 ;  /* 0x00000004151a7825 */ /* 0x002fe200078e021a */
        /* <DEDUP_REMOVED lines=25> */
.L_x_1064:
[----:B------:R-:W2:Y:S04]  /*30b0*/  LDG.E.STRONG.GPU R18, desc[UR12][R16.64] ;  /* 0x0000000c10127981 */ /* 0x000ea8000c1ef900 */
[----:B--2---:R-:W-:Y:S01]  /*30c0*/  CCTL.IVALL ;  /* 0x00000000ff00798f */ /* 0x004fe20002000000 */
[----:B------:R-:W-:Y:S05]  /*30d0*/  YIELD ;  /* 0x0000000000007946 */ /* 0x000fea0003800000 */
[----:B------:R-:W-:-:S13]  /*30e0*/  ISETP.NE.AND P0, PT, R18, R21, PT ;  /* 0x000000151200720c */ /* 0x000fda0003f05270 */
[----:B------:R-:W-:Y:S05]  /*30f0*/  @P0 BRA `(.L_x_1064) ;  /* 0xfffffffc00ec0947 */ /* 0x000fea000383ffff */
.L_x_1063:
        /* <DEDUP_REMOVED lines=8> */
[----:B------:R-:W-:Y:S02]  /*3180*/  LOP3.LUT R21, R20, 0x3, RZ, 0xc0, !PT ;  /* 0x0000000314157812 */ /* 0x000fe400078ec0ff */
[----:B------:R-:W-:Y:S02]  /*3190*/  MOV R24, RZ ;  /* 0x000000ff00187202 */ /* 0x000fe40000000f00 */
[----:B------:R-:W-:-:S04]  /*31a0*/  IADD3 R21, -R21, R20, RZ ;  /* 0x0000001415157210 */ /* 0x000fc80007ffe1ff */
[----:B------:R-:W-:-:S13]  /*31b0*/  ISETP.GT.AND P0, PT, R21, RZ, PT ;  /* 0x000000ff1500720c */ /* 0x000fda0003f04270 */
[----:B------:R-:W-:Y:S05]  /*31c0*/  @!P0 BRA `(.L_x_1066) ;  /* 0x0000000800d88947 */ /* 0x000fea0003800000 */
[----:B------:R-:W-:Y:S02]  /*31d0*/  ISETP.GT.AND P5, PT, R21, 0xc, PT ;  /* 0x0000000c1500780c */ /* 0x000fe40003fa4270 */
[----:B------:R-:W-:-:S11]  /*31e0*/  PLOP3.LUT P0, PT, PT, PT, PT, 0x80, 0x0 ;  /* 0x000000000000781c */ /* 0x000fd60003f0f070 */
[----:B------:R-:W-:Y:S05]  /*31f0*/  @!P5 BRA `(.L_x_1067) ;  /* 0x0000000400d0d947 */ /* 0x000fea0003800000 */
[----:B------:R-:W-:-:S13]  /*3200*/  PLOP3.LUT P0, PT, PT, PT, PT, 0x8, 0x0 ;  /* 0x000000000000781c */ /* 0x000fda0003f0e170 */
.L_x_1068:
        /* <DEDUP_REMOVED lines=115> */
.L_x_1067:
        /* <DEDUP_REMOVED lines=61> */
.L_x_1069:
[----:B------:R-:W-:-:S13]  /*3d10*/  ISETP.NE.OR P0, PT, R21, RZ, P0 ;  /* 0x000000ff1500720c */ /* 0x000fda0000705670 */
[----:B------:R-:W-:Y:S05]  /*3d20*/  @!P0 BRA `(.L_x_1065) ;  /* 0x00000000007c8947 */ /* 0x000fea0003800000 */
.L_x_1066:
        /* <DEDUP_REMOVED lines=31> */
.L_x_1065:
[----:B------:R-:W-:-:S13]  /*3f20*/  LOP3.LUT P0, R20, R20, 0x3, RZ, 0xc0, !PT ;  /* 0x0000000314147812 */ /* 0x000fda000780c0ff */
        /* <DEDUP_REMOVED lines=10> */
.L_x_1071:
[----:B------:R-:W-:Y:S05]  /*3fd0*/  BSYNC B0 ;  /* 0x0000000000007941 */ /* 0x000fea0003800000 */
.L_x_1070:
        /* <DEDUP_REMOVED lines=16> */
.L_x_1062:
[----:B------:R-:W1:Y:S01]  /*40e0*/  S2UR UR10, SR_CgaCtaId ;  /* 0x00000000000a79c3 */ /* 0x000e620000008800 */
[----:B------:R-:W-:Y:S01]  /*40f0*/  UMOV UR9, 0x400 ;  /* 0x0000040000097882 */ /* 0x000fe20000000000 */
[C---:B------:R-:W-:Y:S01]  /*4100*/  IADD3 R22, R45.reuse, 0x80, RZ ;  /* 0x000000802d167810 */ /* 0x040fe20007ffe0ff */
[----:B------:R-:W-:Y:S01]  /*4110*/  ULDC.64 UR18, c[0x0][0x290] ;  /* 0x0000a40000127ab9 */ /* 0x000fe20000000a00 */
[----:B0-2---:R-:W-:Y:S02]  /*4120*/  IADD3 R18, R45, 0xc0, RZ ;  /* 0x000000c02d127810 */ /* 0x005fe40007ffe0ff */
[----:B------:R-:W-:Y:S02]  /*4130*/  ISETP.GE.U32.AND P0, PT, R22, UR18, PT ;  /* 0x0000001216007c0c */ /* 0x000fe4000bf06070 */
[----:B------:R-:W-:Y:S02]  /*4140*/  SHF.R.S32.HI R23, RZ, 0x1f, R22 ;  /* 0x0000001fff177819 */ /* 0x000fe40000011416 */
[----:B------:R-:W-:-:S02]  /*4150*/  SHF.R.S32.HI R19, RZ, 0x1f, R18 ;  /* 0x0000001fff137819 */ /* 0x000fc40000011412 */
[----:B------:R-:W-:-:S04]  /*4160*/  ISETP.GE.AND.EX P0, PT, R23, UR19, PT, P0 ;  /* 0x0000001317007c0c */ /* 0x000fc8000bf06300 */
[----:B------:R-:W-:Y:S01]  /*4170*/  ISETP.LT.U32.AND P0, PT, R49, 0x80, !P0 ;  /* 0x000000803100780c */ /* 0x000fe20004701070 */
[----:B-1----:R-:W-:-:S09]  /*4180*/  ULEA UR9, UR10, UR9, 0x18 ;  /* 0x000000090a097291 */ /* 0x002fd2000f8ec03f */
[----:B------:R-:W-:Y:S01]  /*4190*/  @!P3 STS.64 [UR9+0x30], R14 ;  /* 0x0000300eff00b988 */ /* 0x000fe20008000a09 */
[----:B------:R-:W-:Y:S01]  /*41a0*/  BAR.SYNC.DEFER_BLOCKING 0x0 ;  /* 0x0000000000007b1d */ /* 0x000fe20000010000 */
[----:B------:R-:W-:-:S04]  /*41b0*/  ISETP.GE.U32.AND P3, PT, R18, UR18, PT ;  /* 0x0000001212007c0c */ /* 0x000fc8000bf66070 */
[----:B------:R-:W-:-:S04]  /*41c0*/  ISETP.GE.AND.EX P3, PT, R19, UR19, PT, P3 ;  /* 0x0000001313007c0c */ /* 0x000fc8000bf66330 */
[----:B------:R-:W-:Y:S01]  /*41d0*/  ISETP.LT.U32.AND P3, PT, R49, 0x80, !P3 ;  /* 0x000000803100780c */ /* 0x000fe20005f61070 */
[----:B------:R-:W0:Y:S01]  /*41e0*/  LDS.64 R16, [UR9+0x30] ;  /* 0x00003009ff107984 */ /* 0x000e220008000a00 */
[----:B------:R-:W-:Y:S02]  /*41f0*/  ULDC UR9, c[0x0][0x2bc] ;  /* 0x0000af0000097ab9 */ /* 0x000fe40000000800 */
[----:B0-----:R-:W-:Y:S01]  /*4200*/  FMUL.FTZ R20, R16, UR9 ;  /* 0x0000000910147c20 */ /* 0x001fe20008410000 */
[----:B------:R-:W-:Y:S01]  /*4210*/  FMUL.FTZ R21, R17, UR9 ;  /* 0x0000000911157c20 */ /* 0x000fe20008410000 */
[----:B------:R-:W-:Y:S07]  /*4220*/  @!P4 BRA `(.L_x_1072) ;  /* 0x000000000048c947 */ /* 0x000fee0003800000 */
        /* <DEDUP_REMOVED lines=18> */
.L_x_1072:
        /* <DEDUP_REMOVED lines=9> */
[----:B------:R-:W-:-:S04]  /*43e0*/  IMAD.WIDE.U32 R14, R45, UR18, R14 ;  /* 0x000000122d0e7c25 */ /* 0x000fc8000f8e000e */
[----:B------:R-:W-:Y:S01]  /*43f0*/  IMAD R17, R45, UR19, R16 ;  /* 0x000000132d117c24 */ /* 0x000fe2000f8e0210 */
[----:B------:R-:W-:Y:S01]  /*4400*/  ULDC.64 UR18, c[0x0][0x210] ;  /* 0x0000840000127ab9 */ /* 0x000fe20000000a00 */
[----:B------:R-:W-:Y:S01]  /*4410*/  FFMA.FTZ R16, R10, R2, -R43 ;  /* 0x000000020a107223 */ /* 0x000fe2000001082b */
[----:B------:R-:W-:Y:S02]  /*4420*/  LEA R2, P5, R14, UR18, 0x2 ;  /* 0x000000120e027c11 */ /* 0x000fe4000f8a10ff */
[----:B------:R-:W-:Y:S01]  /*4430*/  IADD3 R15, R15, R17, RZ ;  /* 0x000000110f0f7210 */ /* 0x000fe20007ffe0ff */
[----:B------:R-:W-:Y:S01]  /*4440*/  FFMA.FTZ R17, R11, R3, -R40 ;  /* 0x000000030b117223 */ /* 0x000fe20000010828 */
[----:B------:R-:W-:Y:S02]  /*4450*/  FMUL.FTZ R16, R16, UR11 ;  /* 0x0000000b10107c20 */ /* 0x000fe40008410000 */
[----:B------:R-:W-:Y:S01]  /*4460*/  LEA.HI.X R3, R14, UR19, R15, 0x2, P5 ;  /* 0x000000130e037c11 */ /* 0x000fe2000a8f140f */
[----:B------:R-:W-:-:S05]  /*4470*/  FMUL.FTZ R17, R17, UR11 ;  /* 0x0000000b11117c20 */ /* 0x000fca0008410000 */
[----:B------:R0:W-:Y:S02]  /*4480*/  STG.E.64 desc[UR12][R2.64], R16 ;  /* 0x0000001002007986 */ /* 0x0001e4000c101b0c */
.L_x_1074:
[----:B------:R-:W-:Y:S05]  /*4490*/  BSYNC B0 ;  /* 0x0000000000007941 */ /* 0x000fea0003800000 */
.L_x_1073:
[----:B------:R-:W-:Y:S05]  /*44a0*/  @!P4 BRA `(.L_x_1075) ;  /* 0x000000000048c947 */ /* 0x000fea0003800000 */
        /* <DEDUP_REMOVED lines=18> */
.L_x_1075:
[----:B------:R-:W-:Y:S04]  /*45d0*/  BSSY B0, `(.L_x_1076) ;  /* 0x0000015000007945 */ /* 0x000fe80003800000 */
[----:B------:R-:W-:Y:S05]  /*45e0*/  @!P2 BRA `(.L_x_1077) ;  /* 0x00000000004ca947 */ /* 0x000fea0003800000 */
[----:B------:R-:W-:Y:S01]  /*45f0*/  IADD3 R15, R45, 0x40, RZ ;  /* 0x000000402d0f7810 */ /* 0x000fe20007ffe0ff */
[----:B------:R-:W-:Y:S01]  /*4600*/  ULDC.64 UR18, c[0x0][0x288] ;  /* 0x0000a20000127ab9 */ /* 0x000fe20000000a00 */
[----:B0-----:R-:W-:Y:S01]  /*4610*/  MOV R2, R50 ;  /* 0x0000003200027202 */ /* 0x001fe20000000f00 */
[-C--:B------:R-:W-:Y:S01]  /*4620*/  FFMA.FTZ R41, R41, R20.reuse, R21 ;  /* 0x0000001429297223 */ /* 0x080fe20000010015 */
[----:B------:R-:W-:Y:S01]  /*4630*/  SHF.R.S32.HI R14, RZ, 0x1f, R15 ;  /* 0x0000001fff0e7819 */ /* 0x000fe2000001140f */
[----:B------:R-:W-:Y:S01]  /*4640*/  FFMA.FTZ R38, R38, R20, R21 ;  /* 0x0000001426267223 */ /* 0x000fe20000010015 */
[----:B------:R-:W-:Y:S01]  /*4650*/  MOV R3, R53 ;  /* 0x0000003500037202 */ /* 0x000fe20000000f00 */
[----:B------:R-:W-:Y:S02]  /*4660*/  FFMA.FTZ R41, R10, R4, -R41 ;  /* 0x000000040a297223 */ /* 0x000fe40000010829 */
[----:B------:R-:W-:Y:S02]  /*4670*/  IMAD R14, R14, UR18, RZ ;  /* 0x000000120e0e7c24 */ /* 0x000fe4000f8e02ff */
[----:B------:R-:W-:-:S04]  /*4680*/  IMAD.WIDE.U32 R2, R15, UR18, R2 ;  /* 0x000000120f027c25 */ /* 0x000fc8000f8e0002 */
[----:B------:R-:W-:Y:S01]  /*4690*/  IMAD R15, R15, UR19, R14 ;  /* 0x000000130f0f7c24 */ /* 0x000fe2000f8e020e */
[----:B------:R-:W-:Y:S01]  /*46a0*/  ULDC.64 UR18, c[0x0][0x210] ;  /* 0x0000840000127ab9 */ /* 0x000fe20000000a00 */
[----:B------:R-:W-:Y:S01]  /*46b0*/  FMUL.FTZ R14, R41, UR11 ;  /* 0x0000000b290e7c20 */ /* 0x000fe20008410000 */
[----:B------:R-:W-:Y:S02]  /*46c0*/  LEA R4, P5, R2, UR18, 0x2 ;  /* 0x0000001202047c11 */ /* 0x000fe4000f8a10ff */
[----:B------:R-:W-:Y:S01]  /*46d0*/  IADD3 R3, R3, R15, RZ ;  /* 0x0000000f03037210 */ /* 0x000fe20007ffe0ff */
[----:B------:R-:W-:-:S03]  /*46e0*/  FFMA.FTZ R15, R11, R5, -R38 ;  /* 0x000000050b0f7223 */ /* 0x000fc60000010826 */
[----:B------:R-:W-:Y:S01]  /*46f0*/  LEA.HI.X R5, R2, UR19, R3, 0x2, P5 ;  /* 0x0000001302057c11 */ /* 0x000fe2000a8f1403 */
[----:B------:R-:W-:-:S05]  /*4700*/  FMUL.FTZ R15, R15, UR11 ;  /* 0x0000000b0f0f7c20 */ /* 0x000fca0008410000 */
[----:B------:R1:W-:Y:S02]  /*4710*/  STG.E.64 desc[UR12][R4.64], R14 ;  /* 0x0000000e04007986 */ /* 0x0003e4000c101b0c */
.L_x_1077:
[----:B------:R-:W-:Y:S05]  /*4720*/  BSYNC B0 ;  /* 0x0000000000007941 */ /* 0x000fea0003800000 */
.L_x_1076:
[----:B------:R-:W-:Y:S05]  /*4730*/  @!P4 BRA `(.L_x_1078) ;  /* 0x000000000048c947 */ /* 0x000fea0003800000 */
[----:B0-----:R-:W-:Y:S01]  /*4740*/  FFMA.FTZ R2, R39, R10, R12 ;  /* 0x0000000a27027223 */ /* 0x001fe2000001000c */
[----:B------:R-:W-:-:S03]  /*4750*/  FFMA.FTZ R3, R36, R11, R13 ;  /* 0x0000000b24037223 */ /* 0x000fc6000001000d */
[----:B-1----:R-:W-:Y:S01]  /*4760*/  FMUL.FTZ R4, R2, -1.4426950216293334961 ;  /* 0xbfb8aa3b02047820 */ /* 0x002fe20000410000 */
        /* <DEDUP_REMOVED lines=15> */
.L_x_1078:
[----:B------:R-:W-:Y:S04]  /*4860*/  BSSY B0, `(.L_x_1079) ;  /* 0x0000013000007945 */ /* 0x000fe80003800000 */
[----:B------:R-:W-:Y:S05]  /*4870*/  @!P0 BRA `(.L_x_1080) ;  /* 0x0000000000448947 */ /* 0x000fea0003800000 */
[----:B------:R-:W-:Y:S01]  /*4880*/  ULDC.64 UR18, c[0x0][0x288] ;  /* 0x0000a20000127ab9 */ /* 0x000fe20000000a00 */
[----:B0-----:R-:W-:Y:S01]  /*4890*/  MOV R2, R50 ;  /* 0x0000003200027202 */ /* 0x001fe20000000f00 */
[----:B------:R-:W-:Y:S01]  /*48a0*/  IMAD R23, R23, UR18, RZ ;  /* 0x0000001217177c24 */ /* 0x000fe2000f8e02ff */
[----:B------:R-:W-:Y:S01]  /*48b0*/  MOV R3, R53 ;  /* 0x0000003500037202 */ /* 0x000fe20000000f00 */
[-CC-:B------:R-:W-:Y:S01]  /*48c0*/  FFMA.FTZ R39, R39, R20.reuse, R21.reuse ;  /* 0x0000001427277223 */ /* 0x180fe20000010015 */
[----:B------:R-:W-:Y:S01]  /*48d0*/  FFMA.FTZ R36, R36, R20, R21 ;  /* 0x0000001424247223 */ /* 0x000fe20000010015 */
[C---:B------:R-:W-:Y:S02]  /*48e0*/  IMAD R23, R22.reuse, UR19, R23 ;  /* 0x0000001316177c24 */ /* 0x040fe4000f8e0217 */
[----:B------:R-:W-:Y:S01]  /*48f0*/  IMAD.WIDE.U32 R2, R22, UR18, R2 ;  /* 0x0000001216027c25 */ /* 0x000fe2000f8e0002 */
[----:B------:R-:W-:-:S03]  /*4900*/  ULDC.64 UR18, c[0x0][0x210] ;  /* 0x0000840000127ab9 */ /* 0x000fc60000000a00 */
[----:B------:R-:W-:Y:S01]  /*4910*/  FFMA.FTZ R39, R10, R6, -R39 ;  /* 0x000000060a277223 */ /* 0x000fe20000010827 */
[----:B------:R-:W-:Y:S01]  /*4920*/  FFMA.FTZ R7, R11, R7, -R36 ;  /* 0x000000070b077223 */ /* 0x000fe20000010824 */
[----:B-1----:R-:W-:Y:S02]  /*4930*/  LEA R4, P0, R2, UR18, 0x2 ;  /* 0x0000001202047c11 */ /* 0x002fe4000f8010ff */
[----:B------:R-:W-:Y:S01]  /*4940*/  FMUL.FTZ R6, R39, UR11 ;  /* 0x0000000b27067c20 */ /* 0x000fe20008410000 */
[----:B------:R-:W-:Y:S01]  /*4950*/  IADD3 R23, R3, R23, RZ ;  /* 0x0000001703177210 */ /* 0x000fe20007ffe0ff */
[----:B------:R-:W-:-:S03]  /*4960*/  FMUL.FTZ R7, R7, UR11 ;  /* 0x0000000b07077c20 */ /* 0x000fc60008410000 */
[----:B------:R-:W-:-:S05]  /*4970*/  LEA.HI.X R5, R2, UR19, R23, 0x2, P0 ;  /* 0x0000001302057c11 */ /* 0x000fca00080f1417 */
[----:B------:R2:W-:Y:S02]  /*4980*/  STG.E.64 desc[UR12][R4.64], R6 ;  /* 0x0000000604007986 */ /* 0x0005e4000c101b0c */
.L_x_1080:
[----:B------:R-:W-:Y:S05]  /*4990*/  BSYNC B0 ;  /* 0x0000000000007941 */ /* 0x000fea0003800000 */
.L_x_1079:
[----:B------:R-:W-:Y:S05]  /*49a0*/  @!P4 BRA `(.L_x_1081) ;  /* 0x000000000048c947 */ /* 0x000fea0003800000 */
[----:B------:R-:W-:Y:S01]  /*49b0*/  FFMA.FTZ R12, R37, R10, R12 ;  /* 0x0000000a250c7223 */ /* 0x000fe2000001000c */
[----:B------:R-:W-:-:S03]  /*49c0*/  FFMA.FTZ R13, R0, R11, R13 ;  /* 0x0000000b000d7223 */ /* 0x000fc6000001000d */
[----:B0-----:R-:W-:Y:S01]  /*49d0*/  FMUL.FTZ R2, R12, -1.4426950216293334961 ;  /* 0xbfb8aa3b0c027820 */ /* 0x001fe20000410000 */
[----:B-12---:R-:W-:-:S05]  /*49e0*/  FMUL.FTZ R4, R13, -1.4426950216293334961 ;  /* 0xbfb8aa3b0d047820 */ /* 0x006fca0000410000 */
        /* <DEDUP_REMOVED lines=14> */
.L_x_1081:
[----:B------:R-:W-:Y:S04]  /*4ad0*/  BSSY B0, `(.L_x_1082) ;  /* 0x0000012000007945 */ /* 0x000fe80003800000 */
[----:B------:R-:W-:Y:S05]  /*4ae0*/  @!P3 BRA `(.L_x_1083) ;  /* 0x000000000040b947 */ /* 0x000fea0003800000 */
[----:B------:R-:W-:Y:S01]  /*4af0*/  ULDC.64 UR18, c[0x0][0x288] ;  /* 0x0000a20000127ab9 */ /* 0x000fe20000000a00 */
[----:B------:R-:W-:Y:S01]  /*4b00*/  MOV R51, R53 ;  /* 0x0000003500337202 */ /* 0x000fe20000000f00 */
[----:B------:R-:W-:Y:S02]  /*4b10*/  IMAD R19, R19, UR18, RZ ;  /* 0x0000001213137c24 */ /* 0x000fe4000f8e02ff */
[-CC-:B------:R-:W-:Y:S01]  /*4b20*/  FFMA.FTZ R37, R37, R20.reuse, R21.reuse ;  /* 0x0000001425257223 */ /* 0x180fe20000010015 */
[----:B------:R-:W-:Y:S01]  /*4b30*/  FFMA.FTZ R0, R0, R20, R21 ;  /* 0x0000001400007223 */ /* 0x000fe20000010015 */
[----:B------:R-:W-:-:S04]  /*4b40*/  IMAD.WIDE.U32 R50, R18, UR18, R50 ;  /* 0x0000001212327c25 */ /* 0x000fc8000f8e0032 */
[----:B------:R-:W-:Y:S01]  /*4b50*/  FFMA.FTZ R37, R10, R8, -R37 ;  /* 0x000000080a257223 */ /* 0x000fe20000010825 */
[----:B------:R-:W-:Y:S01]  /*4b60*/  FFMA.FTZ R0, R11, R9, -R0 ;  /* 0x000000090b007223 */ /* 0x000fe20000010800 */
[----:B------:R-:W-:Y:S01]  /*4b70*/  IMAD R19, R18, UR19, R19 ;  /* 0x0000001312137c24 */ /* 0x000fe2000f8e0213 */
[----:B------:R-:W-:Y:S01]  /*4b80*/  ULDC.64 UR18, c[0x0][0x210] ;  /* 0x0000840000127ab9 */ /* 0x000fe20000000a00 */
[----:B-12---:R-:W-:Y:S01]  /*4b90*/  FMUL.FTZ R4, R37, UR11 ;  /* 0x0000000b25047c20 */ /* 0x006fe20008410000 */
[----:B0-----:R-:W-:Y:S01]  /*4ba0*/  LEA R2, P0, R50, UR18, 0x2 ;  /* 0x0000001232027c11 */ /* 0x001fe2000f8010ff */
[----:B------:R-:W-:Y:S01]  /*4bb0*/  FMUL.FTZ R5, R0, UR11 ;  /* 0x0000000b00057c20 */ /* 0x000fe20008410000 */
[----:B------:R-:W-:-:S04]  /*4bc0*/  IADD3 R19, R51, R19, RZ ;  /* 0x0000001333137210 */ /* 0x000fc80007ffe0ff */
[----:B------:R-:W-:-:S05]  /*4bd0*/  LEA.HI.X R3, R50, UR19, R19, 0x2, P0 ;  /* 0x0000001332037c11 */ /* 0x000fca00080f1413 */
[----:B------:R3:W-:Y:S02]  /*4be0*/  STG.E.64 desc[UR12][R2.64], R4 ;  /* 0x0000000402007986 */ /* 0x0007e4000c101b0c */
.L_x_1083:
[----:B------:R-:W-:Y:S05]  /*4bf0*/  BSYNC B0 ;  /* 0x0000000000007941 */ /* 0x000fea0003800000 */
.L_x_1082:
        /* <DEDUP_REMOVED lines=8> */
.L_x_1049:
[----:B--2---:R-:W2:Y:S01]  /*4c80*/  LDC R6, c[0x0][0xc] ;  /* 0x00000300ff067b82 */ /* 0x004ea20000000800 */
[----:B------:R-:W-:Y:S01]  /*4c90*/  ISETP.NE.AND P2, PT, R49, RZ, PT ;  /* 0x000000ff3100720c */ /* 0x000fe20003f45270 */
[----:B------:R-:W-:Y:S06]  /*4ca0*/  BSSY B0, `(.L_x_1085) ;  /* 0x0000015000007945 */ /* 0x000fec0003800000 */
[----:B------:R-:W4:Y:S08]  /*4cb0*/  LDC R7, c[0x0][0x10] ;  /* 0x00000400ff077b82 */ /* 0x000f300000000800 */
[----:B0--3--:R-:W0:Y:S01]  /*4cc0*/  LDC.64 R2, c[0x0][0x258] ;  /* 0x00009600ff027b82 */ /* 0x009e220000000a00 */
[----:B--2---:R-:W-:-:S02]  /*4cd0*/  IADD3 R0, R6, -0x1, RZ ;  /* 0xffffffff06007810 */ /* 0x004fc40007ffe0ff */
[----:B------:R-:W-:Y:S02]  /*4ce0*/  ISETP.NE.AND P1, PT, R6, 0x1, PT ;  /* 0x000000010600780c */ /* 0x000fe40003f25270 */
[----:B------:R-:W-:Y:S02]  /*4cf0*/  ISETP.NE.AND P0, PT, R0, UR14, PT ;  /* 0x0000000e00007c0c */ /* 0x000fe4000bf05270 */
[C---:B----4-:R-:W-:Y:S02]  /*4d00*/  SHF.L.U32 R0, R7.reuse, 0x1, RZ ;  /* 0x0000000107007819 */ /* 0x050fe400000006ff */
[----:B-1----:R-:W-:Y:S02]  /*4d10*/  IADD3 R4, R7, -0x1, RZ ;  /* 0xffffffff07047810 */ /* 0x002fe40007ffe0ff */
[----:B------:R-:W-:Y:S02]  /*4d20*/  SEL R5, R0, RZ, P1 ;  /* 0x000000ff00057207 */ /* 0x000fe40000800000 */
[----:B------:R-:W-:-:S03]  /*4d30*/  ISETP.NE.OR P0, PT, R47, R4, P0 ;  /* 0x000000042f00720c */ /* 0x000fc60000705670 */
[----:B0-----:R-:W-:Y:S01]  /*4d40*/  IMAD.WIDE.U32 R2, R5, 0x4, R2 ;  /* 0x0000000405027825 */ /* 0x001fe200078e0002 */
        /* <DEDUP_REMOVED lines=10> */
.L_x_1086:
[----:B------:R-:W-:Y:S05]  /*4df0*/  BSYNC B0 ;  /* 0x0000000000007941 */ /* 0x000fea0003800000 */
.L_x_1085:
[----:B------:R-:W-:Y:S05]  /*4e00*/  @P0 EXIT ;  /* 0x000000000000094d */ /* 0x000fea0003800000 */
[----:B------:R-:W-:Y:S05]  /*4e10*/  @P2 BRA `(.L_x_1087) ;  /* 0x0000000000202947 */ /* 0x000fea0003800000 */
[----:B------:R-:W-:-:S05]  /*4e20*/  IMAD R0, R6, R7, RZ ;  /* 0x0000000706007224 */ /* 0x000fca00078e02ff */
[----:B------:R-:W-:-:S13]  /*4e30*/  ISETP.NE.AND P0, PT, R0, -0x1, PT ;  /* 0xffffffff0000780c */ /* 0x000fda0003f05270 */
[----:B------:R-:W-:Y:S05]  /*4e40*/  @!P0 BRA `(.L_x_1087) ;  /* 0x0000000000148947 */ /* 0x000fea0003800000 */
.L_x_1088:
[----:B0-----:R-:W2:Y:S04]  /*4e50*/  LDG.E.STRONG.GPU R5, desc[UR12][R2.64] ;  /* 0x0000000c02057981 */ /* 0x001ea8000c1ef900 */
[----:B--2---:R-:W-:Y:S01]  /*4e60*/  CCTL.IVALL ;  /* 0x00000000ff00798f */ /* 0x004fe20002000000 */
[----:B------:R-:W-:Y:S05]  /*4e70*/  YIELD ;  /* 0x0000000000007946 */ /* 0x000fea0003800000 */
[----:B------:R-:W-:-:S13]  /*4e80*/  ISETP.NE.AND P0, PT, R5, R0, PT ;  /* 0x000000000500720c */ /* 0x000fda0003f05270 */
[----:B------:R-:W-:Y:S05]  /*4e90*/  @P0 BRA `(.L_x_1088) ;  /* 0xfffffffc00ec0947 */ /* 0x000fea000383ffff */
.L_x_1087:
        /* <DEDUP_REMOVED lines=24> */
.L_x_1089:
        /* <DEDUP_REMOVED lines=23> */
.L_x_1090:
        /* <DEDUP_REMOVED lines=15> */
.L_x_2413:


//--------------------- .text._Z35group_norm_nhwc_bwd_one_pass_kernelI11Fp32IOFp32WLi512ELi4ELi128EEv26Group_norm_nhwc_bwd_params --------------------------
	.section	.text._Z35group_norm_nhwc_bwd_one_pass_kernelI11Fp32IOFp32WLi512ELi4ELi128EEv26Group_norm_nhwc_bwd_params,"ax",@progbits
	.align	128
        .global         _Z35group_norm_nhwc_bwd_one_pass_kernelI11Fp32IOFp32WLi512ELi4ELi128EEv26Group_norm_nhwc_bwd_params
        .type           _Z35group_norm_nhwc_bwd_one_pass_kernelI11Fp32IOFp32WLi512ELi4ELi128EEv26Group_norm_nhwc_bwd_params,@function
        .size           _Z35group_norm_nhwc_bwd_one_pass_kernelI11Fp32IOFp32WLi512ELi4ELi128EEv26Group_norm_nhwc_bwd_params,(.L_x_2414 - _Z35group_norm_nhwc_bwd_one_pass_kernelI11Fp32IOFp32WLi512ELi4ELi128EEv26Group_norm_nhwc_bwd_params)
        .other          _Z35group_norm_nhwc_bwd_one_pass_kernelI11Fp32IOFp32WLi512ELi4ELi128EEv26Group_norm_nhwc_bwd_params,@"STO_CUDA_ENTRY STV_DEFAULT"
_Z35group_norm_nhwc_bwd_one_pass_kernelI11Fp32IOFp32WLi512ELi4ELi128EEv26Group_norm_nhwc_bwd_params:
.text._Z35group_norm_nhwc_bwd_one_pass_kernelI11Fp32IOFp32WLi512ELi4ELi128EEv26Group_norm_nhwc_bwd_params:
        /* <DEDUP_REMOVED lines=15> */
[----:B------:R-:W-:Y:S01]  /*00f0*/  UIMAD.WIDE.U32 UR4, UR10, 0x3, URZ ;  /* 0x000000030a0478a5 */ /* 0x000fe2000f8e003f */
[----:B------:R-:W-:Y:S01]  /*0100*/  ISETP.GE.U32.AND P1, PT, R60, 0x80, PT ;  /* 0x000000803c00780c */ /* 0x000fe20003f26070 */
[----:B------:R-:W-:Y:S01]  /*0110*/  UIMAD UR8, UR11, 0x3, URZ ;  /* 0x000000030b0878a4 */ /* 0x000fe2000f8e023f */
[----:B------:R-:W-:Y:S01]  /*0120*/  R2UR UR15, R59 ;  /* 0x000000003b0f72ca */ /* 0x000fe200000e0000 */
[----:B------:R-:W2:Y:S01]  /*0130*/  S2UR UR9, SR_CgaCtaId ;  /* 0x00000000000979c3 */ /* 0x000ea20000008800 */
[----:B------:R-:W-:Y:S01]  /*0140*/  ULDC.64 UR16, c[0x0][0x290] ;  /* 0x0000a40000107ab9 */ /* 0x000fe20000000a00 */
[----:B------:R-:W-:-:S02]  /*0150*/  ULEA.HI UR7, UP0, UR11, UR10, URZ, 0x1 ;  /* 0x0000000a0b077291 */ /* 0x000fc4000f81083f */
[----:B------:R-:W-:Y:S01]  /*0160*/  UIADD3 UR8, UR5, UR8, URZ ;  /* 0x0000000805087290 */ /* 0x000fe2000fffe03f */
[----:B------:R-:W-:Y:S01]  /*0170*/  UMOV UR6, 0x400 ;  /* 0x0000040000067882 */ /* 0x000fe20000000000 */
[----:B------:R-:W-:-:S04]  /*0180*/  UIADD3.X UR10, URZ, UR11, URZ, UP0, !UPT ;  /* 0x0000000b3f0a7290 */ /* 0x000fc800087fe43f */
[----:B------:R-:W-:Y:S02]  /*0190*/  USHF.R.S64 UR5, UR7, 0x1, UR10 ;  /* 0x0000000107057899 */ /* 0x000fe4000800100a */
[----:B------:R-:W-:Y:S01]  /*01a0*/  USHF.R.S32.HI UR7, URZ, 0x1, UR10 ;  /* 0x000000013f077899 */ /* 0x000fe2000801140a */
[----:B0-----:R-:W-:Y:S01]  /*01b0*/  IMAD R56, R3, UR14, R56 ;  /* 0x0000000e03387c24 */ /* 0x001fe2000f8e0238 */
[----:B------:R-:W-:Y:S02]  /*01c0*/  SHF.R.S32.HI R3, RZ, 0x1f, R60 ;  /* 0x0000001fff037819 */ /* 0x000fe4000001143c */
[----:B------:R-:W-:Y:S02]  /*01d0*/  USHF.L.U64.HI UR7, UR5, 0x2, UR7 ;  /* 0x0000000205077899 */ /* 0x000fe40008010207 */
[C---:B------:R-:W-:Y:S02]  /*01e0*/  IADD3 R0, R56.reuse, 0x40, RZ ;  /* 0x0000004038007810 */ /* 0x040fe40007ffe0ff */
[----:B------:R-:W-:Y:S01]  /*01f0*/  IADD3 R2, R56, 0x80, RZ ;  /* 0x0000008038027810 */ /* 0x000fe20007ffe0ff */
[----:B--2---:R-:W-:Y:S01]  /*0200*/  ULEA UR9, UR9, UR6, 0x18 ;  /* 0x0000000609097291 */ /* 0x004fe2000f8ec03f */
[----:B------:R-:W-:Y:S01]  /*0210*/  ISETP.LT.U32.AND P5, PT, R0, UR16, PT ;  /* 0x0000001000007c0c */ /* 0x000fe2000bfa1070 */
[----:B------:R-:W-:Y:S01]  /*0220*/  ULEA.HI UR6, UP0, UR8, UR4, URZ, 0x1 ;  /* 0x0000000408067291 */ /* 0x000fe2000f81083f */
[----:B------:R-:W-:-:S02]  /*0230*/  ISETP.LT.U32.AND P4, PT, R2, UR16, PT ;  /* 0x0000001002007c0c */ /* 0x000fc4000bf81070 */
[----:B------:R-:W-:Y:S01]  /*0240*/  SHF.R.S32.HI R0, RZ, 0x1f, R0 ;  /* 0x0000001fff007819 */ /* 0x000fe20000011400 */
[----:B------:R-:W-:Y:S01]  /*0250*/  UIADD3.X UR8, URZ, UR8, URZ, UP0, !UPT ;  /* 0x000000083f087290 */ /* 0x000fe200087fe43f */
[----:B------:R-:W-:Y:S01]  /*0260*/  SHF.R.S32.HI R2, RZ, 0x1f, R2 ;  /* 0x0000001fff027819 */ /* 0x000fe20000011402 */
[----:B------:R-:W-:Y:S01]  /*0270*/  UMOV UR4, URZ ;  /* 0x0000003f00047c82 */ /* 0x000fe20008000000 */
[----:B------:R-:W-:Y:S01]  /*0280*/  ISETP.LT.AND.EX P5, PT, R0, UR17, !P1, P5 ;  /* 0x0000001100007c0c */ /* 0x000fe2000cfa1350 */
[----:B------:R-:W-:Y:S01]  /*0290*/  USHF.R.S64 UR6, UR6, 0x1, UR8 ;  /* 0x0000000106067899 */ /* 0x000fe20008001008 */
[----:B------:R-:W-:Y:S01]  /*02a0*/  ISETP.LT.AND.EX P4, PT, R2, UR17, !P1, P4 ;  /* 0x0000001102007c0c */ /* 0x000fe2000cf81340 */
[----:B------:R-:W-:Y:S01]  /*02b0*/  USHF.R.S32.HI UR8, URZ, 0x1, UR8 ;  /* 0x000000013f087899 */ /* 0x000fe20008011408 */
[C---:B------:R-:W-:Y:S02]  /*02c0*/  IADD3 R0, R56.reuse, 0xc0, RZ ;  /* 0x000000c038007810 */ /* 0x040fe40007ffe0ff */
[----:B------:R-:W-:Y:S01]  /*02d0*/  IADD3 R2, R56, 0x100, RZ ;  /* 0x0000010038027810 */ /* 0x000fe20007ffe0ff */
[----:B------:R-:W-:Y:S01]  /*02e0*/  USHF.L.U64.HI UR8, UR6, 0x2, UR8 ;  /* 0x0000000206087899 */ /* 0x000fe20008010208 */
[----:B------:R-:W-:-:S02]  /*02f0*/  LEA.HI R3, R3, R60, RZ, 0x5 ;  /* 0x0000003c03037211 */ /* 0x000fc400078f28ff */
[----:B------:R-:W-:Y:S02]  /*0300*/  ISETP.LT.U32.AND P3, PT, R0, UR16, PT ;  /* 0x0000001000007c0c */ /* 0x000fe4000bf61070 */
[----:B------:R-:W-:Y:S02]  /*0310*/  ISETP.LT.U32.AND P2, PT, R2, UR16, PT ;  /* 0x0000001002007c0c */ /* 0x000fe4000bf41070 */
[----:B------:R-:W-:Y:S02]  /*0320*/  SHF.R.S32.HI R3, RZ, 0x5, R3 ;  /* 0x00000005ff037819 */ /* 0x000fe40000011403 */
[----:B------:R-:W-:Y:S02]  /*0330*/  SHF.R.S32.HI R0, RZ, 0x1f, R0 ;  /* 0x0000001fff007819 */ /* 0x000fe40000011400 */
[----:B------:R-:W-:Y:S02]  /*0340*/  SHF.R.S32.HI R2, RZ, 0x1f, R2 ;  /* 0x0000001fff027819 */ /* 0x000fe40000011402 */
[----:B------:R-:W-:Y:S01]  /*0350*/  ISETP.LT.U32.AND P0, PT, R56, UR16, PT ;  /* 0x0000001038007c0c */ /* 0x000fe2000bf01070 */
[----:B------:R-:W-:Y:S01]  /*0360*/  ULDC.U8 UR16, c[0x0][0x2a4] ;  /* 0x0000a90000107ab9 */ /* 0x000fe20000000000 */
[----:B------:R-:W-:-:S02]  /*0370*/  SHF.R.S32.HI R57, RZ, 0x1f, R56 ;  /* 0x0000001fff397819 */ /* 0x000fc40000011438 */
[----:B------:R-:W-:Y:S02]  /*0380*/  LEA R54, R3, UR9, 0x3 ;  /* 0x0000000903367c11 */ /* 0x000fe4000f8e18ff */
[----:B------:R-:W-:Y:S02]  /*0390*/  ISETP.LT.AND.EX P3, PT, R0, UR17, !P1, P3 ;  /* 0x0000001100007c0c */ /* 0x000fe4000cf61330 */
[----:B------:R-:W-:Y:S02]  /*03a0*/  ISETP.LT.AND.EX P2, PT, R2, UR17, !P1, P2 ;  /* 0x0000001102007c0c */ /* 0x000fe4000cf41320 */
[----:B------:R-:W-:Y:S01]  /*03b0*/  ISETP.LT.AND.EX P1, PT, R57, UR17, !P1, P0 ;  /* 0x0000001139007c0c */ /* 0x000fe2000cf21300 */
[----:B-1----:R-:W-:-:S12]  /*03c0*/  ULDC UR17, c[0x0][0x10] ;  /* 0x0000040000117ab9 */ /* 0x002fd80000000800 */
.L_x_1142:
[----:B0-----:R-:W0:Y:S01]  /*03d0*/  LDC R6, c[0x0][0x2a0] ;  /* 0x0000a800ff067b82 */ /* 0x001e220000000800 */
[----:B------:R-:W-:Y:S01]  /*03e0*/  ULDC.64 UR10, c[0x0][0x298] ;  /* 0x0000a600000a7ab9 */ /* 0x000fe20000000a00 */
[C---:B------:R-:W-:Y:S02]  /*03f0*/  IADD3 R19, R56.reuse, 0x40, RZ ;  /* 0x0000004038137810 */ /* 0x040fe40007ffe0ff */
[----:B------:R-:W-:Y:S02]  /*0400*/  CS2R R30, SRZ ;  /* 0x00000000001e7805 */ /* 0x000fe4000001ff00 */
[C---:B------:R-:W-:Y:S02]  /*0410*/  IADD3 R27, R56.reuse, 0x100, RZ ;  /* 0x00000100381b7810 */ /* 0x040fe40007ffe0ff */
[----:B------:R-:W-:Y:S01]  /*0420*/  SHF.R.S32.HI R21, RZ, 0x1f, R19 ;  /* 0x0000001fff157819 */ /* 0x000fe20000011413 */
[----:B-1234-:R-:W1:Y:S01]  /*0430*/  @P1 LDC.64 R10, c[0x0][0x288] ;  /* 0x0000a200ff0a1b82 */ /* 0x01ee620000000a00 */
[----:B------:R-:W-:-:S07]  /*0440*/  IADD3 R29, R56, 0x140, RZ ;  /* 0x00000140381d7810 */ /* 0x000fce0007ffe0ff */
[----:B------:R-:W2:Y:S01]  /*0450*/  @P5 LDC.64 R16, c[0x0][0x288] ;  /* 0x0000a200ff105b82 */ /* 0x000ea20000000a00 */
[----:B0-----:R-:W-:-:S07]  /*0460*/  IABS R5, R6 ;  /* 0x0000000600057213 */ /* 0x001fce0000000000 */
[----:B------:R-:W0:Y:S01]  /*0470*/  @P1 LDC.64 R8, c[0x0][0x228] ;  /* 0x00008a00ff081b82 */ /* 0x000e220000000a00 */
[----:B------:R-:W3:Y:S07]  /*0480*/  I2F.RP R0, R5 ;  /* 0x0000000500007306 */ /* 0x000eee0000209400 */
[----:B------:R-:W4:Y:S08]  /*0490*/  @P1 LDC.64 R32, c[0x0][0x230] ;  /* 0x00008c00ff201b82 */ /* 0x000f300000000a00 */
[----:B------:R-:W4:Y:S01]  /*04a0*/  @P5 LDC.64 R12, c[0x0][0x230] ;  /* 0x00008c00ff0c5b82 */ /* 0x000f220000000a00 */
[----:B---3--:R-:W3:Y:S07]  /*04b0*/  MUFU.RCP R0, R0 ;  /* 0x0000000000007308 */ /* 0x008eee0000001000 */
[----:B------:R-:W4:Y:S08]  /*04c0*/  @P5 LDC.64 R14, c[0x0][0x228] ;  /* 0x00008a00ff0e5b82 */ /* 0x000f300000000a00 */
[----:B------:R-:W4:Y:S01]  /*04d0*/  @P4 LDC.64 R22, c[0x0][0x230] ;  /* 0x00008c00ff164b82 */ /* 0x000f220000000a00 */
[----:B---3--:R-:W-:-:S04]  /*04e0*/  IADD3 R2, R0, 0xffffffe, RZ ;  /* 0x0ffffffe00027810 */ /* 0x008fc80007ffe0ff */
[----:B------:R3:W1:Y:S03]  /*04f0*/  F2I.FTZ.U32.TRUNC.NTZ R3, R2 ;  /* 0x0000000200037305 */ /* 0x000666000021f000 */
[----:B------:R-:W4:Y:S01]  /*0500*/  @P3 LDC.64 R44, c[0x0][0x230] ;  /* 0x00008c00ff2c3b82 */ /* 0x000f220000000a00 */
[----:B---3--:R-:W-:-:S07]  /*0510*/  HFMA2.MMA R2, -RZ, RZ, 0, 0 ;  /* 0x00000000ff027435 */ /* 0x008fce00000001ff */
[----:B------:R-:W3:Y:S01]  /*0520*/  @P3 LDC.64 R46, c[0x0][0x228] ;  /* 0x00008a00ff2e3b82 */ /* 0x000ee20000000a00 */
[----:B-1----:R-:W-:-:S07]  /*0530*/  IADD3 R4, RZ, -R3, RZ ;  /* 0x80000003ff047210 */ /* 0x002fce0007ffe0ff */
[----:B------:R-:W1:Y:S01]  /*0540*/  @P2 LDC.64 R48, c[0x0][0x230] ;  /* 0x00008c00ff302b82 */ /* 0x000e620000000a00 */
[----:B------:R-:W-:Y:S01]  /*0550*/  IMAD R7, R4, R5, RZ ;  /* 0x0000000504077224 */ /* 0x000fe200078e02ff */
[----:B------:R-:W-:-:S03]  /*0560*/  IABS R4, UR15 ;  /* 0x0000000f00047c13 */ /* 0x000fc60008000000 */
[----:B------:R-:W-:Y:S01]  /*0570*/  IMAD.HI.U32 R3, R3, R7, R2 ;  /* 0x0000000703037227 */ /* 0x000fe200078e0002 */
[----:B------:R-:W-:-:S05]  /*0580*/  LOP3.LUT R2, R6, UR15, RZ, 0x3c, !PT ;  /* 0x0000000f06027c12 */ /* 0x000fca000f8e3cff */
        /* <DEDUP_REMOVED lines=12> */
[----:B------:R-:W-:-:S03]  /*0650*/  ISETP.LE.AND P0, PT, RZ, UR15, PT ;  /* 0x0000000fff007c0c */ /* 0x000fc6000bf03270 */
[----:B------:R-:W-:Y:S02]  /*0660*/  @P6 IADD3 R3, R3, 0x1, RZ ;  /* 0x0000000103036810 */ /* 0x000fe40007ffe0ff */
[----:B------:R-:W-:Y:S02]  /*0670*/  ISETP.GE.AND P6, PT, R2, RZ, PT ;  /* 0x000000ff0200720c */ /* 0x000fe40003fc6270 */
[----:B------:R-:W-:Y:S02]  /*0680*/  MOV R2, R3 ;  /* 0x0000000300027202 */ /* 0x000fe40000000f00 */
[----:B------:R-:W-:-:S04]  /*0690*/  LOP3.LUT R3, RZ, R6, RZ, 0x33, !PT ;  /* 0x00000006ff037212 */ /* 0x000fc800078e33ff */
[----:B------:R-:W-:Y:S02]  /*06a0*/  @!P0 IADD3 R0, -R0, RZ, RZ ;  /* 0x000000ff00008210 */ /* 0x000fe40007ffe1ff */
[----:B------:R-:W-:Y:S01]  /*06b0*/  ISETP.NE.AND P0, PT, R6, RZ, PT ;  /* 0x000000ff0600720c */ /* 0x000fe20003f05270 */
[----:B--2---:R-:W-:Y:S02]  /*06c0*/  @P5 IMAD R6, R21, R16, RZ ;  /* 0x0000001015065224 */ /* 0x004fe400078e02ff */
[----:B------:R-:W-:Y:S02]  /*06d0*/  @!P6 IADD3 R2, -R2, RZ, RZ ;  /* 0x000000ff0202e210 */ /* 0x000fe40007ffe1ff */
[C---:B------:R-:W-:Y:S02]  /*06e0*/  SEL R61, R3.reuse, R0, !P0 ;  /* 0x00000000033d7207 */ /* 0x040fe40004000000 */
[----:B------:R-:W-:Y:S02]  /*06f0*/  SEL R3, R3, R2, !P0 ;  /* 0x0000000203037207 */ /* 0x000fe40004000000 */
[----:B------:R-:W-:-:S02]  /*0700*/  LEA R40, R61, R4, 0x2 ;  /* 0x000000043d287211 */ /* 0x000fc400078e10ff */
[----:B------:R-:W-:Y:S02]  /*0710*/  SHF.R.S32.HI R0, RZ, 0x1f, R3 ;  /* 0x0000001fff007819 */ /* 0x000fe40000011403 */
[----:B------:R-:W-:-:S03]  /*0720*/  SHF.R.S32.HI R41, RZ, 0x1f, R40 ;  /* 0x0000001fff297819 */ /* 0x000fc60000011428 */
[----:B------:R-:W-:Y:S02]  /*0730*/  IMAD R0, R0, UR10, RZ ;  /* 0x0000000a00007c24 */ /* 0x000fe4000f8e02ff */
[----:B------:R-:W-:-:S04]  /*0740*/  IMAD.WIDE.U32 R64, R3, UR10, R40 ;  /* 0x0000000a03407c25 */ /* 0x000fc8000f8e0028 */
[----:B------:R-:W-:Y:S01]  /*0750*/  IMAD R67, R3, UR11, R0 ;  /* 0x0000000b03437c24 */ /* 0x000fe2000f8e0200 */
[----:B------:R-:W-:Y:S01]  /*0760*/  @P1 MOV R66, R64 ;  /* 0x0000004000421202 */ /* 0x000fe20000000f00 */
[-C--:B------:R-:W-:Y:S01]  /*0770*/  @P1 IMAD R0, R57, R10.reuse, RZ ;  /* 0x0000000a39001224 */ /* 0x080fe200078e02ff */
[----:B------:R-:W2:Y:S01]  /*0780*/  @P4 LDC.64 R2, c[0x0][0x288] ;  /* 0x0000a200ff024b82 */ /* 0x000ea20000000a00 */
[----:B------:R-:W-:Y:S01]  /*0790*/  ULDC.64 UR10, c[0x0][0x290] ;  /* 0x0000a400000a7ab9 */ /* 0x000fe20000000a00 */
[----:B------:R-:W-:Y:S01]  /*07a0*/  IADD3 R67, R65, R67, RZ ;  /* 0x0000004341437210 */ /* 0x000fe20007ffe0ff */
[C---:B------:R-:W-:Y:S02]  /*07b0*/  @P1 IMAD R7, R56.reuse, R11, R0 ;  /* 0x0000000b38071224 */ /* 0x040fe400078e0200 */
[----:B------:R-:W-:-:S03]  /*07c0*/  @P1 IMAD.WIDE.U32 R4, R56, R10, R66 ;  /* 0x0000000a38041225 */ /* 0x000fc600078e0042 */
[----:B------:R-:W3:Y:S02]  /*07d0*/  LDC R11, c[0x0][0x2ac] ;  /* 0x0000ab00ff0b7b82 */ /* 0x000ee40000000800 */
[----:B------:R-:W-:Y:S01]  /*07e0*/  @P1 IADD3 R5, R5, R7, RZ ;  /* 0x0000000705051210 */ /* 0x000fe20007ffe0ff */
[----:B------:R-:W-:Y:S01]  /*07f0*/  @P5 IMAD R7, R19, R17, R6 ;  /* 0x0000001113075224 */ /* 0x000fe200078e0206 */
[C---:B------:R-:W-:Y:S02]  /*0800*/  @P1 SHF.L.U32 R25, R4.reuse, 0x2, RZ ;  /* 0x0000000204191819 */ /* 0x040fe400000006ff */
[----:B------:R-:W-:Y:S02]  /*0810*/  @P1 SHF.L.U64.HI R0, R4, 0x2, R5 ;  /* 0x0000000204001819 */ /* 0x000fe40000010205 */
[----:B------:R-:W-:Y:S02]  /*0820*/  @P5 MOV R4, R64 ;  /* 0x0000004000045202 */ /* 0x000fe40000000f00 */
[----:B------:R-:W-:-:S02]  /*0830*/  @P5 MOV R5, R67 ;  /* 0x0000004300055202 */ /* 0x000fc40000000f00 */
[C---:B0-----:R-:W-:Y:S02]  /*0840*/  @P1 IADD3 R24, P6, R25.reuse, R8, RZ ;  /* 0x0000000819181210 */ /* 0x041fe40007fde0ff */
[----:B----4-:R-:W-:Y:S01]  /*0850*/  @P1 IADD3 R32, P0, R25, R32, RZ ;  /* 0x0000002019201210 */ /* 0x010fe20007f1e0ff */
[----:B------:R-:W-:Y:S01]  /*0860*/  @P5 IMAD.WIDE.U32 R4, R19, R16, R4 ;  /* 0x0000001013045225 */ /* 0x000fe200078e0004 */
[----:B------:R-:W-:Y:S01]  /*0870*/  IADD3 R19, R56, 0x80, RZ ;  /* 0x0000008038137810 */ /* 0x000fe20007ffe0ff */
[----:B------:R-:W0:Y:S01]  /*0880*/  @P4 LDC.64 R16, c[0x0][0x228] ;  /* 0x00008a00ff104b82 */ /* 0x000e220000000a00 */
[----:B------:R-:W-:Y:S02]  /*0890*/  @P1 IADD3.X R25, R0, R9, RZ, P6, !PT ;  /* 0x0000000900191210 */ /* 0x000fe400037fe4ff */
[----:B------:R-:W-:Y:S02]  /*08a0*/  @P5 IADD3 R7, R5, R7, RZ ;  /* 0x0000000705075210 */ /* 0x000fe40007ffe0ff */
[----:B------:R-:W-:-:S02]  /*08b0*/  SHF.R.S32.HI R9, RZ, 0x1f, R19 ;  /* 0x0000001fff097819 */ /* 0x000fc40000011413 */
[----:B------:R-:W-:Y:S02]  /*08c0*/  @P1 IADD3.X R33, R0, R33, RZ, P0, !PT ;  /* 0x0000002100211210 */ /* 0x000fe400007fe4ff */
[C---:B------:R-:W-:Y:S02]  /*08d0*/  @P5 SHF.L.U32 R5, R4.reuse, 0x2, RZ ;  /* 0x0000000204055819 */ /* 0x040fe400000006ff */
[----:B------:R-:W-:Y:S01]  /*08e0*/  @P5 SHF.L.U64.HI R10, R4, 0x2, R7 ;  /* 0x00000002040a5819 */ /* 0x000fe20000010207 */
[----:B--2---:R-:W-:Y:S01]  /*08f0*/  @P4 IMAD R4, R9, R2, RZ ;  /* 0x0000000209044224 */ /* 0x004fe200078e02ff */
[----:B------:R-:W-:Y:S02]  /*0900*/  SHF.R.U32.HI R0, RZ, 0x1, R60 ;  /* 0x00000001ff007819 */ /* 0x000fe4000001163c */
[----:B------:R-:W-:Y:S01]  /*0910*/  @P5 IADD3 R12, P6, R5, R12, RZ ;  /* 0x0000000c050c5210 */ /* 0x000fe20007fde0ff */
[----:B------:R-:W-:Y:S01]  /*0920*/  @P4 IMAD R9, R19, R3, R4 ;  /* 0x0000000313094224 */ /* 0x000fe200078e0204 */
[----:B------:R-:W-:Y:S01]  /*0930*/  @P5 IADD3 R14, P0, R5, R14, RZ ;  /* 0x0000000e050e5210 */ /* 0x000fe20007f1e0ff */
[----:B---3--:R-:W-:Y:S01]  /*0940*/  IMAD R0, R11, UR14, R0 ;  /* 0x0000000e0b007c24 */ /* 0x008fe2000f8e0200 */
[----:B------:R-:W2:Y:S01]  /*0950*/  @P3 LDC.64 R4, c[0x0][0x288] ;  /* 0x0000a200ff043b82 */ /* 0x000ea20000000a00 */
[----:B------:R-:W-:-:S02]  /*0960*/  @P4 MOV R6, R64 ;  /* 0x0000004000064202 */ /* 0x000fc40000000f00 */
[----:B------:R-:W-:Y:S02]  /*0970*/  @P4 MOV R7, R67 ;  /* 0x0000004300074202 */ /* 0x000fe40000000f00 */
[----:B------:R-:W-:Y:S02]  /*0980*/  IADD3 R3, R0, 0x140, RZ ;  /* 0x0000014000037810 */ /* 0x000fe40007ffe0ff */
[----:B------:R-:W-:Y:S02]  /*0990*/  @P5 IADD3.X R13, R10, R13, RZ, P6, !PT ;  /* 0x0000000d0a0d5210 */ /* 0x000fe400037fe4ff */
[----:B------:R-:W-:Y:S02]  /*09a0*/  ISETP.GE.U32.AND P6, PT, R3, UR10, PT ;  /* 0x0000000a03007c0c */ /* 0x000fe4000bfc6070 */
[----:B------:R-:W-:Y:S01]  /*09b0*/  SHF.R.S32.HI R8, RZ, 0x1f, R3 ;  /* 0x0000001fff087819 */ /* 0x000fe20000011403 */
[----:B------:R-:W-:Y:S01]  /*09c0*/  @P4 IMAD.WIDE.U32 R2, R19, R2, R6 ;  /* 0x0000000213024225 */ /* 0x000fe200078e0006 */
[----:B------:R-:W-:Y:S01]  /*09d0*/  IADD3 R19, R56, 0xc0, RZ ;  /* 0x000000c038137810 */ /* 0x000fe20007ffe0ff */
[----:B------:R-:W3:Y:S01]  /*09e0*/  @P2 LDC.64 R6, c[0x0][0x288] ;  /* 0x0000a200ff062b82 */ /* 0x000ee20000000a00 */
[----:B------:R-:W-:-:S02]  /*09f0*/  @P5 IADD3.X R15, R10, R15, RZ, P0, !PT ;  /* 0x0000000f0a0f5210 */ /* 0x000fc400007fe4ff */
[----:B------:R-:W-:Y:S02]  /*0a00*/  @P4 IADD3 R9, R3, R9, RZ ;  /* 0x0000000903094210 */ /* 0x000fe40007ffe0ff */
[----:B------:R-:W-:Y:S02]  /*0a10*/  ISETP.GE.AND.EX P6, PT, R8, UR11, PT, P6 ;  /* 0x0000000b08007c0c */ /* 0x000fe4000bfc6360 */
[----:B------:R-:W-:Y:S02]  /*0a20*/  @P4 SHF.L.U64.HI R10, R2, 0x2, R9 ;  /* 0x00000002020a4819 */ /* 0x000fe40000010209 */
[----:B------:R-:W-:Y:S02]  /*0a30*/  SHF.R.S32.HI R9, RZ, 0x1f, R19 ;  /* 0x0000001fff097819 */ /* 0x000fe40000011413 */
[----:B------:R-:W-:Y:S02]  /*0a40*/  ISETP.LT.U32.AND P6, PT, R60, 0x80, !P6 ;  /* 0x000000803c00780c */ /* 0x000fe400077c1070 */
[----:B------:R-:W-:Y:S01]  /*0a50*/  @P4 SHF.L.U32 R3, R2, 0x2, RZ ;  /* 0x0000000202034819 */ /* 0x000fe200000006ff */
[----:B--2---:R-:W-:Y:S01]  /*0a60*/  @P3 IMAD R8, R9, R4, RZ ;  /* 0x0000000409083224 */ /* 0x004fe200078e02ff */
[----:B------:R-:W-:-:S02]  /*0a70*/  @P3 MOV R9, R67 ;  /* 0x0000004300093202 */ /* 0x000fc40000000f00 */
[----:B------:R-:W-:Y:S01]  /*0a80*/  @P4 IADD3 R22, P0, R3, R22, RZ ;  /* 0x0000001603164210 */ /* 0x000fe20007f1e0ff */
[----:B------:R-:W-:Y:S01]  /*0a90*/  @P3 IMAD R11, R19, R5, R8 ;  /* 0x00000005130b3224 */ /* 0x000fe200078e0208 */
[----:B------:R-:W-:Y:S02]  /*0aa0*/  @P3 MOV R8, R64 ;  /* 0x0000004000083202 */ /* 0x000fe40000000f00 */
[C---:B------:R-:W-:Y:S02]  /*0ab0*/  @P4 IADD3.X R23, R10.reuse, R23, RZ, P0, !PT ;  /* 0x000000170a174210 */ /* 0x040fe400007fe4ff */
[----:B0-----:R-:W-:Y:S01]  /*0ac0*/  @P4 IADD3 R16, P0, R3, R16, RZ ;  /* 0x0000001003104210 */ /* 0x001fe20007f1e0ff */
[----:B------:R-:W-:Y:S01]  /*0ad0*/  @P3 IMAD.WIDE.U32 R4, R19, R4, R8 ;  /* 0x0000000413043225 */ /* 0x000fe200078e0008 */
[----:B------:R-:W-:Y:S01]  /*0ae0*/  SHF.R.S32.HI R9, RZ, 0x1f, R27 ;  /* 0x0000001fff097819 */ /* 0x000fe2000001141b */
[----:B------:R-:W0:Y:S01]  /*0af0*/  @P6 LDC.64 R2, c[0x0][0x288] ;  /* 0x0000a200ff026b82 */ /* 0x000e220000000a00 */
[----:B------:R-:W-:-:S02]  /*0b00*/  @P4 IADD3.X R17, R10, R17, RZ, P0, !PT ;  /* 0x000000110a114210 */ /* 0x000fc400007fe4ff */
[----:B------:R-:W-:Y:S01]  /*0b10*/  @P3 IADD3 R5, R5, R11, RZ ;  /* 0x0000000b05053210 */ /* 0x000fe20007ffe0ff */
[----:B---3--:R-:W-:Y:S01]  /*0b20*/  @P2 IMAD R8, R9, R6, RZ ;  /* 0x0000000609082224 */ /* 0x008fe200078e02ff */
[C---:B------:R-:W-:Y:S02]  /*0b30*/  @P3 SHF.L.U32 R11, R4.reuse, 0x2, RZ ;  /* 0x00000002040b3819 */ /* 0x040fe400000006ff */
[----:B------:R-:W-:Y:S01]  /*0b40*/  @P2 MOV R9, R67 ;  /* 0x0000004300092202 */ /* 0x000fe20000000f00 */
[----:B------:R-:W-:Y:S01]  /*0b50*/  @P2 IMAD R21, R27, R7, R8 ;  /* 0x000000071b152224 */ /* 0x000fe200078e0208 */
[----:B------:R-:W-:Y:S01]  /*0b60*/  @P2 MOV R8, R64 ;  /* 0x0000004000082202 */ /* 0x000fe20000000f00 */
[----:B------:R-:W2:Y:S01]  /*0b70*/  @P2 LDC.64 R18, c[0x0][0x228] ;  /* 0x00008a00ff122b82 */ /* 0x000ea20000000a00 */
[----:B------:R-:W-:Y:S02]  /*0b80*/  @P3 SHF.L.U64.HI R10, R4, 0x2, R5 ;  /* 0x00000002040a3819 */ /* 0x000fe40000010205 */
[----:B------:R-:W-:Y:S01]  /*0b90*/  @P3 IADD3 R44, P0, R11, R44, RZ ;  /* 0x0000002c0b2c3210 */ /* 0x000fe20007f1e0ff */
[----:B------:R-:W-:Y:S01]  /*0ba0*/  @P2 IMAD.WIDE.U32 R8, R27, R6, R8 ;  /* 0x000000061b082225 */ /* 0x000fe200078e0008 */
[----:B------:R-:W-:-:S02]  /*0bb0*/  SHF.R.S32.HI R27, RZ, 0x1f, R29 ;  /* 0x0000001fff1b7819 */ /* 0x000fc4000001141d */
[C---:B------:R-:W-:Y:S01]  /*0bc0*/  @P3 IADD3.X R45, R10.reuse, R45, RZ, P0, !PT ;  /* 0x0000002d0a2d3210 */ /* 0x040fe200007fe4ff */
[----:B------:R-:W3:Y:S01]  /*0bd0*/  @P6 LDC.64 R4, c[0x0][0x230] ;  /* 0x00008c00ff046b82 */ /* 0x000ee20000000a00 */
[----:B------:R-:W-:Y:S02]  /*0be0*/  @P3 IADD3 R46, P0, R11, R46, RZ ;  /* 0x0000002e0b2e3210 */ /* 0x000fe40007f1e0ff */
[----:B------:R-:W-:Y:S02]  /*0bf0*/  @P2 IADD3 R9, R9, R21, RZ ;  /* 0x0000001509092210 */ /* 0x000fe40007ffe0ff */
[----:B------:R-:W-:Y:S01]  /*0c00*/  @P3 IADD3.X R47, R10, R47, RZ, P0, !PT ;  /* 0x0000002f0a2f3210 */ /* 0x000fe200007fe4ff */
[----:B0-----:R-:W-:Y:S01]  /*0c10*/  @P6 IMAD R20, R27, R2, RZ ;  /* 0x000000021b146224 */ /* 0x001fe200078e02ff */
[C---:B------:R-:W-:Y:S01]  /*0c20*/  @P2 SHF.L.U32 R11, R8.reuse, 0x2, RZ ;  /* 0x00000002080b2819 */ /* 0x040fe200000006ff */
[----:B------:R-:W0:Y:S01]  /*0c30*/  @P6 LDC.64 R6, c[0x0][0x228] ;  /* 0x00008a00ff066b82 */ /* 0x000e220000000a00 */
[----:B------:R-:W-:Y:S01]  /*0c40*/  @P2 SHF.L.U64.HI R10, R8, 0x2, R9 ;  /* 0x00000002080a2819 */ /* 0x000fe20000010209 */
[----:B------:R-:W-:Y:S01]  /*0c50*/  @P6 IMAD R21, R29, R3, R20 ;  /* 0x000000031d156224 */ /* 0x000fe200078e0214 */
[----:B------:R-:W-:-:S02]  /*0c60*/  @P6 MOV R8, R64 ;  /* 0x0000004000086202 */ /* 0x000fc40000000f00 */
[----:B------:R-:W-:Y:S02]  /*0c70*/  @P6 MOV R9, R67 ;  /* 0x0000004300096202 */ /* 0x000fe40000000f00 */
[----:B-1----:R-:W-:Y:S01]  /*0c80*/  @P2 IADD3 R48, P0, R11, R48, RZ ;  /* 0x000000300b302210 */ /* 0x002fe20007f1e0ff */
[----:B------:R-:W-:-:S03]  /*0c90*/  @P6 IMAD.WIDE.U32 R2, R29, R2, R8 ;  /* 0x000000021d026225 */ /* 0x000fc600078e0008 */
[----:B------:R-:W-:Y:S02]  /*0ca0*/  @P2 IADD3.X R49, R10, R49, RZ, P0, !PT ;  /* 0x000000310a312210 */ /* 0x000fe400007fe4ff */
[----:B--2---:R-:W-:Y:S02]  /*0cb0*/  @P2 IADD3 R18, P0, R11, R18, RZ ;  /* 0x000000120b122210 */ /* 0x004fe40007f1e0ff */
[----:B------:R-:W-:Y:S02]  /*0cc0*/  @P6 IADD3 R9, R3, R21, RZ ;  /* 0x0000001503096210 */ /* 0x000fe40007ffe0ff */
[----:B------:R-:W-:Y:S02]  /*0cd0*/  @P6 SHF.L.U32 R3, R2, 0x2, RZ ;  /* 0x0000000202036819 */ /* 0x000fe400000006ff */
[----:B------:R-:W-:Y:S02]  /*0ce0*/  @P2 IADD3.X R19, R10, R19, RZ, P0, !PT ;  /* 0x000000130a132210 */ /* 0x000fe400007fe4ff */
[----:B------:R-:W-:-:S02]  /*0cf0*/  @P6 SHF.L.U64.HI R8, R2, 0x2, R9 ;  /* 0x0000000202086819 */ /* 0x000fc40000010209 */
[C---:B---3--:R-:W-:Y:S02]  /*0d00*/  @P6 IADD3 R4, P0, R3.reuse, R4, RZ ;  /* 0x0000000403046210 */ /* 0x048fe40007f1e0ff */
[----:B------:R-:W-:Y:S02]  /*0d10*/  IADD3 R2, R0, 0x180, RZ ;  /* 0x0000018000027810 */ /* 0x000fe40007ffe0ff */
[----:B------:R-:W-:Y:S02]  /*0d20*/  @P6 IADD3.X R5, R8, R5, RZ, P0, !PT ;  /* 0x0000000508056210 */ /* 0x000fe400007fe4ff */
[----:B0-----:R-:W-:Y:S02]  /*0d30*/  @P6 IADD3 R6, P0, R3, R6, RZ ;  /* 0x0000000603066210 */ /* 0x001fe40007f1e0ff */
[----:B------:R-:W-:Y:S01]  /*0d40*/  IADD3 R3, R56, 0x180, RZ ;  /* 0x0000018038037810 */ /* 0x000fe20007ffe0ff */
[----:B------:R0:W5:Y:S01]  /*0d50*/  @P6 LDG.E.64 R30, desc[UR12][R4.64] ;  /* 0x0000000c041e6981 */ /* 0x000162000c1e1b00 */
[----:B------:R-:W-:-:S02]  /*0d60*/  @P6 IADD3.X R7, R8, R7, RZ, P0, !PT ;  /* 0x0000000708076210 */ /* 0x000fc400007fe4ff */
[----:B------:R-:W-:Y:S02]  /*0d70*/  ISETP.GE.U32.AND P0, PT, R2, UR10, PT ;  /* 0x0000000a02007c0c */ /* 0x000fe4000bf06070 */
        /* <DEDUP_REMOVED lines=8> */
[----:B-1----:R-:W-:-:S07]  /*0e00*/  @P0 IMAD R2, R11, R26, RZ ;  /* 0x0000001a0b020224 */ /* 0x002fce00078e02ff */
[----:B------:R-:W1:Y:S01]  /*0e10*/  @P0 LDC.64 R10, c[0x0][0x228] ;  /* 0x00008a00ff0a0b82 */ /* 0x000e620000000a00 */
[----:B------:R-:W-:-:S04]  /*0e20*/  @P0 IMAD.WIDE.U32 R20, R3, R26, R20 ;  /* 0x0000001a03140225 */ /* 0x000fc800078e0014 */
[----:B------:R-:W-:Y:S01]  /*0e30*/  @P0 IMAD R27, R3, R27, R2 ;  /* 0x0000001b031b0224 */ /* 0x000fe200078e0202 */
[----:B------:R-:W-:Y:S01]  /*0e40*/  HFMA2.MMA R3, -RZ, RZ, 0, 0 ;  /* 0x00000000ff037435 */ /* 0x000fe200000001ff */
[----:B------:R-:W-:-:S03]  /*0e50*/  MOV R2, RZ ;  /* 0x000000ff00027202 */ /* 0x000fc60000000f00 */
[----:B------:R-:W-:Y:S02]  /*0e60*/  @P0 IADD3 R27, R21, R27, RZ ;  /* 0x0000001b151b0210 */ /* 0x000fe40007ffe0ff */
[C---:B------:R-:W-:Y:S02]  /*0e70*/  @P0 SHF.L.U32 R21, R20.reuse, 0x2, RZ ;  /* 0x0000000214150819 */ /* 0x040fe400000006ff */
[----:B------:R-:W-:Y:S02]  /*0e80*/  @P0 SHF.L.U64.HI R20, R20, 0x2, R27 ;  /* 0x0000000214140819 */ /* 0x000fe4000001021b */
[----:B------:R3:W5:Y:S01]  /*0e90*/  @P6 LDG.E.64 R2, desc[UR12][R6.64] ;  /* 0x0000000c06026981 */ /* 0x000762000c1e1b00 */
[----:B--2---:R-:W-:Y:S02]  /*0ea0*/  @P0 IADD3 R8, P6, R21, R8, RZ ;  /* 0x0000000815080210 */ /* 0x004fe40007fde0ff */
[----:B------:R-:W-:Y:S02]  /*0eb0*/  IADD3 R0, R0, 0x1c0, RZ ;  /* 0x000001c000007810 */ /* 0x000fe40007ffe0ff */
[----:B------:R-:W-:-:S02]  /*0ec0*/  @P0 IADD3.X R9, R20, R9, RZ, P6, !PT ;  /* 0x0000000914090210 */ /* 0x000fc400037fe4ff */
[----:B-1----:R-:W-:-:S04]  /*0ed0*/  @P0 IADD3 R10, P6, R21, R10, RZ ;  /* 0x0000000a150a0210 */ /* 0x002fc80007fde0ff */
[----:B------:R-:W-:Y:S02]  /*0ee0*/  @P0 IADD3.X R11, R20, R11, RZ, P6, !PT ;  /* 0x0000000b140b0210 */ /* 0x000fe400037fe4ff */
[----:B------:R-:W-:Y:S02]  /*0ef0*/  ISETP.GE.U32.AND P6, PT, R0, UR10, PT ;  /* 0x0000000a00007c0c */ /* 0x000fe4000bfc6070 */
[----:B------:R-:W-:-:S04]  /*0f00*/  SHF.R.S32.HI R0, RZ, 0x1f, R0 ;  /* 0x0000001fff007819 */ /* 0x000fc80000011400 */
[----:B------:R-:W-:Y:S01]  /*0f10*/  ISETP.GE.AND.EX P6, PT, R0, UR11, PT, P6 ;  /* 0x0000000b00007c0c */ /* 0x000fe2000bfc6360 */
[----:B------:R-:W-:Y:S02]  /*0f20*/  ULDC.64 UR10, c[0x0][0x248] ;  /* 0x00009200000a7ab9 */ /* 0x000fe40000000a00 */
[----:B------:R-:W-:Y:S01]  /*0f30*/  UIMAD.WIDE UR10, UR15, 0x8, UR10 ;  /* 0x000000080f0a78a5 */ /* 0x000fe2000f8e020a */
[----:B------:R-:W-:-:S05]  /*0f40*/  ISETP.LT.U32.AND P6, PT, R60, 0x80, !P6 ;  /* 0x000000803c00780c */ /* 0x000fca00077c1070 */
[----:B------:R-:W-:Y:S02]  /*0f50*/  MOV R26, UR10 ;  /* 0x0000000a001a7c02 */ /* 0x000fe40008000f00 */
[----:B------:R-:W-:-:S06]  /*0f60*/  MOV R27, UR11 ;  /* 0x0000000b001b7c02 */ /* 0x000fcc0008000f00 */
[----:B------:R-:W2:Y:S01]  /*0f70*/  LDG.E.64 R26, desc[UR12][R26.64] ;  /* 0x0000000c1a1a7981 */ /* 0x000ea2000c1e1b00 */
[----:B------:R-:W1:Y:S01]  /*0f80*/  @P6 LDC.64 R34, c[0x0][0x288] ;  /* 0x0000a200ff226b82 */ /* 0x000e620000000a00 */
[----:B0-----:R-:W-:-:S04]  /*0f90*/  IADD3 R5, R56, 0x1c0, RZ ;  /* 0x000001c038057810 */ /* 0x001fc80007ffe0ff */
[----:B---3--:R-:W-:-:S03]  /*0fa0*/  SHF.R.S32.HI R7, RZ, 0x1f, R5 ;  /* 0x0000001fff077819 */ /* 0x008fc60000011405 */
[----:B------:R-:W0:Y:S01]  /*0fb0*/  @P6 LDC.64 R20, c[0x0][0x230] ;  /* 0x00008c00ff146b82 */ /* 0x000e220000000a00 */
[----:B------:R-:W-:-:S07]  /*0fc0*/  @P6 MOV R6, R64 ;  /* 0x0000004000066202 */ /* 0x000fce0000000f00 */
[----:B------:R-:W3:Y:S01]  /*0fd0*/  @P6 LDC.64 R42, c[0x0][0x228] ;  /* 0x00008a00ff2a6b82 */ /* 0x000ee20000000a00 */
[----:B-1----:R-:W-:Y:S01]  /*0fe0*/  @P6 IMAD R0, R7, R34, RZ ;  /* 0x0000002207006224 */ /* 0x002fe200078e02ff */
[----:B------:R-:W-:-:S03]  /*0ff0*/  @P6 MOV R7, R67 ;  /* 0x0000004300076202 */ /* 0x000fc60000000f00 */
[C---:B------:R-:W-:Y:S02]  /*1000*/  @P6 IMAD R35, R5.reuse, R35, R0 ;  /* 0x0000002305236224 */ /* 0x040fe400078e0200 */
[----:B------:R-:W-:Y:S01]  /*1010*/  @P6 IMAD.WIDE.U32 R6, R5, R34, R6 ;  /* 0x0000002205066225 */ /* 0x000fe200078e0006 */
[----:B------:R-:W-:Y:S02]  /*1020*/  CS2R R28, SRZ ;  /* 0x00000000001c7805 */ /* 0x000fe4000001ff00 */
[----:B------:R-:W-:Y:S02]  /*1030*/  CS2R R4, SRZ ;  /* 0x0000000000047805 */ /* 0x000fe4000001ff00 */
[----:B------:R-:W-:Y:S02]  /*1040*/  @P6 IADD3 R35, R7, R35, RZ ;  /* 0x0000002307236210 */ /* 0x000fe40007ffe0ff */
[C---:B------:R-:W-:Y:S01]  /*1050*/  @P6 SHF.L.U32 R7, R6.reuse, 0x2, RZ ;  /* 0x0000000206076819 */ /* 0x040fe200000006ff */
[----:B------:R-:W5:Y:S01]  /*1060*/  @P0 LDG.E.64 R28, desc[UR12][R8.64] ;  /* 0x0000000c081c0981 */ /* 0x000f62000c1e1b00 */
[----:B------:R-:W-:-:S03]  /*1070*/  @P6 SHF.L.U64.HI R6, R6, 0x2, R35 ;  /* 0x0000000206066819 */ /* 0x000fc60000010223 */
[----:B------:R-:W5:Y:S01]  /*1080*/  @P0 LDG.E.64 R4, desc[UR12][R10.64] ;  /* 0x0000000c0a040981 */ /* 0x000f62000c1e1b00 */
[----:B0-----:R-:W-:-:S04]  /*1090*/  @P6 IADD3 R20, P0, R7, R20, RZ ;  /* 0x0000001407146210 */ /* 0x001fc80007f1e0ff */
[C---:B------:R-:W-:Y:S02]  /*10a0*/  @P6 IADD3.X R21, R6.reuse, R21, RZ, P0, !PT ;  /* 0x0000001506156210 */ /* 0x040fe400007fe4ff */
[----:B---3--:R-:W-:Y:S02]  /*10b0*/  @P6 IADD3 R42, P0, R7, R42, RZ ;  /* 0x0000002a072a6210 */ /* 0x008fe40007f1e0ff */
[----:B------:R-:W-:Y:S02]  /*10c0*/  CS2R R38, SRZ ;  /* 0x0000000000267805 */ /* 0x000fe4000001ff00 */
[----:B------:R-:W-:Y:S02]  /*10d0*/  CS2R R36, SRZ ;  /* 0x0000000000247805 */ /* 0x000fe4000001ff00 */
[----:B------:R-:W-:Y:S02]  /*10e0*/  @P6 IADD3.X R43, R6, R43, RZ, P0, !PT ;  /* 0x0000002b062b6210 */ /* 0x000fe400007fe4ff */
[----:B------:R-:W-:Y:S01]  /*10f0*/  CS2R R6, SRZ ;  /* 0x0000000000067805 */ /* 0x000fe2000001ff00 */
[----:B------:R0:W5:Y:S05]  /*1100*/  @P1 LDG.E.64 R38, desc[UR12][R32.64] ;  /* 0x0000000c20261981 */ /* 0x00016a000c1e1b00 */
[----:B------:R1:W5:Y:S04]  /*1110*/  @P1 LDG.E.64 R6, desc[UR12][R24.64] ;  /* 0x0000000c18061981 */ /* 0x000368000c1e1b00 */
[----:B------:R3:W5:Y:S01]  /*1120*/  @P5 LDG.E.64 R36, desc[UR12][R12.64] ;  /* 0x0000000c0c245981 */ /* 0x000762000c1e1b00 */
[----:B0-----:R-:W-:-:S02]  /*1130*/  CS2R R32, SRZ ;  /* 0x0000000000207805 */ /* 0x001fc4000001ff00 */
[----:B-1----:R-:W-:-:S04]  /*1140*/  CS2R R24, SRZ ;  /* 0x0000000000187805 */ /* 0x002fc8000001ff00 */
[----:B------:R-:W5:Y:S01]  /*1150*/  @P3 LDG.E.64 R32, desc[UR12][R44.64] ;  /* 0x0000000c2c203981 */ /* 0x000f62000c1e1b00 */
[----:B---3--:R-:W-:-:S03]  /*1160*/  CS2R R12, SRZ ;  /* 0x00000000000c7805 */ /* 0x008fc6000001ff00 */
[----:B------:R-:W5:Y:S04]  /*1170*/  @P2 LDG.E.64 R24, desc[UR12][R48.64] ;  /* 0x0000000c30182981 */ /* 0x000f68000c1e1b00 */
[----:B------:R-:W5:Y:S01]  /*1180*/  @P3 LDG.E.64 R12, desc[UR12][R46.64] ;  /* 0x0000000c2e0c3981 */ /* 0x000f62000c1e1b00 */
[----:B------:R-:W-:Y:S02]  /*1190*/  CS2R R34, SRZ ;  /* 0x0000000000227805 */ /* 0x000fe4000001ff00 */
[----:B------:R-:W-:-:S04]  /*11a0*/  CS2R R10, SRZ ;  /* 0x00000000000a7805 */ /* 0x000fc8000001ff00 */
[----:B------:R0:W5:Y:S04]  /*11b0*/  @P4 LDG.E.64 R34, desc[UR12][R22.64] ;  /* 0x0000000c16224981 */ /* 0x000168000c1e1b00 */
[----:B------:R1:W5:Y:S01]  /*11c0*/  @P4 LDG.E.64 R10, desc[UR12][R16.64] ;  /* 0x0000000c100a4981 */ /* 0x000362000c1e1b00 */
[----:B0-----:R-:W-:Y:S02]  /*11d0*/  CS2R R22, SRZ ;  /* 0x0000000000167805 */ /* 0x001fe4000001ff00 */
[----:B-1----:R-:W-:-:S04]  /*11e0*/  CS2R R16, SRZ ;  /* 0x0000000000107805 */ /* 0x002fc8000001ff00 */
[----:B------:R0:W5:Y:S04]  /*11f0*/  @P6 LDG.E.64 R22, desc[UR12][R20.64] ;  /* 0x0000000c14166981 */ /* 0x000168000c1e1b00 */
[----:B------:R-:W5:Y:S01]  /*1200*/  @P6 LDG.E.64 R16, desc[UR12][R42.64] ;  /* 0x0000000c2a106981 */ /* 0x000f62000c1e1b00 */
[----:B------:R-:W-:Y:S01]  /*1210*/  UMOV UR18, 0x3f800000 ;  /* 0x3f80000000127882 */ /* 0x000fe20000000000 */
[----:B------:R-:W-:Y:S01]  /*1220*/  CS2R R8, SRZ ;  /* 0x0000000000087805 */ /* 0x000fe2000001ff00 */
[----:B------:R-:W-:Y:S05]  /*1230*/  BSSY B0, `(.L_x_1092) ;  /* 0x000001d000007945 */ /* 0x000fea0003800000 */
[----:B------:R1:W5:Y:S01]  /*1240*/  @P5 LDG.E.64 R8, desc[UR12][R14.64] ;  /* 0x0000000c0e085981 */ /* 0x000362000c1e1b00 */
[----:B0-----:R-:W-:-:S02]  /*1250*/  CS2R R20, SRZ ;  /* 0x0000000000147805 */ /* 0x001fc4000001ff00 */
[----:B-1----:R-:W-:-:S06]  /*1260*/  CS2R R14, SRZ ;  /* 0x00000000000e7805 */ /* 0x002fcc000001ff00 */
[----:B------:R0:W5:Y:S02]  /*1270*/  @P2 LDG.E.64 R14, desc[UR12][R18.64] ;  /* 0x0000000c120e2981 */ /* 0x000164000c1e1b00 */
[----:B0-----:R-:W-:Y:S01]  /*1280*/  CS2R R18, SRZ ;  /* 0x0000000000127805 */ /* 0x001fe2000001ff00 */
[----:B--2---:R-:W-:-:S05]  /*1290*/  FFMA.FTZ R27, -R26, R26, R27 ;  /* 0x0000001a1a1b7223 */ /* 0x004fca000001011b */
        /* <DEDUP_REMOVED lines=22> */
.L_x_1093:
[----:B------:R-:W-:Y:S05]  /*1400*/  BSYNC B0 ;  /* 0x0000000000007941 */ /* 0x000fea0003800000 */
.L_x_1092:
[----:B------:R-:W-:Y:S01]  /*1410*/  ISETP.NE.AND P0, PT, RZ, UR16, PT ;  /* 0x00000010ff007c0c */ /* 0x000fe2000bf05270 */
[C---:B-----5:R-:W-:Y:S01]  /*1420*/  FADD.FTZ R55, -R26.reuse, R38 ;  /* 0x000000261a377221 */ /* 0x060fe20000010100 */
[C---:B------:R-:W-:Y:S01]  /*1430*/  FADD.FTZ R52, -R26.reuse, R39 ;  /* 0x000000271a347221 */ /* 0x040fe20000010100 */
[C---:B------:R-:W-:Y:S01]  /*1440*/  FADD.FTZ R50, -R26.reuse, R37 ;  /* 0x000000251a327221 */ /* 0x040fe20000010100 */
[----:B------:R-:W-:Y:S01]  /*1450*/  FADD.FTZ R53, -R26, R36 ;  /* 0x000000241a357221 */ /* 0x000fe20000010100 */
[----:B------:R-:W-:Y:S01]  /*1460*/  P2R R0, PR, RZ, 0x1 ;  /* 0x00000001ff007803 */ /* 0x000fe20000000000 */
[----:B------:R-:W-:Y:S01]  /*1470*/  FMUL.FTZ R55, R55, UR18 ;  /* 0x0000001237377c20 */ /* 0x000fe20008410000 */
[----:B------:R-:W-:Y:S01]  /*1480*/  MOV R39, R6 ;  /* 0x0000000600277202 */ /* 0x000fe20000000f00 */
[----:B------:R-:W-:Y:S01]  /*1490*/  FMUL.FTZ R52, R52, UR18 ;  /* 0x0000001234347c20 */ /* 0x000fe20008410000 */
[----:B------:R-:W-:Y:S02]  /*14a0*/  MOV R38, R7 ;  /* 0x0000000700267202 */ /* 0x000fe40000000f00 */
[----:B------:R-:W-:-:S02]  /*14b0*/  MOV R37, R8 ;  /* 0x0000000800257202 */ /* 0x000fc40000000f00 */
        /* <DEDUP_REMOVED lines=19> */
.L_x_1094:
[----:B------:R-:W-:Y:S01]  /*15f0*/  FMUL.FTZ R0, R39, R18 ;  /* 0x0000001227007220 */ /* 0x000fe20000410000 */
[----:B------:R-:W-:Y:S01]  /*1600*/  MOV R36, R9 ;  /* 0x0000000900247202 */ /* 0x000fe20000000f00 */
[----:B------:R-:W-:Y:S01]  /*1610*/  FMUL.FTZ R53, R53, UR18 ;  /* 0x0000001235357c20 */ /* 0x000fe20008410000 */
[----:B------:R-:W-:Y:S01]  /*1620*/  FMUL.FTZ R27, R38, R19 ;  /* 0x00000013261b7220 */ /* 0x000fe20000410000 */
[----:B0-----:R-:W-:Y:S01]  /*1630*/  FFMA.FTZ R41, R55, R0, RZ ;  /* 0x0000000037297223 */ /* 0x001fe200000100ff */
        /* <DEDUP_REMOVED lines=21> */
.L_x_1095:
        /* <DEDUP_REMOVED lines=31> */
.L_x_1096:
        /* <DEDUP_REMOVED lines=26> */
[----:B-1----:R-:W-:-:S03]  /*1b20*/  FADD.FTZ R47, -R62, 1 ;  /* 0x3f8000003e2f7421 */ /* 0x002fc60000010100 */
[----:B------:R-:W-:Y:S01]  /*1b30*/  FMUL.FTZ R33, R33, R68 ;  /* 0x0000004421217220 */ /* 0x000fe20000410000 */
[----:B------:R-:W-:Y:S01]  /*1b40*/  FFMA.FTZ R47, R32, R47, 1 ;  /* 0x3f800000202f7423 */ /* 0x000fe2000001002f */
[----:B------:R-:W-:-:S04]  /*1b50*/  FMUL.FTZ R32, R13, R62 ;  /* 0x0000003e0d207220 */ /* 0x000fc80000410000 */
[----:B------:R-:W-:-:S07]  /*1b60*/  FMUL.FTZ R32, R32, R47 ;  /* 0x0000002f20207220 */ /* 0x000fce0000410000 */
.L_x_1097:
[----:B------:R-:W-:Y:S01]  /*1b70*/  FFMA.FTZ R42, R48, R41, R35 ;  /* 0x00000029302a7223 */ /* 0x000fe20000010023 */
[----:B------:R-:W-:Y:S01]  /*1b80*/  FMUL.FTZ R40, R33, R18 ;  /* 0x0000001221287220 */ /* 0x000fe20000410000 */
[----:B------:R-:W-:Y:S01]  /*1b90*/  FADD.FTZ R43, R41, R34 ;  /* 0x00000022292b7221 */ /* 0x000fe20000010000 */
[----:B------:R-:W-:Y:S01]  /*1ba0*/  FADD.FTZ R24, -R26, R24 ;  /* 0x000000181a187221 */ /* 0x000fe20000010100 */
[----:B------:R-:W-:Y:S01]  /*1bb0*/  FMUL.FTZ R34, R32, R19 ;  /* 0x0000001320227220 */ /* 0x000fe20000410000 */
[----:B------:R-:W-:Y:S01]  /*1bc0*/  FFMA.FTZ R35, R49, R40, R42 ;  /* 0x0000002831237223 */ /* 0x000fe2000001002a */
[----:B------:R-:W-:Y:S01]  /*1bd0*/  FADD.FTZ R43, R43, R40 ;  /* 0x000000282b2b7221 */ /* 0x000fe20000010000 */
[C---:B------:R-:W-:Y:S01]  /*1be0*/  FADD.FTZ R25, -R26.reuse, R25 ;  /* 0x000000191a197221 */ /* 0x040fe20000010100 */
[C---:B------:R-:W-:Y:S01]  /*1bf0*/  FADD.FTZ R45, -R26.reuse, R30 ;  /* 0x0000001e1a2d7221 */ /* 0x040fe20000010100 */
[C---:B------:R-:W-:Y:S01]  /*1c00*/  FADD.FTZ R31, -R26.reuse, R31 ;  /* 0x0000001f1a1f7221 */ /* 0x040fe20000010100 */
[C---:B------:R-:W-:Y:S01]  /*1c10*/  FADD.FTZ R28, -R26.reuse, R28 ;  /* 0x0000001c1a1c7221 */ /* 0x040fe20000010100 */
[C---:B------:R-:W-:Y:S01]  /*1c20*/  FADD.FTZ R29, -R26.reuse, R29 ;  /* 0x0000001d1a1d7221 */ /* 0x040fe20000010100 */
[C---:B------:R-:W-:Y:S01]  /*1c30*/  FADD.FTZ R41, -R26.reuse, R22 ;  /* 0x000000161a297221 */ /* 0x040fe20000010100 */
[----:B------:R-:W-:Y:S01]  /*1c40*/  FADD.FTZ R26, -R26, R23 ;  /* 0x000000171a1a7221 */ /* 0x000fe20000010100 */
[----:B------:R-:W-:Y:S01]  /*1c50*/  FFMA.FTZ R30, R46, R34, R35 ;  /* 0x000000222e1e7223 */ /* 0x000fe20000010023 */
[----:B------:R-:W-:Y:S01]  /*1c60*/  FMUL.FTZ R47, R24, UR18 ;  /* 0x00000012182f7c20 */ /* 0x000fe20008410000 */
[----:B------:R-:W-:Y:S01]  /*1c70*/  FADD.FTZ R34, R34, R43 ;  /* 0x0000002b22227221 */ /* 0x000fe20000010000 */
[----:B------:R-:W-:Y:S01]  /*1c80*/  MOV R22, R14 ;  /* 0x0000000e00167202 */ /* 0x000fe20000000f00 */
[----:B------:R-:W-:Y:S01]  /*1c90*/  FFMA.FTZ R40, R55, R39, RZ ;  /* 0x0000002737287223 */ /* 0x000fe200000100ff */
[----:B------:R-:W-:Y:S01]  /*1ca0*/  MOV R23, R15 ;  /* 0x0000000f00177202 */ /* 0x000fe20000000f00 */
        /* <DEDUP_REMOVED lines=15> */
[----:B-1----:R-:W-:Y:S01]  /*1da0*/  FADD.FTZ R43, -R42, 1 ;  /* 0x3f8000002a2b7421 */ /* 0x002fe20000010100 */
[----:B------:R-:W-:-:S03]  /*1db0*/  FMUL.FTZ R25, R15, R42 ;  /* 0x0000002a0f197220 */ /* 0x000fc60000410000 */
[----:B------:R-:W-:Y:S01]  /*1dc0*/  FFMA.FTZ R62, R22, R43, 1 ;  /* 0x3f800000163e7423 */ /* 0x000fe2000001002b */
[----:B------:R-:W-:-:S04]  /*1dd0*/  FMUL.FTZ R22, R14, R35 ;  /* 0x000000230e167220 */ /* 0x000fc80000410000 */
[----:B------:R-:W-:Y:S01]  /*1de0*/  FMUL.FTZ R22, R22, R23 ;  /* 0x0000001716167220 */ /* 0x000fe20000410000 */
[----:B------:R-:W-:-:S07]  /*1df0*/  FMUL.FTZ R23, R25, R62 ;  /* 0x0000003e19177220 */ /* 0x000fce0000410000 */
.L_x_1098:
[----:B------:R-:W-:Y:S01]  /*1e00*/  FMUL.FTZ R25, R22, R18 ;  /* 0x0000001216197220 */ /* 0x000fe20000410000 */
[----:B------:R-:W-:Y:S01]  /*1e10*/  FFMA.FTZ R40, R53, R37, R40 ;  /* 0x0000002535287223 */ /* 0x000fe20000010028 */
[----:B------:R-:W-:Y:S01]  /*1e20*/  FADD.FTZ R35, R24, R37 ;  /* 0x0000002518237221 */ /* 0x000fe20000010000 */
[----:B------:R-:W-:Y:S01]  /*1e30*/  FADD.FTZ R37, RZ, R38 ;  /* 0x00000026ff257221 */ /* 0x000fe20000010000 */
[----:B------:R-:W-:Y:S01]  /*1e40*/  FFMA.FTZ R39, R47, R25, R30 ;  /* 0x000000192f277223 */ /* 0x000fe2000001001e */
[----:B------:R-:W-:Y:S01]  /*1e50*/  FADD.FTZ R43, R34, R25 ;  /* 0x00000019222b7221 */ /* 0x000fe20000010000 */
[----:B------:R-:W-:Y:S01]  /*1e60*/  FFMA.FTZ R25, R52, R38, RZ ;  /* 0x0000002634197223 */ /* 0x000fe200000100ff */
[----:B------:R-:W-:Y:S01]  /*1e70*/  FMUL.FTZ R24, R23, R19 ;  /* 0x0000001317187220 */ /* 0x000fe20000410000 */
[----:B------:R-:W-:Y:S01]  /*1e80*/  FADD.FTZ R34, R37, R36 ;  /* 0x0000002425227221 */ /* 0x000fe20000010000 */
[----:B------:R-:W-:Y:S01]  /*1e90*/  MOV R30, R2 ;  /* 0x00000002001e7202 */ /* 0x000fe20000000f00 */
[----:B------:R-:W-:Y:S01]  /*1ea0*/  FFMA.FTZ R25, R50, R36, R25 ;  /* 0x0000002432197223 */ /* 0x000fe20000010019 */
[----:B------:R-:W-:Y:S01]  /*1eb0*/  FFMA.FTZ R36, R44, R24, R39 ;  /* 0x000000182c247223 */ /* 0x000fe20000010027 */
[----:B------:R-:W-:Y:S01]  /*1ec0*/  FADD.FTZ R37, R24, R43 ;  /* 0x0000002b18257221 */ /* 0x000fe20000010000 */
[----:B------:R-:W-:Y:S01]  /*1ed0*/  MOV R24, R3 ;  /* 0x0000000300187202 */ /* 0x000fe20000000f00 */
        /* <DEDUP_REMOVED lines=18> */
[----:B------:R-:W-:-:S03]  /*2000*/  FMUL.FTZ R24, R3, R62 ;  /* 0x0000003e03187220 */ /* 0x000fc60000410000 */
[----:B------:R-:W-:Y:S01]  /*2010*/  FMUL.FTZ R30, R30, R63 ;  /* 0x0000003f1e1e7220 */ /* 0x000fe20000410000 */
[----:B------:R-:W-:-:S07]  /*2020*/  FMUL.FTZ R24, R24, R69 ;  /* 0x0000004518187220 */ /* 0x000fce0000410000 */
.L_x_1099:
[----:B------:R-:W-:Y:S01]  /*2030*/  FMUL.FTZ R38, R30, R18 ;  /* 0x000000121e267220 */ /* 0x000fe20000410000 */
[----:B------:R-:W-:Y:S01]  /*2040*/  FMUL.FTZ R43, R28, UR18 ;  /* 0x000000121c2b7c20 */ /* 0x000fe20008410000 */
[----:B------:R-:W-:Y:S02]  /*2050*/  MOV R28, R5 ;  /* 0x00000005001c7202 */ /* 0x000fe40000000f00 */
[----:B------:R-:W-:Y:S01]  /*2060*/  FADD.FTZ R62, R37, R38 ;  /* 0x00000026253e7221 */ /* 0x000fe20000010000 */
[----:B------:R-:W-:Y:S01]  /*2070*/  FFMA.FTZ R31, R45, R38, R36 ;  /* 0x000000262d1f7223 */ /* 0x000fe20000010024 */
[----:B------:R-:W-:Y:S01]  /*2080*/  FMUL.FTZ R37, R24, R19 ;  /* 0x0000001318257220 */ /* 0x000fe20000410000 */
[----:B------:R-:W-:Y:S01]  /*2090*/  FADD.FTZ R36, R35, R0 ;  /* 0x0000000023247221 */ /* 0x000fe20000010000 */
[----:B------:R-:W-:Y:S01]  /*20a0*/  FFMA.FTZ R38, R51, R0, R40 ;  /* 0x0000000033267223 */ /* 0x000fe20000010028 */
[----:B------:R-:W-:Y:S01]  /*20b0*/  FMUL.FTZ R40, R29, UR18 ;  /* 0x000000121d287c20 */ /* 0x000fe20008410000 */
[----:B------:R-:W-:Y:S01]  /*20c0*/  FFMA.FTZ R0, R42, R37, R31 ;  /* 0x000000252a007223 */ /* 0x000fe2000001001f */
[----:B------:R-:W-:Y:S01]  /*20d0*/  FADD.FTZ R35, R37, R62 ;  /* 0x0000003e25237221 */ /* 0x000fe20000010000 */
[----:B------:R-:W-:Y:S01]  /*20e0*/  MOV R31, R4 ;  /* 0x00000004001f7202 */ /* 0x000fe20000000f00 */
        /* <DEDUP_REMOVED lines=19> */
.L_x_1100:
[----:B------:R-:W-:Y:S01]  /*2220*/  FMUL.FTZ R62, R31, R18 ;  /* 0x000000121f3e7220 */ /* 0x000fe20000410000 */
[----:B------:R-:W-:Y:S01]  /*2230*/  FMUL.FTZ R41, R41, UR18 ;  /* 0x0000001229297c20 */ /* 0x000fe20008410000 */
[----:B------:R-:W-:Y:S02]  /*2240*/  MOV R37, R17 ;  /* 0x0000001100257202 */ /* 0x000fe40000000f00 */
[----:B------:R-:W-:Y:S01]  /*2250*/  FFMA.FTZ R29, R43, R62, R0 ;  /* 0x0000003e2b1d7223 */ /* 0x000fe20000010000 */
[----:B------:R-:W-:Y:S01]  /*2260*/  FMUL.FTZ R0, R28, R19 ;  /* 0x000000131c007220 */ /* 0x000fe20000410000 */
[----:B------:R-:W-:-:S03]  /*2270*/  FADD.FTZ R35, R35, R62 ;  /* 0x0000003e23237221 */ /* 0x000fc60000010000 */
[----:B------:R-:W-:Y:S01]  /*2280*/  FFMA.FTZ R62, R40, R0, R29 ;  /* 0x00000000283e7223 */ /* 0x000fe2000001001d */
[----:B------:R-:W-:Y:S01]  /*2290*/  FADD.FTZ R29, R0, R35 ;  /* 0x00000023001d7221 */ /* 0x000fe20000010000 */
[----:B------:R-:W-:Y:S01]  /*22a0*/  FMUL.FTZ R0, R26, UR18 ;  /* 0x000000121a007c20 */ /* 0x000fe20008410000 */
[----:B------:R-:W-:Y:S01]  /*22b0*/  MOV R35, R16 ;  /* 0x0000001000237202 */ /* 0x000fe20000000f00 */
        /* <DEDUP_REMOVED lines=15> */
[----:B0-----:R-:W-:-:S04]  /*23b0*/  FADD.FTZ R37, -R68, 1 ;  /* 0x3f80000044257421 */ /* 0x001fc80000010100 */
[----:B------:R-:W-:Y:S01]  /*23c0*/  FFMA.FTZ R26, R26, R37, 1 ;  /* 0x3f8000001a1a7423 */ /* 0x000fe20000010025 */
[----:B------:R-:W-:-:S04]  /*23d0*/  FMUL.FTZ R37, R17, R68 ;  /* 0x0000004411257220 */ /* 0x000fc80000410000 */
[----:B------:R-:W-:-:S07]  /*23e0*/  FMUL.FTZ R37, R37, R26 ;  /* 0x0000001a25257220 */ /* 0x000fce0000410000 */
.L_x_1101:
        /* <DEDUP_REMOVED lines=9> */
[----:B------:R-:W-:Y:S01]  /*2480*/  UMOV UR10, 0x400 ;  /* 0x00000400000a7882 */ /* 0x000fe20000000000 */
[----:B------:R-:W-:Y:S01]  /*2490*/  FADD.FTZ R26, R29, R26 ;  /* 0x0000001a1d1a7221 */ /* 0x000fe20000010000 */
[----:B------:R-:W-:Y:S01]  /*24a0*/  FFMA.FTZ R39, R0, R29, R39 ;  /* 0x0000001d00277223 */ /* 0x000fe20000010027 */
[----:B------:R-:W-:Y:S01]  /*24b0*/  FFMA.FTZ R38, R47, R22, R38 ;  /* 0x000000162f267223 */ /* 0x000fe20000010026 */
[----:B------:R-:W-:Y:S01]  /*24c0*/  UIADD3 UR9, UR10, 0x40, URZ ;  /* 0x000000400a097890 */ /* 0x000fe2000fffe03f */
[----:B------:R-:W-:Y:S01]  /*24d0*/  FADD.FTZ R22, R63, R30 ;  /* 0x0000001e3f167221 */ /* 0x000fe20000010000 */
[----:B------:R-:W1:Y:S01]  /*24e0*/  SHFL.DOWN PT, R29, R26, 0x1, 0x1f ;  /* 0x08201f001a1d7f89 */ /* 0x000e6200000e0000 */
[----:B------:R-:W-:Y:S01]  /*24f0*/  FFMA.FTZ R38, R45, R30, R38 ;  /* 0x0000001e2d267223 */ /* 0x000fe20000010026 */
[----:B------:R-:W-:Y:S01]  /*2500*/  BSSY B0, `(.L_x_1102) ;  /* 0x000003b000007945 */ /* 0x000fe20003800000 */
[----:B------:R-:W-:Y:S01]  /*2510*/  FADD.FTZ R22, R22, R31 ;  /* 0x0000001f16167221 */ /* 0x000fe20000010000 */
[----:B------:R-:W2:Y:S01]  /*2520*/  SHFL.DOWN PT, R62, R39, 0x1, 0x1f ;  /* 0x08201f00273e7f89 */ /* 0x000ea200000e0000 */
[----:B------:R-:W-:-:S02]  /*2530*/  FFMA.FTZ R38, R43, R31, R38 ;  /* 0x0000001f2b267223 */ /* 0x000fc40000010026 */
[----:B------:R-:W-:Y:S01]  /*2540*/  FADD.FTZ R30, R22, R35 ;  /* 0x00000023161e7221 */ /* 0x000fe20000010000 */
        /* <DEDUP_REMOVED lines=17> */
[----:B------:R-:W-:Y:S01]  /*2660*/  FADD.FTZ R29, R34, R27 ;  /* 0x0000001b221d7221 */ /* 0x000fe20000010000 */
[----:B------:R-:W-:Y:S01]  /*2670*/  FFMA.FTZ R27, R48, R27, R25 ;  /* 0x0000001b301b7223 */ /* 0x000fe20000010019 */
[----:B-1----:R-:W-:-:S02]  /*2680*/  @!P0 FADD.FTZ R39, R39, R62 ;  /* 0x0000003e27278221 */ /* 0x002fc40000010000 */
[----:B------:R-:W0:Y:S01]  /*2690*/  SHFL.DOWN PT, R25, R26, 0x10, 0x1f ;  /* 0x0a001f001a197f89 */ /* 0x000e2200000e0000 */
[----:B------:R-:W-:Y:S01]  /*26a0*/  ISETP.GT.AND P0, PT, R58, 0xf, PT ;  /* 0x0000000f3a00780c */ /* 0x000fe20003f04270 */
[----:B------:R-:W-:Y:S01]  /*26b0*/  FADD.FTZ R36, R29, R32 ;  /* 0x000000201d247221 */ /* 0x000fe20000010000 */
[----:B------:R-:W-:Y:S01]  /*26c0*/  FFMA.FTZ R27, R46, R32, R27 ;  /* 0x000000202e1b7223 */ /* 0x000fe2000001001b */
[----:B------:R-:W1:Y:S01]  /*26d0*/  SHFL.DOWN PT, R34, R39, 0x10, 0x1f ;  /* 0x0a001f0027227f89 */ /* 0x000e6200000e0000 */
[----:B------:R-:W-:Y:S01]  /*26e0*/  LEA R62, R60, UR9, 0x4 ;  /* 0x000000093c3e7c11 */ /* 0x000fe2000f8e20ff */
[----:B------:R-:W-:Y:S01]  /*26f0*/  FADD.FTZ R29, R36, R23 ;  /* 0x00000017241d7221 */ /* 0x000fe20000010000 */
[----:B------:R-:W-:-:S03]  /*2700*/  FFMA.FTZ R27, R44, R23, R27 ;  /* 0x000000172c1b7223 */ /* 0x000fc6000001001b */
[----:B------:R-:W-:Y:S01]  /*2710*/  FADD.FTZ R29, R29, R24 ;  /* 0x000000181d1d7221 */ /* 0x000fe20000010000 */
[----:B------:R-:W-:-:S03]  /*2720*/  FFMA.FTZ R27, R42, R24, R27 ;  /* 0x000000182a1b7223 */ /* 0x000fc6000001001b */
[----:B------:R-:W-:Y:S01]  /*2730*/  FADD.FTZ R24, R29, R28 ;  /* 0x0000001c1d187221 */ /* 0x000fe20000010000 */
[----:B------:R-:W-:Y:S01]  /*2740*/  FFMA.FTZ R27, R40, R28, R27 ;  /* 0x0000001c281b7223 */ /* 0x000fe2000001001b */
[----:B------:R-:W-:Y:S02]  /*2750*/  FFMA.FTZ R28, R41, R35, R38 ;  /* 0x00000023291c7223 */ /* 0x000fe40000010026 */
[----:B------:R-:W-:Y:S01]  /*2760*/  FADD.FTZ R31, R24, R37 ;  /* 0x00000025181f7221 */ /* 0x000fe20000010000 */
[----:B------:R-:W-:Y:S01]  /*2770*/  FFMA.FTZ R29, R0, R37, R27 ;  /* 0x00000025001d7223 */ /* 0x000fe2000001001b */
[----:B0-----:R-:W-:-:S04]  /*2780*/  @!P0 FADD.FTZ R26, R26, R25 ;  /* 0x000000191a1a8221 */ /* 0x001fc80000010000 */
[----:B------:R0:W-:Y:S01]  /*2790*/  STS.128 [R62], R28 ;  /* 0x0000001c3e007388 */ /* 0x0001e20000000c00 */
[----:B-1----:R-:W-:Y:S01]  /*27a0*/  @!P0 FADD.FTZ R39, R39, R34 ;  /* 0x0000002227278221 */ /* 0x002fe20000010000 */
[----:B------:R-:W-:Y:S02]  /*27b0*/  ISETP.NE.AND P0, PT, R58, RZ, PT ;  /* 0x000000ff3a00720c */ /* 0x000fe40003f05270 */
[----:B------:R-:W-:Y:S02]  /*27c0*/  MOV R23, R26 ;  /* 0x0000001a00177202 */ /* 0x000fe40000000f00 */
[----:B------:R-:W-:-:S09]  /*27d0*/  MOV R22, R39 ;  /* 0x0000002700167202 */ /* 0x000fd20000000f00 */
        /* <DEDUP_REMOVED lines=13> */
.L_x_1103:
[----:B------:R-:W-:Y:S05]  /*28b0*/  BSYNC B0 ;  /* 0x0000000000007941 */ /* 0x000fea0003800000 */
.L_x_1102:
        /* <DEDUP_REMOVED lines=21> */
[----:B------:R-:W1:Y:S04]  /*2a10*/  LDS.128 R32, [R62+0xa0] ;  /* 0x0000a0003e207984 */ /* 0x000e680000000c00 */
        /* <DEDUP_REMOVED lines=298> */
.L_x_1105:
[----:B------:R-:W-:Y:S05]  /*3cc0*/  BSYNC B0 ;  /* 0x0000000000007941 */ /* 0x000fea0003800000 */
.L_x_1104:
[----:B------:R-:W0:Y:S01]  /*3cd0*/  LDC.64 R32, c[0x0][0x268] ;  /* 0x00009a00ff207b82 */ /* 0x000e220000000a00 */
[----:B------:R-:W-:Y:S01]  /*3ce0*/  LEA R61, R61, R60, 0x1 ;  /* 0x0000003c3d3d7211 */ /* 0x000fe200078e08ff */
[----:B------:R-:W-:Y:S06]  /*3cf0*/  BSSY B0, `(.L_x_1106) ;  /* 0x0000011000007945 */ /* 0x000fec0003800000 */
[----:B------:R-:W1:Y:S01]  /*3d00*/  LDC R26, c[0x0][0xc] ;  /* 0x00000300ff1a7b82 */ /* 0x000e620000000800 */
        /* <DEDUP_REMOVED lines=15> */
.L_x_1107:
[----:B------:R-:W-:Y:S05]  /*3e00*/  BSYNC B0 ;  /* 0x0000000000007941 */ /* 0x000fea0003800000 */
.L_x_1106:
[----:B-1----:R-:W-:-:S13]  /*3e10*/  ISETP.GE.U32.AND P6, PT, R26, 0x2, PT ;  /* 0x000000021a00780c */ /* 0x002fda0003fc6070 */
[----:B------:R-:W-:Y:S05]  /*3e20*/  @!P6 BRA `(.L_x_1108) ;  /* 0x0000001000ace947 */ /* 0x000fea0003800000 */
[----:B------:R-:W0:Y:S01]  /*3e30*/  LDC.64 R24, c[0x0][0x258] ;  /* 0x00009600ff187b82 */ /* 0x000e220000000a00 */
[----:B------:R-:W-:-:S04]  /*3e40*/  ULOP3.LUT UR9, UR4, 0x1, URZ, 0xc0, !UPT ;  /* 0x0000000104097892 */ /* 0x000fc8000f8ec03f */
[----:B------:R-:W-:-:S03]  /*3e50*/  UIMAD UR9, UR9, UR17, URZ ;  /* 0x00000011090972a4 */ /* 0x000fc6000f8e023f */
[----:B--2---:R-:W1:Y:S03]  /*3e60*/  LDC.64 R30, c[0x0][0x260] ;  /* 0x00009800ff1e7b82 */ /* 0x004e660000000a00 */
        /* <DEDUP_REMOVED lines=11> */
[----:B------:R-:W-:Y:S02]  /*3f20*/  UPOPC UR11, UR10 ;  /* 0x0000000a000b72bf */ /* 0x000fe40008000000 */
[----:B------:R-:W-:Y:S01]  /*3f30*/  UFLO.U32 UR10, UR10 ;  /* 0x0000000a000a72bd */ /* 0x000fe200080e0000 */
[----:B-1----:R-:W-:Y:S01]  /*3f40*/  MOV R59, UR9 ;  /* 0x00000009003b7c02 */ /* 0x002fe20008000f00 */
[----:B------:R-:W-:Y:S02]  /*3f50*/  UMOV UR9, 0x1 ;  /* 0x0000000100097882 */ /* 0x000fe40000000000 */
[----:B------:R-:W-:-:S02]  /*3f60*/  USEL UR9, UR9, 0xffffffff, !UP0 ;  /* 0xffffffff09097887 */ /* 0x000fc4000c000000 */
[----:B0-----:R-:W-:Y:S02]  /*3f70*/  ISETP.EQ.U32.AND P6, PT, R58, UR10, PT ;  /* 0x0000000a3a007c0c */ /* 0x001fe4000bfc2070 */
[----:B------:R-:W-:Y:S01]  /*3f80*/  UIMAD UR9, UR9, UR11, URZ ;  /* 0x0000000b090972a4 */ /* 0x000fe2000f8e023f */
[----:B--2---:R-:W-:-:S05]  /*3f90*/  IMAD R29, R28, UR17, R59 ;  /* 0x000000111c1d7c24 */ /* 0x004fca000f8e023b */
[----:B------:R-:W-:Y:S01]  /*3fa0*/  MOV R27, UR9 ;  /* 0x00000009001b7c02 */ /* 0x000fe20008000f00 */
[----:B------:R-:W-:-:S05]  /*3fb0*/  IMAD.WIDE.U32 R28, R29, 0x8, R30 ;  /* 0x000000081d1c7825 */ /* 0x000fca00078e001e */
[----:B------:R0:W-:Y:S01]  /*3fc0*/  STG.E.64 desc[UR12][R28.64], R22 ;  /* 0x000000161c007986 */ /* 0x0001e2000c101b0c */
[----:B------:R-:W-:Y:S06]  /*3fd0*/  @P6 MEMBAR.ALL.GPU ;  /* 0x0000000000006992 */ /* 0x000fec000000a000 */
[----:B------:R-:W-:-:S00]  /*3fe0*/  @P6 ERRBAR ;  /* 0x00000000000069ab */ /* 0x000fc00000000000 */
[----:B------:R-:W-:Y:S06]  /*3ff0*/  @P6 CGAERRBAR ;  /* 0x00000000000065ab */ /* 0x000fec0000000000 */
[----:B------:R0:W-:Y:S01]  /*4000*/  @P6 REDG.E.ADD.S32.STRONG.GPU desc[UR12][R24.64], R27 ;  /* 0x0000001b1800698e */ /* 0x0001e2000c10e38c */
[----:B------:R-:W-:-:S04]  /*4010*/  PLOP3.LUT P6, PT, PT, PT, UP0, 0x40, 0x0 ;  /* 0x000000000000781c */ /* 0x000fc80003fce808 */
[----:B------:R-:W-:-:S04]  /*4020*/  SEL R32, R26, RZ, P6 ;  /* 0x000000ff1a207207 */ /* 0x000fc80003000000 */
[----:B------:R-:W-:-:S13]  /*4030*/  ISETP.NE.AND P6, PT, R32, -0x1, PT ;  /* 0xffffffff2000780c */ /* 0x000fda0003fc5270 */
[----:B0-----:R-:W-:Y:S05]  /*4040*/  @!P6 BRA `(.L_x_1109) ;  /* 0x000000000014e947 */ /* 0x001fea0003800000 */
.L_x_1110:
[----:B------:R-:W2:Y:S04]  /*4050*/  LDG.E.STRONG.GPU R27, desc[UR12][R24.64] ;  /* 0x0000000c181b7981 */ /* 0x000ea8000c1ef900 */
[----:B--2---:R-:W-:Y:S01]  /*4060*/  CCTL.IVALL ;  /* 0x00000000ff00798f */ /* 0x004fe20002000000 */
[----:B------:R-:W-:Y:S05]  /*4070*/  YIELD ;  /* 0x0000000000007946 */ /* 0x000fea0003800000 */
[----:B------:R-:W-:-:S13]  /*4080*/  ISETP.NE.AND P6, PT, R27, R32, PT ;  /* 0x000000201b00720c */ /* 0x000fda0003fc5270 */
[----:B------:R-:W-:Y:S05]  /*4090*/  @P6 BRA `(.L_x_1110) ;  /* 0xfffffffc00ec6947 */ /* 0x000fea000383ffff */
.L_x_1109:
        /* <DEDUP_REMOVED lines=21> */
.L_x_1114:
[----:B------:R-:W-:-:S13]  /*41f0*/  ISETP.EQ.OR P6, PT, R28, UR14, P0 ;  /* 0x0000000e1c007c0c */ /* 0x000fda00087c2670 */
[----:B------:R-:W-:-:S04]  /*4200*/  @!P6 IMAD R33, R28, UR17, R59 ;  /* 0x000000111c21ec24 */ /* 0x000fc8000f8e023b */
[----:B------:R-:W-:-:S05]  /*4210*/  @!P6 IMAD.WIDE.U32 R32, R33, 0x8, R30 ;  /* 0x000000082120e825 */ /* 0x000fca00078e001e */
[----:B------:R-:W2:Y:S02]  /*4220*/  @!P6 LDG.E.64 R24, desc[UR12][R32.64] ;  /* 0x0000000c2018e981 */ /* 0x000ea4000c1e1b00 */
[----:B--2---:R-:W-:Y:S01]  /*4230*/  @!P6 FADD.FTZ R22, R22, R24 ;  /* 0x000000181616e221 */ /* 0x004fe20000010000 */
[----:B------:R-:W-:Y:S01]  /*4240*/  IADD3 R24, R28, 0x1, RZ ;  /* 0x000000011c187810 */ /* 0x000fe20007ffe0ff */
[----:B------:R-:W-:-:S03]  /*4250*/  @!P6 FADD.FTZ R23, R23, R25 ;  /* 0x000000191717e221 */ /* 0x000fc60000010000 */
        /* <DEDUP_REMOVED lines=108> */
.L_x_1113:
[----:B------:R-:W-:-:S13]  /*4920*/  ISETP.GT.AND P6, PT, R27, 0x4, PT ;  /* 0x000000041b00780c */ /* 0x000fda0003fc4270 */
[----:B------:R-:W-:Y:S05]  /*4930*/  @!P6 BRA `(.L_x_1115) ;  /* 0x0000000000f0e947 */ /* 0x000fea0003800000 */
        /* <DEDUP_REMOVED lines=24> */
[----:B------:R-:W2:Y:S01]  /*4ac0*/  @!P6 LDG.E.64 R24, desc[UR12][R32.64] ;  /* 0x0000000c2018e981 */ /* 0x000ea2000c1e1b00 */
[----:B------:R-:W-:Y:S01]  /*4ad0*/  IADD3 R36, R28, 0x4, RZ ;  /* 0x000000041c247810 */ /* 0x000fe20007ffe0ff */
[----:B--2---:R-:W-:Y:S01]  /*4ae0*/  @!P6 FADD.FTZ R22, R22, R24 ;  /* 0x000000181616e221 */ /* 0x004fe20000010000 */
[----:B------:R-:W-:Y:S02]  /*4af0*/  @!P6 FADD.FTZ R23, R23, R25 ;  /* 0x000000191717e221 */ /* 0x000fe40000010000 */
        /* <DEDUP_REMOVED lines=32> */
.L_x_1115:
[----:B------:R-:W-:-:S04]  /*4d00*/  ISETP.NE.AND P6, PT, R29, RZ, PT ;  /* 0x000000ff1d00720c */ /* 0x000fc80003fc5270 */
[----:B------:R-:W-:-:S13]  /*4d10*/  ISETP.NE.OR P6, PT, R27, RZ, P6 ;  /* 0x000000ff1b00720c */ /* 0x000fda00037c5670 */
[----:B------:R-:W-:Y:S05]  /*4d20*/  @!P6 BRA `(.L_x_1111) ;  /* 0x00000000007ce947 */ /* 0x000fea0003800000 */
.L_x_1112:
        /* <DEDUP_REMOVED lines=31> */
.L_x_1111:
[----:B------:R-:W-:-:S13]  /*4f20*/  LOP3.LUT P6, R29, R26, 0x3, RZ, 0xc0, !PT ;  /* 0x000000031a1d7812 */ /* 0x000fda00078cc0ff */
[----:B------:R-:W-:Y:S05]  /*4f30*/  @!P6 BRA `(.L_x_1108) ;  /* 0x000000000068e947 */ /* 0x000fea0003800000 */
[----:B------:R-:W-:Y:S01]  /*4f40*/  ISETP.EQ.OR P6, PT, R28, UR14, P0 ;  /* 0x0000000e1c007c0c */ /* 0x000fe200087c2670 */
[----:B------:R-:W-:-:S12]  /*4f50*/  BSSY B0, `(.L_x_1116) ;  /* 0x0000007000007945 */ /* 0x000fd80003800000 */
[----:B------:R-:W-:Y:S05]  /*4f60*/  @P6 BRA `(.L_x_1117) ;  /* 0x0000000000146947 */ /* 0x000fea0003800000 */
[----:B------:R-:W-:-:S04]  /*4f70*/  IMAD R25, R28, UR17, R59 ;  /* 0x000000111c197c24 */ /* 0x000fc8000f8e023b */
[----:B------:R-:W-:-:S06]  /*4f80*/  IMAD.WIDE.U32 R24, R25, 0x8, R30 ;  /* 0x0000000819187825 */ /* 0x000fcc00078e001e */
[----:B------:R-:W2:Y:S02]  /*4f90*/  LDG.E.64 R24, desc[UR12][R24.64] ;  /* 0x0000000c18187981 */ /* 0x000ea4000c1e1b00 */
[----:B--2---:R-:W-:Y:S01]  /*4fa0*/  FADD.FTZ R22, R22, R24 ;  /* 0x0000001816167221 */ /* 0x004fe20000010000 */
[----:B------:R-:W-:-:S07]  /*4fb0*/  FADD.FTZ R23, R23, R25 ;  /* 0x0000001917177221 */ /* 0x000fce0000010000 */
.L_x_1117:
[----:B------:R-:W-:Y:S05]  /*4fc0*/  BSYNC B0 ;  /* 0x0000000000007941 */ /* 0x000fea0003800000 */
.L_x_1116:
[----:B------:R-:W-:-:S13]  /*4fd0*/  ISETP.NE.AND P6, PT, R29, 0x1, PT ;  /* 0x000000011d00780c */ /* 0x000fda0003fc5270 */
[----:B------:R-:W-:Y:S05]  /*4fe0*/  @!P6 BRA `(.L_x_1108) ;  /* 0x00000000003ce947 */ /* 0x000fea0003800000 */
[----:B------:R-:W-:-:S04]  /*4ff0*/  IADD3 R24, R28, 0x1, RZ ;  /* 0x000000011c187810 */ /* 0x000fc80007ffe0ff */
[----:B------:R-:W-:-:S13]  /*5000*/  ISETP.EQ.OR P6, PT, R24, UR14, P0 ;  /* 0x0000000e18007c0c */ /* 0x000fda00087c2670 */
[----:B------:R-:W-:-:S04]  /*5010*/  @!P6 IMAD R27, R24, UR17, R59 ;  /* 0x00000011181bec24 */ /* 0x000fc8000f8e023b */
[----:B------:R-:W-:-:S05]  /*5020*/  @!P6 IMAD.WIDE.U32 R26, R27, 0x8, R30 ;  /* 0x000000081b1ae825 */ /* 0x000fca00078e001e */
[----:B------:R-:W2:Y:S01]  /*5030*/  @!P6 LDG.E.64 R24, desc[UR12][R26.64] ;  /* 0x0000000c1a18e981 */ /* 0x000ea2000c1e1b00 */
[----:B------:R-:W-:Y:S01]  /*5040*/  IADD3 R28, R28, 0x2, RZ ;  /* 0x000000021c1c7810 */ /* 0x000fe20007ffe0ff */
[----:B--2---:R-:W-:Y:S01]  /*5050*/  @!P6 FADD.FTZ R22, R22, R24 ;  /* 0x000000181616e221 */ /* 0x004fe20000010000 */
[----:B------:R-:W-:Y:S02]  /*5060*/  @!P6 FADD.FTZ R23, R23, R25 ;  /* 0x000000191717e221 */ /* 0x000fe40000010000 */
[----:B------:R-:W-:-:S04]  /*5070*/  ISETP.EQ.OR P6, PT, R28, UR14, P0 ;  /* 0x0000000e1c007c0c */ /* 0x000fc800087c2670 */
[----:B------:R-:W-:-:S13]  /*5080*/  ISETP.EQ.OR P6, PT, R29, 0x2, P6 ;  /* 0x000000021d00780c */ /* 0x000fda00037c2670 */
[----:B------:R-:W-:-:S04]  /*5090*/  @!P6 IMAD R25, R28, UR17, R59 ;  /* 0x000000111c19ec24 */ /* 0x000fc8000f8e023b */
[----:B------:R-:W-:-:S06]  /*50a0*/  @!P6 IMAD.WIDE.U32 R24, R25, 0x8, R30 ;  /* 0x000000081918e825 */ /* 0x000fcc00078e001e */
[----:B------:R-:W2:Y:S02]  /*50b0*/  @!P6 LDG.E.64 R24, desc[UR12][R24.64] ;  /* 0x0000000c1818e981 */ /* 0x000ea4000c1e1b00 */
[----:B--2---:R-:W-:Y:S01]  /*50c0*/  @!P6 FADD.FTZ R22, R22, R24 ;  /* 0x000000181616e221 */ /* 0x004fe20000010000 */
[----:B------:R-:W-:-:S07]  /*50d0*/  @!P6 FADD.FTZ R23, R23, R25 ;  /* 0x000000191717e221 */ /* 0x000fce0000010000 */
.L_x_1108:
[----:B------:R-:W0:Y:S01]  /*50e0*/  S2UR UR10, SR_CgaCtaId ;  /* 0x00000000000a79c3 */ /* 0x000e220000008800 */
[----:B------:R-:W-:Y:S01]  /*50f0*/  UMOV UR9, 0x400 ;  /* 0x0000040000097882 */ /* 0x000fe20000000000 */
[----:B------:R-:W-:Y:S01]  /*5100*/  ISETP.NE.AND P6, PT, RZ, UR16, PT ;  /* 0x00000010ff007c0c */ /* 0x000fe2000bfc5270 */
[----:B------:R-:W-:Y:S01]  /*5110*/  ULDC.64 UR20, c[0x0][0x290] ;  /* 0x0000a40000147ab9 */ /* 0x000fe20000000a00 */
[----:B------:R-:W-:-:S04]  /*5120*/  SHF.R.U32.HI R26, RZ, 0x1, R60 ;  /* 0x00000001ff1a7819 */ /* 0x000fc8000001163c */
[----:B------:R-:W1:Y:S01]  /*5130*/  LDC R27, c[0x0][0x2ac] ;  /* 0x0000ab00ff1b7b82 */ /* 0x000e620000000800 */
[----:B0-----:R-:W-:Y:S01]  /*5140*/  ULEA UR9, UR10, UR9, 0x18 ;  /* 0x000000090a097291 */ /* 0x001fe2000f8ec03f */
[----:B-1----:R-:W-:-:S08]  /*5150*/  IMAD R26, R27, UR14, R26 ;  /* 0x0000000e1b1a7c24 */ /* 0x002fd0000f8e021a */
[----:B------:R-:W-:Y:S01]  /*5160*/  @!P0 STS.64 [UR9+0x30], R22 ;  /* 0x00003016ff008988 */ /* 0x000fe20008000a09 */
[----:B------:R-:W-:Y:S01]  /*5170*/  BAR.SYNC.DEFER_BLOCKING 0x0 ;  /* 0x0000000000007b1d */ /* 0x000fe20000010000 */
[----:B------:R-:W-:-:S05]  /*5180*/  IADD3 R27, R26, 0x140, RZ ;  /* 0x000001401a1b7810 */ /* 0x000fca0007ffe0ff */
[----:B------:R-:W2:Y:S01]  /*5190*/  LDS.64 R24, [UR9+0x30] ;  /* 0x00003009ff187984 */ /* 0x000ea20008000a00 */
[----:B------:R-:W-:Y:S02]  /*51a0*/  ULDC UR9, c[0x0][0x2bc] ;  /* 0x0000af0000097ab9 */ /* 0x000fe40000000800 */
[----:B--2---:R-:W-:Y:S01]  /*51b0*/  FMUL.FTZ R28, R24, UR9 ;  /* 0x00000009181c7c20 */ /* 0x004fe20008410000 */
        /* <DEDUP_REMOVED lines=20> */
.L_x_1118:
[----:B------:R-:W-:Y:S04]  /*5300*/  BSSY B0, `(.L_x_1119) ;  /* 0x0000013000007945 */ /* 0x000fe80003800000 */
[----:B------:R-:W-:Y:S05]  /*5310*/  @!P1 BRA `(.L_x_1120) ;  /* 0x0000000000449947 */ /* 0x000fea0003800000 */
[----:B------:R-:W-:Y:S01]  /*5320*/  ULDC.64 UR10, c[0x0][0x288] ;  /* 0x0000a200000a7ab9 */ /* 0x000fe20000000a00 */
[----:B------:R-:W-:Y:S01]  /*5330*/  MOV R22, R64 ;  /* 0x0000004000167202 */ /* 0x000fe20000000f00 */
        /* <DEDUP_REMOVED lines=8> */
[----:B------:R-:W-:Y:S01]  /*53c0*/  IADD3 R23, R23, R25, RZ ;  /* 0x0000001917177210 */ /* 0x000fe20007ffe0ff */
[----:B------:R-:W-:Y:S01]  /*53d0*/  FFMA.FTZ R25, R19, R7, -R52 ;  /* 0x0000000713197223 */ /* 0x000fe20000010834 */
[----:B------:R-:W-:Y:S01]  /*53e0*/  LEA R6, P0, R22, UR10, 0x2 ;  /* 0x0000000a16067c11 */ /* 0x000fe2000f8010ff */
[----:B------:R-:W-:Y:S02]  /*53f0*/  FMUL.FTZ R24, R24, UR18 ;  /* 0x0000001218187c20 */ /* 0x000fe40008410000 */
[----:B------:R-:W-:Y:S01]  /*5400*/  FMUL.FTZ R25, R25, UR18 ;  /* 0x0000001219197c20 */ /* 0x000fe20008410000 */
[----:B------:R-:W-:-:S05]  /*5410*/  LEA.HI.X R7, R22, UR11, R23, 0x2, P0 ;  /* 0x0000000b16077c11 */ /* 0x000fca00080f1417 */
[----:B------:R0:W-:Y:S04]  /*5420*/  STG.E.64 desc[UR12][R6.64], R24 ;  /* 0x0000001806007986 */ /* 0x0001e8000c101b0c */
.L_x_1120:
[----:B------:R-:W-:Y:S05]  /*5430*/  BSYNC B0 ;  /* 0x0000000000007941 */ /* 0x000fea0003800000 */
.L_x_1119:
        /* <DEDUP_REMOVED lines=19> */
.L_x_1121:
        /* <DEDUP_REMOVED lines=8> */
[----:B------:R-:W-:-:S03]  /*55f0*/  MOV R7, R67 ;  /* 0x0000004300077202 */ /* 0x000fc60000000f00 */
[----:B------:R-:W-:Y:S02]  /*5600*/  IMAD R22, R22, UR10, RZ ;  /* 0x0000000a16167c24 */ /* 0x000fe4000f8e02ff */
        /* <DEDUP_REMOVED lines=11> */
.L_x_1123:
[----:B------:R-:W-:Y:S05]  /*56c0*/  BSYNC B0 ;  /* 0x0000000000007941 */ /* 0x000fea0003800000 */
.L_x_1122:
        /* <DEDUP_REMOVED lines=19> */
.L_x_1124:
[----:B------:R-:W-:Y:S04]  /*5800*/  BSSY B0, `(.L_x_1125) ;  /* 0x0000015000007945 */ /* 0x000fe80003800000 */
[----:B------:R-:W-:Y:S05]  /*5810*/  @!P4 BRA `(.L_x_1126) ;  /* 0x00000000004cc947 */ /* 0x000fea0003800000 */
[----:B-1----:R-:W-:Y:S01]  /*5820*/  IADD3 R9, R56, 0x80, RZ ;  /* 0x0000008038097810 */ /* 0x002fe20007ffe0ff */
        /* <DEDUP_REMOVED lines=8> */
[----:B------:R-:W-:Y:S01]  /*58b0*/  FFMA.FTZ R11, R19, R11, -R48 ;  /* 0x0000000b130b7223 */ /* 0x000fe20000010830 */
[----:B------:R-:W-:-:S04]  /*58c0*/  IMAD.WIDE.U32 R6, R9, UR10, R6 ;  /* 0x0000000a09067c25 */ /* 0x000fc8000f8e0006 */
[----:B------:R-:W-:Y:S01]  /*58d0*/  FMUL.FTZ R10, R51, UR18 ;  /* 0x00000012330a7c20 */ /* 0x000fe20008410000 */
[----:B------:R-:W-:Y:S01]  /*58e0*/  FMUL.FTZ R11, R11, UR18 ;  /* 0x000000120b0b7c20 */ /* 0x000fe20008410000 */
[----:B------:R-:W-:Y:S01]  /*58f0*/  IMAD R9, R9, UR11, R8 ;  /* 0x0000000b09097c24 */ /* 0x000fe2000f8e0208 */
[----:B------:R-:W-:Y:S02]  /*5900*/  ULDC.64 UR10, c[0x0][0x210] ;  /* 0x00008400000a7ab9 */ /* 0x000fe40000000a00 */
[----:B------:R-:W-:Y:S02]  /*5910*/  LEA R8, P0, R6, UR10, 0x2 ;  /* 0x0000000a06087c11 */ /* 0x000fe4000f8010ff */
[----:B------:R-:W-:-:S04]  /*5920*/  IADD3 R9, R7, R9, RZ ;  /* 0x0000000907097210 */ /* 0x000fc80007ffe0ff */
[----:B------:R-:W-:-:S05]  /*5930*/  LEA.HI.X R9, R6, UR11, R9, 0x2, P0 ;  /* 0x0000000b06097c11 */ /* 0x000fca00080f1409 */
[----:B------:R2:W-:Y:S02]  /*5940*/  STG.E.64 desc[UR12][R8.64], R10 ;  /* 0x0000000a08007986 */ /* 0x0005e4000c101b0c */
.L_x_1126:
[----:B------:R-:W-:Y:S05]  /*5950*/  BSYNC B0 ;  /* 0x0000000000007941 */ /* 0x000fea0003800000 */
.L_x_1125:
[----:B------:R-:W-:Y:S05]  /*5960*/  @!P6 BRA `(.L_x_1127) ;  /* 0x000000000048e947 */ /* 0x000fea0003800000 */
[----:B0-----:R-:W-:Y:S01]  /*5970*/  FFMA.FTZ R6, R49, R18, R20 ;  /* 0x0000001231067223 */ /* 0x001fe20000010014 */
[----:B------:R-:W-:-:S03]  /*5980*/  FFMA.FTZ R7, R46, R19, R21 ;  /* 0x000000132e077223 */ /* 0x000fc60000010015 */
[----:B-12---:R-:W-:Y:S01]  /*5990*/  FMUL.FTZ R8, R6, -1.4426950216293334961 ;  /* 0xbfb8aa3b06087820 */ /* 0x006fe20000410000 */
        /* <DEDUP_REMOVED lines=15> */
.L_x_1127:
[----:B------:R-:W-:Y:S04]  /*5a90*/  BSSY B0, `(.L_x_1128) ;  /* 0x0000015000007945 */ /* 0x000fe80003800000 */
[----:B------:R-:W-:Y:S05]  /*5aa0*/  @!P3 BRA `(.L_x_1129) ;  /* 0x00000000004cb947 */ /* 0x000fea0003800000 */
[----:B-12---:R-:W-:Y:S01]  /*5ab0*/  IADD3 R9, R56, 0xc0, RZ ;  /* 0x000000c038097810 */ /* 0x006fe20007ffe0ff */
        /* <DEDUP_REMOVED lines=18> */
.L_x_1129:
[----:B------:R-:W-:Y:S05]  /*5be0*/  BSYNC B0 ;  /* 0x0000000000007941 */ /* 0x000fea0003800000 */
.L_x_1128:
[----:B------:R-:W-:Y:S05]  /*5bf0*/  @!P6 BRA `(.L_x_1130) ;  /* 0x000000000048e947 */ /* 0x000fea0003800000 */
[----:B0-----:R-:W-:Y:S01]  /*5c00*/  FFMA.FTZ R6, R47, R18, R20 ;  /* 0x000000122f067223 */ /* 0x001fe20000010014 */
[----:B------:R-:W-:-:S03]  /*5c10*/  FFMA.FTZ R7, R44, R19, R21 ;  /* 0x000000132c077223 */ /* 0x000fc60000010015 */
[----:B-123--:R-:W-:Y:S01]  /*5c20*/  FMUL.FTZ R8, R6, -1.4426950216293334961 ;  /* 0xbfb8aa3b06087820 */ /* 0x00efe20000410000 */
        /* <DEDUP_REMOVED lines=15> */
.L_x_1130:
[----:B------:R-:W-:Y:S04]  /*5d20*/  BSSY B0, `(.L_x_1131) ;  /* 0x0000015000007945 */ /* 0x000fe80003800000 */
[----:B------:R-:W-:Y:S05]  /*5d30*/  @!P2 BRA `(.L_x_1132) ;  /* 0x00000000004ca947 */ /* 0x000fea0003800000 */
[----:B-123--:R-:W-:Y:S01]  /*5d40*/  IADD3 R9, R56, 0x100, RZ ;  /* 0x0000010038097810 */ /* 0x00efe20007ffe0ff */
        /* <DEDUP_REMOVED lines=18> */
.L_x_1132:
[----:B------:R-:W-:Y:S05]  /*5e70*/  BSYNC B0 ;  /* 0x0000000000007941 */ /* 0x000fea0003800000 */
.L_x_1131:
[----:B------:R-:W-:Y:S02]  /*5e80*/  ISETP.GE.U32.AND P0, PT, R27, UR20, PT ;  /* 0x000000141b007c0c */ /* 0x000fe4000bf06070 */
[----:B------:R-:W-:Y:S02]  /*5e90*/  SHF.R.S32.HI R27, RZ, 0x1f, R27 ;  /* 0x0000001fff1b7819 */ /* 0x000fe4000001141b */
[----:B------:R-:W-:Y:S02]  /*5ea0*/  IADD3 R15, R26, 0x180, RZ ;  /* 0x000001801a0f7810 */ /* 0x000fe40007ffe0ff */
[----:B------:R-:W-:-:S04]  /*5eb0*/  ISETP.GE.AND.EX P0, PT, R27, UR21, PT, P0 ;  /* 0x000000151b007c0c */ /* 0x000fc8000bf06300 */
[----:B------:R-:W-:Y:S01]  /*5ec0*/  ISETP.LT.U32.AND P0, PT, R60, 0x80, !P0 ;  /* 0x000000803c00780c */ /* 0x000fe20004701070 */
[----:B------:R-:W-:-:S12]  /*5ed0*/  @!P6 BRA `(.L_x_1133) ;  /* 0x000000000048e947 */ /* 0x000fd80003800000 */
[----:B0-----:R-:W-:Y:S01]  /*5ee0*/  FFMA.FTZ R6, R45, R18, R20 ;  /* 0x000000122d067223 */ /* 0x001fe20000010014 */
[----:B------:R-:W-:-:S03]  /*5ef0*/  FFMA.FTZ R7, R42, R19, R21 ;  /* 0x000000132a077223 */ /* 0x000fc60000010015 */
[----:B-1234-:R-:W-:Y:S01]  /*5f00*/  FMUL.FTZ R8, R6, -1.4426950216293334961 ;  /* 0xbfb8aa3b06087820 */ /* 0x01efe20000410000 */
        /* <DEDUP_REMOVED lines=15> */
.L_x_1133:
[----:B------:R-:W-:Y:S04]  /*6000*/  BSSY B0, `(.L_x_1134) ;  /* 0x0000015000007945 */ /* 0x000fe80003800000 */
[----:B------:R-:W-:Y:S05]  /*6010*/  @!P0 BRA `(.L_x_1135) ;  /* 0x00000000004c8947 */ /* 0x000fea0003800000 */
[----:B-1234-:R-:W-:Y:S01]  /*6020*/  IADD3 R9, R56, 0x140, RZ ;  /* 0x0000014038097810 */ /* 0x01efe20007ffe0ff */
        /* <DEDUP_REMOVED lines=18> */
.L_x_1135:
[----:B------:R-:W-:Y:S05]  /*6150*/  BSYNC B0 ;  /* 0x0000000000007941 */ /* 0x000fea0003800000 */
.L_x_1134:
        /* <DEDUP_REMOVED lines=8> */
[----:B------:R-:W-:Y:S01]  /*61e0*/  FMUL.FTZ R6, R2, -1.4426950216293334961 ;  /* 0xbfb8aa3b02067820 */ /* 0x000fe20000410000 */
[----:B-1234-:R-:W-:-:S05]  /*61f0*/  FMUL.FTZ R8, R3, -1.4426950216293334961 ;  /* 0xbfb8aa3b03087820 */ /* 0x01efca0000410000 */
        /* <DEDUP_REMOVED lines=14> */
.L_x_1136:
[----:B------:R-:W-:Y:S04]  /*62e0*/  BSSY B0, `(.L_x_1137) ;  /* 0x0000015000007945 */ /* 0x000fe80003800000 */
[----:B------:R-:W-:Y:S05]  /*62f0*/  @!P0 BRA `(.L_x_1138) ;  /* 0x00000000004c8947 */ /* 0x000fea0003800000 */
[----:B01234-:R-:W-:Y:S01]  /*6300*/  IADD3 R9, R56, 0x180, RZ ;  /* 0x0000018038097810 */ /* 0x01ffe20007ffe0ff */
[----:B------:R-:W-:Y:S01]  /*6310*/  ULDC.64 UR10, c[0x0][0x288] ;  /* 0x0000a200000a7ab9 */ /* 0x000fe20000000a00 */
[----:B------:R-:W-:Y:S01]  /*6320*/  MOV R2, R64 ;  /* 0x0000004000027202 */ /* 0x000fe20000000f00 */
        /* <DEDUP_REMOVED lines=16> */
.L_x_1138:
[----:B------:R-:W-:Y:S05]  /*6430*/  BSYNC B0 ;  /* 0x0000000000007941 */ /* 0x000fea0003800000 */
.L_x_1137:
[----:B------:R-:W-:Y:S02]  /*6440*/  ISETP.GE.U32.AND P0, PT, R26, UR20, PT ;  /* 0x000000141a007c0c */ /* 0x000fe4000bf06070 */
[----:B------:R-:W-:-:S04]  /*6450*/  SHF.R.S32.HI R26, RZ, 0x1f, R26 ;  /* 0x0000001fff1a7819 */ /* 0x000fc8000001141a */
[----:B------:R-:W-:-:S04]  /*6460*/  ISETP.GE.AND.EX P0, PT, R26, UR21, PT, P0 ;  /* 0x000000151a007c0c */ /* 0x000fc8000bf06300 */
[----:B------:R-:W-:Y:S01]  /*6470*/  ISETP.LT.U32.AND P0, PT, R60, 0x80, !P0 ;  /* 0x000000803c00780c */ /* 0x000fe20004701070 */
[----:B------:R-:W-:-:S12]  /*6480*/  @!P6 BRA `(.L_x_1139) ;  /* 0x000000000048e947 */ /* 0x000fd80003800000 */
[----:B------:R-:W-:Y:S01]  /*6490*/  FFMA.FTZ R20, R41, R18, R20 ;  /* 0x0000001229147223 */ /* 0x000fe20000010014 */
[----:B------:R-:W-:-:S03]  /*64a0*/  FFMA.FTZ R21, R0, R19, R21 ;  /* 0x0000001300157223 */ /* 0x000fc60000010015 */
[----:B0-----:R-:W-:Y:S01]  /*64b0*/  FMUL.FTZ R2, R20, -1.4426950216293334961 ;  /* 0xbfb8aa3b14027820 */ /* 0x001fe20000410000 */
[----:B------:R-:W-:-:S05]  /*64c0*/  FMUL.FTZ R4, R21, -1.4426950216293334961 ;  /* 0xbfb8aa3b15047820 */ /* 0x000fca0000410000 */
[----:B------:R-:W0:Y:S08]  /*64d0*/  MUFU.EX2 R2, R2 ;  /* 0x0000000200027308 */ /* 0x000e300000000800 */
[----:B------:R-:W5:Y:S01]  /*64e0*/  MUFU.EX2 R4, R4 ;  /* 0x0000000400047308 */ /* 0x000f620000000800 */
[----:B0-----:R-:W-:-:S07]  /*64f0*/  FADD.FTZ R3, R2, 1 ;  /* 0x3f80000002037421 */ /* 0x001fce0000010000 */
[----:B------:R-:W0:Y:S01]  /*6500*/  MUFU.RCP R3, R3 ;  /* 0x0000000300037308 */ /* 0x000e220000001000 */
[----:B-----5:R-:W-:-:S07]  /*6510*/  FADD.FTZ R5, R4, 1 ;  /* 0x3f80000004057421 */ /* 0x020fce0000010000 */
[----:B------:R-:W1:Y:S01]  /*6520*/  MUFU.RCP R6, R5 ;  /* 0x0000000500067308 */ /* 0x000e620000001000 */
[----:B0-----:R-:W-:Y:S01]  /*6530*/  FADD.FTZ R7, -R3, 1 ;  /* 0x3f80000003077421 */ /* 0x001fe20000010100 */
[----:B------:R-:W-:-:S03]  /*6540*/  FMUL.FTZ R16, R16, R3 ;  /* 0x0000000310107220 */ /* 0x000fc60000410000 */
[----:B------:R-:W-:Y:S01]  /*6550*/  FFMA.FTZ R7, R20, R7, 1 ;  /* 0x3f80000014077423 */ /* 0x000fe20000010007 */
[----:B-1234-:R-:W-:Y:S01]  /*6560*/  FADD.FTZ R8, -R6, 1 ;  /* 0x3f80000006087421 */ /* 0x01efe20000010100 */
[----:B------:R-:W-:Y:S02]  /*6570*/  FMUL.FTZ R17, R17, R6 ;  /* 0x0000000611117220 */ /* 0x000fe40000410000 */
[----:B------:R-:W-:Y:S01]  /*6580*/  FMUL.FTZ R16, R16, R7 ;  /* 0x0000000710107220 */ /* 0x000fe20000410000 */
[----:B------:R-:W-:-:S04]  /*6590*/  FFMA.FTZ R8, R21, R8, 1 ;  /* 0x3f80000015087423 */ /* 0x000fc80000010008 */
[----:B------:R-:W-:-:S07]  /*65a0*/  FMUL.FTZ R17, R17, R8 ;  /* 0x0000000811117220 */ /* 0x000fce0000410000 */
.L_x_1139:
[----:B------:R-:W-:Y:S04]  /*65b0*/  BSSY B0, `(.L_x_1140) ;  /* 0x0000014000007945 */ /* 0x000fe80003800000 */
        /* <DEDUP_REMOVED lines=19> */
.L_x_1141:
[----:B------:R-:W-:Y:S05]  /*66f0*/  BSYNC B0 ;  /* 0x0000000000007941 */ /* 0x000fea0003800000 */
.L_x_1140:
        /* <DEDUP_REMOVED lines=8> */
.L_x_1091:
[----:B0-----:R-:W0:Y:S01]  /*6780*/  LDC R6, c[0x0][0xc] ;  /* 0x00000300ff067b82 */ /* 0x001e220000000800 */
[----:B------:R-:W-:Y:S01]  /*6790*/  ISETP.NE.AND P2, PT, R60, RZ, PT ;  /* 0x000000ff3c00720c */ /* 0x000fe20003f45270 */
[----:B------:R-:W-:Y:S06]  /*67a0*/  BSSY B0, `(.L_x_1143) ;  /* 0x0000015000007945 */ /* 0x000fec0003800000 */
[----:B------:R-:W5:Y:S08]  /*67b0*/  LDC R7, c[0x0][0x10] ;  /* 0x00000400ff077b82 */ /* 0x000f700000000800 */
[----:B------:R-:W1:Y:S01]  /*67c0*/  LDC.64 R2, c[0x0][0x258] ;  /* 0x00009600ff027b82 */ /* 0x000e620000000a00 */
[----:B0-----:R-:W-:-:S02]  /*67d0*/  IADD3 R0, R6, -0x1, RZ ;  /* 0xffffffff06007810 */ /* 0x001fc40007ffe0ff */
[----:B------:R-:W-:Y:S02]  /*67e0*/  ISETP.NE.AND P1, PT, R6, 0x1, PT ;  /* 0x000000010600780c */ /* 0x000fe40003f25270 */
[----:B------:R-:W-:Y:S02]  /*67f0*/  ISETP.NE.AND P0, PT, R0, UR14, PT ;  /* 0x0000000e00007c0c */ /* 0x000fe4000bf05270 */
[C---:B-----5:R-:W-:Y:S02]  /*6800*/  SHF.L.U32 R0, R7.reuse, 0x1, RZ ;  /* 0x0000000107007819 */ /* 0x060fe400000006ff */
[----:B------:R-:W-:Y:S02]  /*6810*/  IADD3 R4, R7, -0x1, RZ ;  /* 0xffffffff07047810 */ /* 0x000fe40007ffe0ff */
[----:B------:R-:W-:Y:S02]  /*6820*/  SEL R5, R0, RZ, P1 ;  /* 0x000000ff00057207 */ /* 0x000fe40000800000 */
[----:B------:R-:W-:-:S03]  /*6830*/  ISETP.NE.OR P0, PT, R59, R4, P0 ;  /* 0x000000043b00720c */ /* 0x000fc60000705670 */
[----:B-1----:R-:W-:Y:S01]  /*6840*/  IMAD.WIDE.U32 R2, R5, 0x4, R2 ;  /* 0x0000000405027825 */ /* 0x002fe200078e0002 */
        /* <DEDUP_REMOVED lines=10> */
.L_x_1144:
[----:B------:R-:W-:Y:S05]  /*68f0*/  BSYNC B0 ;  /* 0x0000000000007941 */ /* 0x000fea0003800000 */
.L_x_1143:
[----:B------:R-:W-:Y:S05]  /*6900*/  @P0 EXIT ;  /* 0x000000000000094d */ /* 0x000fea0003800000 */
[----:B------:R-:W-:Y:S05]  /*6910*/  @P2 BRA `(.L_x_1145) ;  /* 0x0000000000202947 */ /* 0x000fea0003800000 */
[----:B------:R-:W-:-:S05]  /*6920*/  IMAD R0, R6, R7, RZ ;  /* 0x0000000706007224 */ /* 0x000fca00078e02ff */
[----:B------:R-:W-:-:S13]  /*6930*/  ISETP.NE.AND P0, PT, R0, -0x1, PT ;  /* 0xffffffff0000780c */ /* 0x000fda0003f05270 */
[----:B------:R-:W-:Y:S05]  /*6940*/  @!P0 BRA `(.L_x_1145) ;  /* 0x0000000000148947 */ /* 0x000fea0003800000 */
.L_x_1146:
[----:B0-----:R-:W5:Y:S04]  /*6950*/  LDG.E.STRONG.GPU R5, desc[UR12][R2.64] ;  /* 0x0000000c02057981 */ /* 0x001f68000c1ef900 */
[----:B-----5:R-:W-:Y:S01]  /*6960*/  CCTL.IVALL ;  /* 0x00000000ff00798f */ /* 0x020fe20002000000 */
[----:B------:R-:W-:Y:S05]  /*6970*/  YIELD ;  /* 0x0000000000007946 */ /* 0x000fea0003800000 */
[----:B------:R-:W-:-:S13]  /*6980*/  ISETP.NE.AND P0, PT, R5, R0, PT ;  /* 0x000000000500720c */ /* 0x000fda0003f05270 */
[----:B------:R-:W-:Y:S05]  /*6990*/  @P0 BRA `(.L_x_1146) ;  /* 0xfffffffc00ec0947 */ /* 0x000fea000383ffff */
.L_x_1145:
[----:B------:R-:W-:Y:S05]  /*69a0*/  WARPSYNC.ALL ;  /* 0x0000000000007948 */ /* 0x000fea0003800000 */
[----:B------:R-:W1:Y:S08]  /*69b0*/  LDC.64 R22, c[0x0][0x288] ;  /* 0x0000a200ff167b82 */ /* 0x000e700000000a00 */
[----:B------:R-:W-:Y:S01]  /*69c0*/  BAR.SYNC.DEFER_BLOCKING 0x0 ;  /* 0x0000000000007b1d */ /* 0x000fe20000010000 */
[----:B-1----:R-:W-:-:S04]  /*69d0*/  LEA.HI R0, P0, R23, R22, RZ, 0x1 ;  /* 0x0000001617007211 */ /* 0x002fc800078108ff */
[----:B0-----:R-:W-:-:S04]  /*69e0*/  IADD3.X R3, RZ, R23, RZ, P0, !PT ;  /* 0x00000017ff037210 */ /* 0x001fc800007fe4ff */
        /* <DEDUP_REMOVED lines=19> */
.L_x_1147:
[----:B------:R-:W-:-:S04]  /*6b20*/  LEA R6, P0, R60, UR4, 0x2 ;  /* 0x000000043c067c11 */ /* 0x000fc8000f8010ff */
[----:B------:R-:W-:Y:S02]  /*6b30*/  LEA.HI.X R7, R60, UR5, R0, 0x2, P0 ;  /* 0x000000053c077c11 */ /* 0x000fe400080f1400 */
[-C--:B--234-:R-:W-:Y:S02]  /*6b40*/  LEA R8, P0, R25, R6.reuse, 0x2 ;  /* 0x0000000619087211 */ /* 0x09cfe400078010ff */
[-C--:B------:R-:W-:Y:S01]  /*6b50*/  LEA R12, P1, R22, R6.reuse, 0x2 ;  /* 0x00000006160c7211 */ /* 0x080fe200078210ff */
[----:B0-----:R-:W2:Y:S01]  /*6b60*/  LDG.E R18, desc[UR12][R6.64] ;  /* 0x0000000c06127981 */ /* 0x001ea2000c1e1900 */
        /* <DEDUP_REMOVED lines=18> */
.L_x_1148:
        /* <DEDUP_REMOVED lines=15> */
.L_x_2414:


//--------------------- .text._Z35group_norm_nhwc_bwd_one_pass_kernelI11Fp32IOBf16WLi64ELi4ELi128EEv26Group_norm_nhwc_bwd_params --------------------------
	.section	.text._Z35group_norm_nhwc_bwd_one_pass_kernelI11Fp32IOBf16WLi64ELi4ELi128EEv26Group_norm_nhwc_bwd_params,"ax",@progbits
	.align	128
        .global         _Z35group_norm_nhwc_bwd_one_pass_kernelI11Fp32IOBf16WLi64ELi4ELi128EEv26Group_norm_nhwc_bwd_params
        .type           _Z35group_norm_nhwc_bwd_one_pass_kernelI11Fp32IOBf16WLi64ELi4ELi128EEv26Group_norm_nhwc_bwd_params,@function
        .size           _Z35group_norm_nhwc_bwd_one_pass_kernelI11Fp32IOBf16WLi64ELi4ELi128EEv26Group_norm_nhwc_bwd_params,(.L_x_2415 - _Z35group_norm_nhwc_bwd_one_pass_kernelI11Fp32IOBf16WLi64ELi4ELi128EEv26Group_norm_nhwc_bwd_params)
        .other          _Z35group_norm_nhwc_bwd_one_pass_kernelI11Fp32IOBf16WLi64ELi4ELi128EEv26Group_norm_nhwc_bwd_params,@"STO_CUDA_ENTRY STV_DEFAULT"
_Z35group_norm_nhwc_bwd_one_pass_kernelI11Fp32IOBf16WLi64ELi4ELi128EEv26Group_norm_nhwc_bwd_params:
.text._Z35group_norm_nhwc_bwd_one_pass_kernelI11Fp32IOBf16WLi64ELi4ELi128EEv26Group_norm_nhwc_bwd_params:
        /* <DEDUP_REMOVED lines=20> */
[----:B------:R-:W-:Y:S01]  /*0140*/  UIADD3 UR5, UR5, UR8, URZ ;  /* 0x0000000805057290 */ /* 0x000fe2000fffe03f */
[----:B------:R-:W-:Y:S01]  /*0150*/  UMOV UR6, 0x400 ;  /* 0x0000040000067882 */ /* 0x000fe20000000000 */
[----:B------:R-:W-:-:S03]  /*0160*/  UIADD3.X UR10, URZ, UR11, URZ, UP0, !UPT ;  /* 0x0000000b3f0a7290 */ /* 0x000fc600087fe43f */
[----:B------:R-:W3:Y:S01]  /*0170*/  LDC R29, c[0x0][0x10] ;  /* 0x00000400ff1d7b82 */ /* 0x000ee20000000800 */
[----:B------:R-:W-:Y:S01]  /*0180*/  ULDC.64 UR16, c[0x0][0x290] ;  /* 0x0000a40000107ab9 */ /* 0x000fe20000000a00 */
[----:B------:R-:W-:Y:S02]  /*0190*/  ULEA.HI UR8, UP0, UR5, UR4, URZ, 0x1 ;  /* 0x0000000405087291 */ /* 0x000fe4000f81083f */
[----:B------:R-:W-:Y:S02]  /*01a0*/  USHF.R.S64 UR9, UR9, 0x1, UR10 ;  /* 0x0000000109097899 */ /* 0x000fe4000800100a */
[----:B------:R-:W-:Y:S02]  /*01b0*/  UIADD3.X UR5, URZ, UR5, URZ, UP0, !UPT ;  /* 0x000000053f057290 */ /* 0x000fe400087fe43f */
[----:B------:R-:W4:Y:S01]  /*01c0*/  LDC R28, c[0x0][0xc] ;  /* 0x00000300ff1c7b82 */ /* 0x000f220000000800 */
[----:B0-----:R-:W-:Y:S01]  /*01d0*/  IMAD R10, R3, UR14, R10 ;  /* 0x0000000e030a7c24 */ /* 0x001fe2000f8e020a */
[----:B------:R-:W-:Y:S01]  /*01e0*/  SHF.R.S32.HI R3, RZ, 0x1f, R36 ;  /* 0x0000001fff037819 */ /* 0x000fe20000011424 */
[----:B------:R-:W-:-:S02]  /*01f0*/  USHF.R.S64 UR8, UR8, 0x1, UR5 ;  /* 0x0000000108087899 */ /* 0x000fc40008001005 */
[----:B------:R-:W-:Y:S01]  /*0200*/  USHF.R.S32.HI UR5, URZ, 0x1, UR5 ;  /* 0x000000013f057899 */ /* 0x000fe20008011405 */
[----:B------:R-:W-:Y:S01]  /*0210*/  ISETP.GE.U32.AND P1, PT, R10, UR16, PT ;  /* 0x000000100a007c0c */ /* 0x000fe2000bf26070 */
[----:B--2---:R-:W-:Y:S01]  /*0220*/  ULEA UR11, UR7, UR6, 0x18 ;  /* 0x00000006070b7291 */ /* 0x004fe2000f8ec03f */
[----:B------:R-:W-:Y:S01]  /*0230*/  SHF.R.S32.HI R0, RZ, 0x1f, R10 ;  /* 0x0000001fff007819 */ /* 0x000fe2000001140a */
[----:B------:R-:W-:Y:S01]  /*0240*/  UIADD3 UR6, UR6, 0x40, URZ ;  /* 0x0000004006067890 */ /* 0x000fe2000fffe03f */
[----:B------:R-:W-:Y:S01]  /*0250*/  LEA.HI R3, R3, R36, RZ, 0x5 ;  /* 0x0000002403037211 */ /* 0x000fe200078f28ff */
[----:B------:R-:W-:Y:S01]  /*0260*/  USHF.L.U64.HI UR5, UR8, 0x2, UR5 ;  /* 0x0000000208057899 */ /* 0x000fe20008010205 */
[----:B------:R-:W-:Y:S01]  /*0270*/  ISETP.GE.AND.EX P1, PT, R0, UR17, PT, P1 ;  /* 0x0000001100007c0c */ /* 0x000fe2000bf26310 */
[----:B------:R-:W-:Y:S01]  /*0280*/  ULEA UR6, UR7, UR6, 0x18 ;  /* 0x0000000607067291 */ /* 0x000fe2000f8ec03f */
[----:B------:R-:W-:Y:S01]  /*0290*/  SHF.L.U32 R0, R36, 0x1, RZ ;  /* 0x0000000124007819 */ /* 0x000fe200000006ff */
[----:B------:R-:W-:Y:S01]  /*02a0*/  USHF.R.S32.HI UR7, URZ, 0x1, UR10 ;  /* 0x000000013f077899 */ /* 0x000fe2000801140a */
[----:B------:R-:W-:-:S02]  /*02b0*/  SHF.R.S32.HI R5, RZ, 0x5, R3 ;  /* 0x00000005ff057819 */ /* 0x000fc40000011403 */
[----:B------:R-:W-:Y:S01]  /*02c0*/  ISETP.LT.U32.AND P1, PT, R36, 0x80, !P1 ;  /* 0x000000802400780c */ /* 0x000fe20004f21070 */
[----:B------:R-:W-:Y:S01]  /*02d0*/  USHF.L.U64.HI UR7, UR9, 0x2, UR7 ;  /* 0x0000000209077899 */ /* 0x000fe20008010207 */
[----:B------:R-:W-:Y:S02]  /*02e0*/  LOP3.LUT R3, R0, 0x2, RZ, 0xc0, !PT ;  /* 0x0000000200037812 */ /* 0x000fe400078ec0ff */
[----:B------:R-:W-:Y:S02]  /*02f0*/  LEA R5, R5, UR11, 0x3 ;  /* 0x0000000b05057c11 */ /* 0x000fe4000f8e18ff */
[----:B-1-3--:R-:W-:-:S07]  /*0300*/  LEA R4, R36, UR6, 0x4 ;  /* 0x0000000624047c11 */ /* 0x00afce000f8e20ff */
.L_x_1172:
[----:B0-----:R-:W0:Y:S01]  /*0310*/  LDC R15, c[0x0][0x2a0] ;  /* 0x0000a800ff0f7b82 */ /* 0x001e220000000800 */
[----:B------:R-:W-:Y:S01]  /*0320*/  IABS R8, R32 ;  /* 0x0000002000087213 */ /* 0x000fe20000000000 */
[----:B------:R-:W-:Y:S01]  /*0330*/  ULDC.64 UR10, c[0x0][0x298] ;  /* 0x0000a600000a7ab9 */ /* 0x000fe20000000a00 */
[----:B------:R-:W-:Y:S01]  /*0340*/  ISETP.GE.AND P3, PT, R32, RZ, PT ;  /* 0x000000ff2000720c */ /* 0x000fe20003f66270 */
[----:B------:R-:W-:-:S04]  /*0350*/  ULDC.U8 UR6, c[0x0][0x2a4] ;  /* 0x0000a90000067ab9 */ /* 0x000fc80000000000 */
[----:B-1----:R-:W1:Y:S01]  /*0360*/  @P1 LDC.64 R16, c[0x0][0x228] ;  /* 0x00008a00ff101b82 */ /* 0x002e620000000a00 */
[----:B0-----:R-:W-:-:S04]  /*0370*/  IABS R9, R15 ;  /* 0x0000000f00097213 */ /* 0x001fc80000000000 */
[----:B------:R-:W0:Y:S08]  /*0380*/  I2F.RP R0, R9 ;  /* 0x0000000900007306 */ /* 0x000e300000209400 */
[----:B0-----:R-:W0:Y:S02]  /*0390*/  MUFU.RCP R0, R0 ;  /* 0x0000000000007308 */ /* 0x001e240000001000 */
[----:B0-----:R-:W-:-:S06]  /*03a0*/  IADD3 R6, R0, 0xffffffe, RZ ;  /* 0x0ffffffe00067810 */ /* 0x001fcc0007ffe0ff */
[----:B------:R0:W2:Y:S02]  /*03b0*/  F2I.FTZ.U32.TRUNC.NTZ R7, R6 ;  /* 0x0000000600077305 */ /* 0x0000a4000021f000 */
[----:B0-----:R-:W-:Y:S02]  /*03c0*/  MOV R6, RZ ;  /* 0x000000ff00067202 */ /* 0x001fe40000000f00 */
[----:B--2---:R-:W-:-:S05]  /*03d0*/  IADD3 R2, RZ, -R7, RZ ;  /* 0x80000007ff027210 */ /* 0x004fca0007ffe0ff */
        /* <DEDUP_REMOVED lines=8> */
[----:B------:R-:W2:Y:S06]  /*0460*/  LDG.E.64 R12, desc[UR12][R12.64] ;  /* 0x0000000c0c0c7981 */ /* 0x000eac000c1e1b00 */
[----:B------:R-:W-:Y:S02]  /*0470*/  @!P2 IADD3 R0, R0, -R9, RZ ;  /* 0x800000090000a210 */ /* 0x000fe40007ffe0ff */
[----:B------:R-:W-:Y:S02]  /*0480*/  LOP3.LUT R6, R32, R15, RZ, 0x3c, !PT ;  /* 0x0000000f20067212 */ /* 0x000fe400078e3cff */
[----:B------:R-:W-:-:S02]  /*0490*/  ISETP.GE.U32.AND P0, PT, R0, R9, PT ;  /* 0x000000090000720c */ /* 0x000fc40003f06070 */
[----:B------:R-:W-:Y:S02]  /*04a0*/  ISETP.GE.AND P4, PT, R6, RZ, PT ;  /* 0x000000ff0600720c */ /* 0x000fe40003f86270 */
[----:B------:R-:W-:Y:S02]  /*04b0*/  @!P2 IADD3 R2, R2, 0x1, RZ ;  /* 0x000000010202a810 */ /* 0x000fe40007ffe0ff */
[----:B------:R-:W-:Y:S02]  /*04c0*/  ISETP.GT.U32.AND P2, PT, R9, R0, PT ;  /* 0x000000000900720c */ /* 0x000fe40003f44070 */
[----:B------:R-:W-:-:S04]  /*04d0*/  IADD3 R7, R0, -R9, RZ ;  /* 0x8000000900077210 */ /* 0x000fc80007ffe0ff */
[----:B------:R-:W-:Y:S02]  /*04e0*/  SEL R0, R7, R0, !P2 ;  /* 0x0000000007007207 */ /* 0x000fe40005000000 */
[----:B------:R-:W-:Y:S01]  /*04f0*/  @P0 IADD3 R2, R2, 0x1, RZ ;  /* 0x0000000102020810 */ /* 0x000fe20007ffe0ff */
[----:B------:R-:W0:Y:S01]  /*0500*/  @P1 LDC.64 R6, c[0x0][0x288] ;  /* 0x0000a200ff061b82 */ /* 0x000e220000000a00 */
[----:B------:R-:W-:Y:S02]  /*0510*/  ISETP.NE.AND P0, PT, R15, RZ, PT ;  /* 0x000000ff0f00720c */ /* 0x000fe40003f05270 */
[----:B------:R-:W-:Y:S02]  /*0520*/  LOP3.LUT R9, RZ, R15, RZ, 0x33, !PT ;  /* 0x0000000fff097212 */ /* 0x000fe400078e33ff */
[----:B------:R-:W-:Y:S02]  /*0530*/  @!P4 IADD3 R2, -R2, RZ, RZ ;  /* 0x000000ff0202c210 */ /* 0x000fe40007ffe1ff */
[----:B------:R-:W-:Y:S01]  /*0540*/  @!P3 IADD3 R0, -R0, RZ, RZ ;  /* 0x000000ff0000b210 */ /* 0x000fe20007ffe1ff */
[----:B------:R-:W3:Y:S01]  /*0550*/  @P1 LDC.64 R14, c[0x0][0x230] ;  /* 0x00008c00ff0e1b82 */ /* 0x000ee20000000a00 */
[----:B------:R-:W-:-:S02]  /*0560*/  SEL R41, R9, R2, !P0 ;  /* 0x0000000209297207 */ /* 0x000fc40004000000 */
[----:B------:R-:W-:Y:S02]  /*0570*/  SEL R38, R9, R0, !P0 ;  /* 0x0000000009267207 */ /* 0x000fe40004000000 */
[----:B------:R-:W-:Y:S02]  /*0580*/  SHF.R.S32.HI R0, RZ, 0x1f, R41 ;  /* 0x0000001fff007819 */ /* 0x000fe40000011429 */
[----:B------:R-:W-:-:S03]  /*0590*/  LEA R8, R38, R3, 0x2 ;  /* 0x0000000326087211 */ /* 0x000fc600078e10ff */
[----:B------:R-:W-:Y:S01]  /*05a0*/  IMAD R0, R0, UR10, RZ ;  /* 0x0000000a00007c24 */ /* 0x000fe2000f8e02ff */
[----:B------:R-:W-:Y:S02]  /*05b0*/  SHF.R.S32.HI R9, RZ, 0x1f, R8 ;  /* 0x0000001fff097819 */ /* 0x000fe40000011408 */
[----:B------:R-:W-:Y:S01]  /*05c0*/  SHF.R.S32.HI R19, RZ, 0x1f, R10 ;  /* 0x0000001fff137819 */ /* 0x000fe2000001140a */
[C---:B------:R-:W-:Y:S02]  /*05d0*/  IMAD R43, R41.reuse, UR11, R0 ;  /* 0x0000000b292b7c24 */ /* 0x040fe4000f8e0200 */
[----:B------:R-:W-:-:S04]  /*05e0*/  IMAD.WIDE.U32 R40, R41, UR10, R8 ;  /* 0x0000000a29287c25 */ /* 0x000fc8000f8e0008 */
        /* <DEDUP_REMOVED lines=8> */
[C---:B---3--:R-:W-:Y:S02]  /*0670*/  @P1 IADD3 R18, P0, R7.reuse, R14, RZ ;  /* 0x0000000e07121210 */ /* 0x048fe40007f1e0ff */
[----:B-1----:R-:W-:Y:S02]  /*0680*/  @P1 IADD3 R16, P2, R7, R16, RZ ;  /* 0x0000001007101210 */ /* 0x002fe40007f5e0ff */
[----:B------:R-:W-:-:S02]  /*0690*/  @P1 IADD3.X R19, R6, R15, RZ, P0, !PT ;  /* 0x0000000f06131210 */ /* 0x000fc400007fe4ff */
[----:B------:R-:W-:Y:S02]  /*06a0*/  CS2R R14, SRZ ;  /* 0x00000000000e7805 */ /* 0x000fe4000001ff00 */
[----:B------:R-:W-:Y:S02]  /*06b0*/  @P1 IADD3.X R17, R6, R17, RZ, P2, !PT ;  /* 0x0000001106111210 */ /* 0x000fe400017fe4ff */
[----:B------:R-:W-:Y:S02]  /*06c0*/  MOV R7, RZ ;  /* 0x000000ff00077202 */ /* 0x000fe40000000f00 */
[----:B------:R-:W-:Y:S01]  /*06d0*/  MOV R6, RZ ;  /* 0x000000ff00067202 */ /* 0x000fe20000000f00 */
[----:B------:R0:W5:Y:S05]  /*06e0*/  @P1 LDG.E.64 R14, desc[UR12][R18.64] ;  /* 0x0000000c120e1981 */ /* 0x00016a000c1e1b00 */
[----:B------:R0:W5:Y:S01]  /*06f0*/  @P1 LDG.E.64 R6, desc[UR12][R16.64] ;  /* 0x0000000c10061981 */ /* 0x000162000c1e1b00 */
[----:B------:R-:W-:Y:S01]  /*0700*/  UMOV UR10, 0x3f800000 ;  /* 0x3f800000000a7882 */ /* 0x000fe20000000000 */
[----:B------:R-:W-:Y:S01]  /*0710*/  BSSY B0, `(.L_x_1150) ;  /* 0x0000023000007945 */ /* 0x000fe20003800000 */
[----:B------:R-:W-:-:S02]  /*0720*/  ISETP.NE.AND P4, PT, RZ, UR6, PT ;  /* 0x00000006ff007c0c */ /* 0x000fc4000bf85270 */
[----:B------:R-:W-:Y:S02]  /*0730*/  MOV R37, RZ ;  /* 0x000000ff00257202 */ /* 0x000fe40000000f00 */
[----:B------:R-:W-:Y:S02]  /*0740*/  MOV R35, RZ ;  /* 0x000000ff00237202 */ /* 0x000fe40000000f00 */
[----:B------:R-:W-:Y:S02]  /*0750*/  MOV R33, RZ ;  /* 0x000000ff00217202 */ /* 0x000fe40000000f00 */
[----:B------:R-:W-:Y:S01]  /*0760*/  MOV R31, RZ ;  /* 0x000000ff001f7202 */ /* 0x000fe20000000f00 */
[----:B--2---:R-:W-:-:S05]  /*0770*/  FFMA.FTZ R13, -R12, R12, R13 ;  /* 0x0000000c0c0d7223 */ /* 0x004fca000001010d */
        /* <DEDUP_REMOVED lines=23> */
[----:B------:R-:W-:Y:S01]  /*08f0*/  HFMA2.MMA R35, -RZ, RZ, 0, 0 ;  /* 0x00000000ff237435 */ /* 0x000fe200000001ff */
[----:B--2---:R-:W-:Y:S02]  /*0900*/  SHF.L.U32 R33, R33, 0x10, RZ ;  /* 0x0000001021217819 */ /* 0x004fe400000006ff */
[----:B---3--:R-:W-:Y:S02]  /*0910*/  SHF.L.U32 R31, R31, 0x10, RZ ;  /* 0x000000101f1f7819 */ /* 0x008fe400000006ff */
[----:B----4-:R-:W-:-:S02]  /*0920*/  @P0 SHF.L.U32 R37, R2, 0x10, RZ ;  /* 0x0000001002250819 */ /* 0x010fc400000006ff */
[----:B------:R-:W-:-:S07]  /*0930*/  @P0 SHF.L.U32 R35, R0, 0x10, RZ ;  /* 0x0000001000230819 */ /* 0x000fce00000006ff */
.L_x_1151:
[----:B------:R-:W-:Y:S05]  /*0940*/  BSYNC B0 ;  /* 0x0000000000007941 */ /* 0x000fea0003800000 */
.L_x_1150:
        /* <DEDUP_REMOVED lines=25> */
.L_x_1152:
[----:B------:R-:W-:Y:S01]  /*0ae0*/  FMUL.FTZ R13, R8, R33 ;  /* 0x00000021080d7220 */ /* 0x000fe20000410000 */
[----:B------:R-:W-:Y:S01]  /*0af0*/  FMUL.FTZ R12, R9, R31 ;  /* 0x0000001f090c7220 */ /* 0x000fe20000410000 */
[C---:B------:R-:W-:Y:S01]  /*0b00*/  ISETP.GT.AND P0, PT, R11.reuse, 0x1e, PT ;  /* 0x0000001e0b00780c */ /* 0x040fe20003f04270 */
[----:B------:R-:W-:Y:S01]  /*0b10*/  FADD.FTZ R14, RZ, R8 ;  /* 0x00000008ff0e7221 */ /* 0x000fe20000010000 */
[----:B------:R-:W-:Y:S01]  /*0b20*/  FFMA.FTZ R15, R0, R13, RZ ;  /* 0x0000000d000f7223 */ /* 0x000fe200000100ff */
[----:B------:R-:W-:Y:S01]  /*0b30*/  FADD.FTZ R13, RZ, R13 ;  /* 0x0000000dff0d7221 */ /* 0x000fe20000010000 */
[----:B------:R-:W-:Y:S01]  /*0b40*/  ISETP.NE.AND P3, PT, R11, RZ, PT ;  /* 0x000000ff0b00720c */ /* 0x000fe20003f65270 */
[----:B------:R-:W-:Y:S01]  /*0b50*/  BSSY B0, `(.L_x_1153) ;  /* 0x0000031000007945 */ /* 0x000fe20003800000 */
[----:B------:R-:W-:Y:S01]  /*0b60*/  FFMA.FTZ R17, R2, R12, R15 ;  /* 0x0000000c02117223 */ /* 0x000fe2000001000f */
[----:B------:R-:W-:Y:S01]  /*0b70*/  FADD.FTZ R16, R12, R13 ;  /* 0x0000000d0c107221 */ /* 0x000fe20000010000 */
[C---:B------:R-:W-:Y:S01]  /*0b80*/  ISETP.NE.AND P2, PT, R36.reuse, RZ, PT ;  /* 0x000000ff2400720c */ /* 0x040fe20003f45270 */
[----:B------:R-:W-:Y:S01]  /*0b90*/  FADD.FTZ R15, RZ, R9 ;  /* 0x00000009ff0f7221 */ /* 0x000fe20000010000 */
        /* <DEDUP_REMOVED lines=44> */
.L_x_1154:
[----:B------:R-:W-:Y:S05]  /*0e60*/  BSYNC B0 ;  /* 0x0000000000007941 */ /* 0x000fea0003800000 */
.L_x_1153:
        /* <DEDUP_REMOVED lines=318> */
.L_x_1156:
[----:B------:R-:W-:Y:S05]  /*2250*/  BSYNC B0 ;  /* 0x0000000000007941 */ /* 0x000fea0003800000 */
.L_x_1155:
        /* <DEDUP_REMOVED lines=19> */
.L_x_1158:
[----:B------:R-:W-:Y:S05]  /*2390*/  BSYNC B0 ;  /* 0x0000000000007941 */ /* 0x000fea0003800000 */
.L_x_1157:
        /* <DEDUP_REMOVED lines=31> */
.L_x_1161:
[----:B-1----:R-:W2:Y:S04]  /*2590*/  LDG.E.STRONG.GPU R14, desc[UR12][R12.64] ;  /* 0x0000000c0c0e7981 */ /* 0x002ea8000c1ef900 */
[----:B--2---:R-:W-:Y:S01]  /*25a0*/  CCTL.IVALL ;  /* 0x00000000ff00798f */ /* 0x004fe20002000000 */
[----:B------:R-:W-:Y:S05]  /*25b0*/  YIELD ;  /* 0x0000000000007946 */ /* 0x000fea0003800000 */
[----:B------:R-:W-:-:S13]  /*25c0*/  ISETP.NE.AND P0, PT, R14, R19, PT ;  /* 0x000000130e00720c */ /* 0x000fda0003f05270 */
[----:B------:R-:W-:Y:S05]  /*25d0*/  @P0 BRA `(.L_x_1161) ;  /* 0xfffffffc00ec0947 */ /* 0x000fea000383ffff */
.L_x_1160:
        /* <DEDUP_REMOVED lines=17> */
.L_x_1165:
        /* <DEDUP_REMOVED lines=115> */
.L_x_1164:
        /* <DEDUP_REMOVED lines=61> */
.L_x_1166:
[----:B------:R-:W-:-:S13]  /*31f0*/  ISETP.NE.OR P0, PT, R22, RZ, P0 ;  /* 0x000000ff1600720c */ /* 0x000fda0000705670 */
[----:B------:R-:W-:Y:S05]  /*3200*/  @!P0 BRA `(.L_x_1162) ;  /* 0x00000000007c8947 */ /* 0x000fea0003800000 */
.L_x_1163:
        /* <DEDUP_REMOVED lines=31> */
.L_x_1162:
        /* <DEDUP_REMOVED lines=12> */
.L_x_1168:
[----:B------:R-:W-:Y:S05]  /*34c0*/  BSYNC B0 ;  /* 0x0000000000007941 */ /* 0x000fea0003800000 */
.L_x_1167:
        /* <DEDUP_REMOVED lines=16> */
.L_x_1159:
        /* <DEDUP_REMOVED lines=27> */
.L_x_1169:
[----:B------:R-:W-:Y:S04]  /*3780*/  BSSY B0, `(.L_x_1170) ;  /* 0x0000018000007945 */ /* 0x000fe80003800000 */
[----:B------:R-:W-:Y:S05]  /*3790*/  @!P1 BRA `(.L_x_1171) ;  /* 0x0000000000589947 */ /* 0x000fea0003800000 */
[----:B------:R-:W-:Y:S01]  /*37a0*/  ULDC UR4, c[0x0][0x2bc] ;  /* 0x0000af0000047ab9 */ /* 0x000fe20000000800 */
[----:B------:R-:W-:Y:S01]  /*37b0*/  SHF.R.S32.HI R17, RZ, 0x1f, R10 ;  /* 0x0000001fff117819 */ /* 0x000fe2000001140a */
[----:B0-----:R-:W-:Y:S01]  /*37c0*/  FMUL.FTZ R15, R12, UR4 ;  /* 0x000000040c0f7c20 */ /* 0x001fe20008410000 */
[----:B------:R-:W-:Y:S01]  /*37d0*/  ULDC.64 UR16, c[0x0][0x288] ;  /* 0x0000a20000107ab9 */ /* 0x000fe20000000a00 */
[----:B------:R-:W-:Y:S02]  /*37e0*/  MOV R8, R40 ;  /* 0x0000002800087202 */ /* 0x000fe40000000f00 */
[----:B------:R-:W-:Y:S01]  /*37f0*/  MOV R9, R43 ;  /* 0x0000002b00097202 */ /* 0x000fe20000000f00 */
        /* <DEDUP_REMOVED lines=16> */
.L_x_1171:
[----:B------:R-:W-:Y:S05]  /*3900*/  BSYNC B0 ;  /* 0x0000000000007941 */ /* 0x000fea0003800000 */
.L_x_1170:
[----:B------:R-:W-:Y:S01]  /*3910*/  ULDC UR4, c[0x0][0x2a0] ;  /* 0x0000a80000047ab9 */ /* 0x000fe20000000800 */
[----:B------:R-:W-:Y:S01]  /*3920*/  ULDC UR6, c[0x0][0x270] ;  /* 0x00009c0000067ab9 */ /* 0x000fe20000000800 */
[----:B------:R-:W-:Y:S01]  /*3930*/  IADD3 R32, R29, R32, RZ ;  /* 0x000000201d207210 */ /* 0x000fe20007ffe0ff */
[----:B------:R-:W-:Y:S01]  /*3940*/  UIMAD UR4, UR4, UR6, URZ ;  /* 0x00000006040472a4 */ /* 0x000fe2000f8e023f */
[----:B------:R-:W-:-:S05]  /*3950*/  IADD3 R34, R34, 0x1, RZ ;  /* 0x0000000122227810 */ /* 0x000fca0007ffe0ff */
[----:B------:R-:W-:-:S13]  /*3960*/  ISETP.GE.AND P0, PT, R32, UR4, PT ;  /* 0x0000000420007c0c */ /* 0x000fda000bf06270 */
[----:B------:R-:W-:Y:S05]  /*3970*/  @!P0 BRA `(.L_x_1172) ;  /* 0xffffffc800648947 */ /* 0x000fea000383ffff */
.L_x_1149:
        /* <DEDUP_REMOVED lines=23> */
.L_x_1174:
[----:B------:R-:W-:Y:S05]  /*3af0*/  BSYNC B0 ;  /* 0x0000000000007941 */ /* 0x000fea0003800000 */
.L_x_1173:
[----:B------:R-:W-:Y:S05]  /*3b00*/  @P0 EXIT ;  /* 0x000000000000094d */ /* 0x000fea0003800000 */
[----:B------:R-:W-:Y:S05]  /*3b10*/  @P2 BRA `(.L_x_1175) ;  /* 0x0000000000202947 */ /* 0x000fea0003800000 */
[----:B------:R-:W-:-:S05]  /*3b20*/  IMAD R0, R4, R7, RZ ;  /* 0x0000000704007224 */ /* 0x000fca00078e02ff */
[----:B------:R-:W-:-:S13]  /*3b30*/  ISETP.NE.AND P0, PT, R0, -0x1, PT ;  /* 0xffffffff0000780c */ /* 0x000fda0003f05270 */
[----:B------:R-:W-:Y:S05]  /*3b40*/  @!P0 BRA `(.L_x_1175) ;  /* 0x0000000000148947 */ /* 0x000fea0003800000 */
.L_x_1176:
[----:B-1----:R-:W2:Y:S04]  /*3b50*/  LDG.E.STRONG.GPU R5, desc[UR12][R2.64] ;  /* 0x0000000c02057981 */ /* 0x002ea8000c1ef900 */
[----:B--2---:R-:W-:Y:S01]  /*3b60*/  CCTL.IVALL ;  /* 0x00000000ff00798f */ /* 0x004fe20002000000 */
[----:B------:R-:W-:Y:S05]  /*3b70*/  YIELD ;  /* 0x0000000000007946 */ /* 0x000fea0003800000 */
[----:B------:R-:W-:-:S13]  /*3b80*/  ISETP.NE.AND P0, PT, R5, R0, PT ;  /* 0x000000000500720c */ /* 0x000fda0003f05270 */
[----:B------:R-:W-:Y:S05]  /*3b90*/  @P0 BRA `(.L_x_1176) ;  /* 0xfffffffc00ec0947 */ /* 0x000fea000383ffff */
.L_x_1175:
[----:B------:R-:W-:Y:S05]  /*3ba0*/  WARPSYNC.ALL ;  /* 0x0000000000007948 */ /* 0x000fea0003800000 */
[----:B-1----:R-:W1:Y:S08]  /*3bb0*/  LDC.64 R2, c[0x0][0x288] ;  /* 0x0000a200ff027b82 */ /* 0x002e700000000a00 */
[----:B------:R-:W-:Y:S01]  /*3bc0*/  BAR.SYNC.DEFER_BLOCKING 0x0 ;  /* 0x0000000000007b1d */ /* 0x000fe20000010000 */
[----:B-1----:R-:W-:-:S04]  /*3bd0*/  LEA.HI R0, P0, R3, R2, RZ, 0x1 ;  /* 0x0000000203007211 */ /* 0x002fc800078108ff */
        /* <DEDUP_REMOVED lines=20> */
.L_x_1177:
        /* <DEDUP_REMOVED lines=25> */
.L_x_1178:
        /* <DEDUP_REMOVED lines=13> */
.L_x_2415:


//--------------------- .text._Z35group_norm_nhwc_bwd_one_pass_kernelI11Fp32IOBf16WLi128ELi4ELi128EEv26Group_norm_nhwc_bwd_params --------------------------
	.section	.text._Z35group_norm_nhwc_bwd_one_pass_kernelI11Fp32IOBf16WLi128ELi4ELi128EEv26Group_norm_nhwc_bwd_params,"ax",@progbits
	.align	128
        .global         _Z35group_norm_nhwc_bwd_one_pass_kernelI11Fp32IOBf16WLi128ELi4ELi128EEv26Group_norm_nhwc_bwd_params
        .type           _Z35group_norm_nhwc_bwd_one_pass_kernelI11Fp32IOBf16WLi128ELi4ELi128EEv26Group_norm_nhwc_bwd_params,@function
        .size           _Z35group_norm_nhwc_bwd_one_pass_kernelI11Fp32IOBf16WLi128ELi4ELi128EEv26Group_norm_nhwc_bwd_params,(.L_x_2416 - _Z35group_norm_nhwc_bwd_one_pass_kernelI11Fp32IOBf16WLi128ELi4ELi128EEv26Group_norm_nhwc_bwd_params)
        .other          _Z35group_norm_nhwc_bwd_one_pass_kernelI11Fp32IOBf16WLi128ELi4ELi128EEv26Group_norm_nhwc_bwd_params,@"STO_CUDA_ENTRY STV_DEFAULT"
_Z35group_norm_nhwc_bwd_one_pass_kernelI11Fp32IOBf16WLi128ELi4ELi128EEv26Group_norm_nhwc_bwd_params:
.text._Z35group_norm_nhwc_bwd_one_pass_kernelI11Fp32IOBf16WLi128ELi4ELi128EEv26Group_norm_nhwc_bwd_params:
        /* <DEDUP_REMOVED lines=15> */
[----:B------:R-:W-:Y:S01]  /*00f0*/  SHF.L.U32 R32, R46, 0x1, RZ ;  /* 0x000000012e207819 */ /* 0x000fe200000006ff */
[----:B------:R-:W-:Y:S01]  /*0100*/  UIMAD UR8, UR11, 0x3, URZ ;  /* 0x000000030b0878a4 */ /* 0x000fe2000f8e023f */
[----:B------:R-:W-:Y:S01]  /*0110*/  HFMA2.MMA R44, -RZ, RZ, 0, 0 ;  /* 0x00000000ff2c7435 */ /* 0x000fe200000001ff */
[----:B------:R-:W2:Y:S01]  /*0120*/  S2UR UR7, SR_CgaCtaId ;  /* 0x00000000000779c3 */ /* 0x000ea20000008800 */
[----:B------:R-:W-:Y:S01]  /*0130*/  ULEA.HI UR9, UP0, UR11, UR10, URZ, 0x1 ;  /* 0x0000000a0b097291 */ /* 0x000fe2000f81083f */
[----:B------:R-:W-:Y:S01]  /*0140*/  MOV R42, R38 ;  /* 0x00000026002a7202 */ /* 0x000fe20000000f00 */
[----:B------:R-:W-:Y:S01]  /*0150*/  UIADD3 UR5, UR5, UR8, URZ ;  /* 0x0000000805057290 */ /* 0x000fe2000fffe03f */
[----:B------:R-:W-:Y:S01]  /*0160*/  LOP3.LUT R32, R32, 0x2, RZ, 0xc0, !PT ;  /* 0x0000000220207812 */ /* 0x000fe200078ec0ff */
[----:B------:R-:W-:Y:S01]  /*0170*/  UIADD3.X UR10, URZ, UR11, URZ, UP0, !UPT ;  /* 0x0000000b3f0a7290 */ /* 0x000fe200087fe43f */
[----:B------:R-:W-:-:S02]  /*0180*/  ULDC.64 UR16, c[0x0][0x290] ;  /* 0x0000a40000107ab9 */ /* 0x000fc40000000a00 */
        /* <DEDUP_REMOVED lines=17> */
[----:B------:R-:W-:Y:S01]  /*02a0*/  SHF.R.S32.HI R3, RZ, 0x5, R3 ;  /* 0x00000005ff037819 */ /* 0x000fe20000011403 */
[----:B------:R-:W-:Y:S01]  /*02b0*/  USHF.L.U64.HI UR7, UR9, 0x2, UR7 ;  /* 0x0000000209077899 */ /* 0x000fe20008010207 */
[----:B------:R-:W-:-:S02]  /*02c0*/  ISETP.LT.U32.AND P1, PT, R46, 0x80, !P1 ;  /* 0x000000802e00780c */ /* 0x000fc40004f21070 */
[----:B-1-3--:R-:W-:-:S11]  /*02d0*/  LEA R33, R3, UR6, 0x3 ;  /* 0x0000000603217c11 */ /* 0x00afd6000f8e18ff */
.L_x_1206:
[----:B01----:R-:W0:Y:S01]  /*02e0*/  LDC R9, c[0x0][0x2a0] ;  /* 0x0000a800ff097b82 */ /* 0x003e220000000800 */
[----:B------:R-:W-:Y:S01]  /*02f0*/  ULDC.64 UR10, c[0x0][0x290] ;  /* 0x0000a400000a7ab9 */ /* 0x000fe20000000a00 */
[----:B------:R-:W-:-:S06]  /*0300*/  ISETP.GE.AND P3, PT, R42, RZ, PT ;  /* 0x000000ff2a00720c */ /* 0x000fcc0003f66270 */
[----:B------:R-:W1:Y:S01]  /*0310*/  LDC.64 R10, c[0x0][0x248] ;  /* 0x00009200ff0a7b82 */ /* 0x000e620000000a00 */
[----:B------:R-:W-:Y:S02]  /*0320*/  SHF.R.S32.HI R21, RZ, 0x1f, R34 ;  /* 0x0000001fff157819 */ /* 0x000fe40000011422 */
[----:B------:R-:W-:-:S05]  /*0330*/  IADD3 R27, R34, 0x40, RZ ;  /* 0x00000040221b7810 */ /* 0x000fca0007ffe0ff */
[----:B------:R-:W2:Y:S01]  /*0340*/  @P1 LDC.64 R14, c[0x0][0x228] ;  /* 0x00008a00ff0e1b82 */ /* 0x000ea20000000a00 */
[----:B0-----:R-:W-:-:S04]  /*0350*/  IABS R5, R9 ;  /* 0x0000000900057213 */ /* 0x001fc80000000000 */
[----:B------:R-:W0:Y:S01]  /*0360*/  I2F.RP R0, R5 ;  /* 0x0000000500007306 */ /* 0x000e220000209400 */
[----:B-1----:R-:W-:-:S06]  /*0370*/  IMAD.WIDE R10, R42, 0x8, R10 ;  /* 0x000000082a0a7825 */ /* 0x002fcc00078e020a */
[----:B------:R-:W3:Y:S01]  /*0380*/  LDG.E.64 R10, desc[UR12][R10.64] ;  /* 0x0000000c0a0a7981 */ /* 0x000ee2000c1e1b00 */
[----:B0-----:R-:W0:Y:S02]  /*0390*/  MUFU.RCP R0, R0 ;  /* 0x0000000000007308 */ /* 0x001e240000001000 */
[----:B0-----:R-:W-:-:S06]  /*03a0*/  IADD3 R2, R0, 0xffffffe, RZ ;  /* 0x0ffffffe00027810 */ /* 0x001fcc0007ffe0ff */
[----:B------:R0:W1:Y:S02]  /*03b0*/  F2I.FTZ.U32.TRUNC.NTZ R3, R2 ;  /* 0x0000000200037305 */ /* 0x000064000021f000 */
[----:B0-----:R-:W-:Y:S02]  /*03c0*/  MOV R2, RZ ;  /* 0x000000ff00027202 */ /* 0x001fe40000000f00 */
[----:B-1----:R-:W-:-:S05]  /*03d0*/  IADD3 R4, RZ, -R3, RZ ;  /* 0x80000003ff047210 */ /* 0x002fca0007ffe0ff */
[----:B------:R-:W-:Y:S01]  /*03e0*/  IMAD R7, R4, R5, RZ ;  /* 0x0000000504077224 */ /* 0x000fe200078e02ff */
[----:B------:R-:W-:-:S03]  /*03f0*/  IABS R4, R42 ;  /* 0x0000002a00047213 */ /* 0x000fc60000000000 */
[----:B------:R-:W-:Y:S01]  /*0400*/  IMAD.HI.U32 R3, R3, R7, R2 ;  /* 0x0000000703037227 */ /* 0x000fe200078e0002 */
[----:B------:R-:W-:Y:S01]  /*0410*/  SHF.R.U32.HI R2, RZ, 0x1, R46 ;  /* 0x00000001ff027819 */ /* 0x000fe2000001162e */
[----:B------:R-:W0:Y:S04]  /*0420*/  LDC R7, c[0x0][0x2ac] ;  /* 0x0000ab00ff077b82 */ /* 0x000e280000000800 */
[----:B------:R-:W-:-:S05]  /*0430*/  IMAD.HI.U32 R3, R3, R4, RZ ;  /* 0x0000000403037227 */ /* 0x000fca00078e00ff */
[----:B------:R-:W-:-:S05]  /*0440*/  IADD3 R0, -R3, RZ, RZ ;  /* 0x000000ff03007210 */ /* 0x000fca0007ffe1ff */
[----:B------:R-:W-:Y:S01]  /*0450*/  IMAD R0, R5, R0, R4 ;  /* 0x0000000005007224 */ /* 0x000fe200078e0204 */
[----:B------:R-:W-:-:S04]  /*0460*/  LOP3.LUT R4, R42, R9, RZ, 0x3c, !PT ;  /* 0x000000092a047212 */ /* 0x000fc800078e3cff */
[----:B------:R-:W-:Y:S02]  /*0470*/  ISETP.GT.U32.AND P5, PT, R5, R0, PT ;  /* 0x000000000500720c */ /* 0x000fe40003fa4070 */
[----:B------:R-:W-:Y:S01]  /*0480*/  ISETP.GE.AND P2, PT, R4, RZ, PT ;  /* 0x000000ff0400720c */ /* 0x000fe20003f46270 */
[----:B0-----:R-:W-:Y:S02]  /*0490*/  IMAD R2, R7, UR14, R2 ;  /* 0x0000000e07027c24 */ /* 0x001fe4000f8e0202 */
[----:B------:R-:W0:Y:S03]  /*04a0*/  @P1 LDC.64 R6, c[0x0][0x288] ;  /* 0x0000a200ff061b82 */ /* 0x000e260000000a00 */
[----:B------:R-:W-:-:S05]  /*04b0*/  IADD3 R2, R2, 0x40, RZ ;  /* 0x0000004002027810 */ /* 0x000fca0007ffe0ff */
[-C--:B------:R-:W-:Y:S02]  /*04c0*/  @!P5 IADD3 R0, R0, -R5.reuse, RZ ;  /* 0x800000050000d210 */ /* 0x080fe40007ffe0ff */
[----:B------:R-:W-:Y:S02]  /*04d0*/  ISETP.GE.U32.AND P0, PT, R2, UR10, PT ;  /* 0x0000000a02007c0c */ /* 0x000fe4000bf06070 */
[----:B------:R-:W-:Y:S02]  /*04e0*/  ISETP.GE.U32.AND P4, PT, R0, R5, PT ;  /* 0x000000050000720c */ /* 0x000fe40003f86070 */
[----:B------:R-:W-:Y:S02]  /*04f0*/  SHF.R.S32.HI R2, RZ, 0x1f, R2 ;  /* 0x0000001fff027819 */ /* 0x000fe40000011402 */
[----:B------:R-:W-:Y:S02]  /*0500*/  @!P5 IADD3 R3, R3, 0x1, RZ ;  /* 0x000000010303d810 */ /* 0x000fe40007ffe0ff */
[----:B------:R-:W-:Y:S01]  /*0510*/  ISETP.GE.AND.EX P0, PT, R2, UR11, PT, P0 ;  /* 0x0000000b02007c0c */ /* 0x000fe2000bf06300 */
[----:B------:R-:W-:Y:S01]  /*0520*/  ULDC.64 UR10, c[0x0][0x298] ;  /* 0x0000a600000a7ab9 */ /* 0x000fe20000000a00 */
[----:B------:R-:W-:-:S02]  /*0530*/  ISETP.GT.U32.AND P5, PT, R5, R0, PT ;  /* 0x000000000500720c */ /* 0x000fc40003fa4070 */
[----:B------:R-:W-:Y:S02]  /*0540*/  ISETP.LT.U32.AND P0, PT, R46, 0x80, !P0 ;  /* 0x000000802e00780c */ /* 0x000fe40004701070 */
[----:B------:R-:W-:Y:S02]  /*0550*/  IADD3 R5, R0, -R5, RZ ;  /* 0x8000000500057210 */ /* 0x000fe40007ffe0ff */
[----:B------:R-:W-:Y:S02]  /*0560*/  @P4 IADD3 R3, R3, 0x1, RZ ;  /* 0x0000000103034810 */ /* 0x000fe40007ffe0ff */
[----:B------:R-:W-:Y:S02]  /*0570*/  SEL R5, R5, R0, !P5 ;  /* 0x0000000005057207 */ /* 0x000fe40006800000 */
[----:B------:R-:W-:Y:S02]  /*0580*/  ISETP.NE.AND P4, PT, R9, RZ, PT ;  /* 0x000000ff0900720c */ /* 0x000fe40003f85270 */
[----:B------:R-:W-:-:S02]  /*0590*/  LOP3.LUT R0, RZ, R9, RZ, 0x33, !PT ;  /* 0x00000009ff007212 */ /* 0x000fc400078e33ff */
[----:B------:R-:W-:Y:S01]  /*05a0*/  @!P3 IADD3 R5, -R5, RZ, RZ ;  /* 0x000000ff0505b210 */ /* 0x000fe20007ffe1ff */
[----:B------:R-:W1:Y:S01]  /*05b0*/  @P0 LDC.64 R8, c[0x0][0x288] ;  /* 0x0000a200ff080b82 */ /* 0x000e620000000a00 */
[----:B------:R-:W-:Y:S02]  /*05c0*/  @!P2 IADD3 R3, -R3, RZ, RZ ;  /* 0x000000ff0303a210 */ /* 0x000fe40007ffe1ff */
[C---:B------:R-:W-:Y:S02]  /*05d0*/  SEL R5, R0.reuse, R5, !P4 ;  /* 0x0000000500057207 */ /* 0x040fe40006000000 */
[----:B------:R-:W-:Y:S02]  /*05e0*/  SEL R3, R0, R3, !P4 ;  /* 0x0000000300037207 */ /* 0x000fe40006000000 */
[----:B------:R-:W-:Y:S01]  /*05f0*/  LEA R12, R5, R32, 0x2 ;  /* 0x00000020050c7211 */ /* 0x000fe200078e10ff */
[----:B------:R-:W4:Y:S01]  /*0600*/  @P0 LDC.64 R16, c[0x0][0x230] ;  /* 0x00008c00ff100b82 */ /* 0x000f220000000a00 */
[----:B------:R-:W-:-:S02]  /*0610*/  SHF.R.S32.HI R0, RZ, 0x1f, R3 ;  /* 0x0000001fff007819 */ /* 0x000fc40000011403 */
[----:B------:R-:W-:-:S03]  /*0620*/  SHF.R.S32.HI R13, RZ, 0x1f, R12 ;  /* 0x0000001fff0d7819 */ /* 0x000fc6000001140c */
[----:B------:R-:W-:Y:S02]  /*0630*/  IMAD R0, R0, UR10, RZ ;  /* 0x0000000a00007c24 */ /* 0x000fe4000f8e02ff */
[C---:B------:R-:W-:Y:S01]  /*0640*/  IMAD.WIDE.U32 R48, R3.reuse, UR10, R12 ;  /* 0x0000000a03307c25 */ /* 0x040fe2000f8e000c */
[----:B------:R-:W2:Y:S03]  /*0650*/  @P0 LDC.64 R18, c[0x0][0x228] ;  /* 0x00008a00ff120b82 */ /* 0x000ea60000000a00 */
[----:B------:R-:W-:Y:S01]  /*0660*/  IMAD R51, R3, UR11, R0 ;  /* 0x0000000b03337c24 */ /* 0x000fe2000f8e0200 */
[----:B------:R-:W-:-:S04]  /*0670*/  @P1 MOV R50, R48 ;  /* 0x0000003000321202 */ /* 0x000fc80000000f00 */
[----:B------:R-:W4:Y:S01]  /*0680*/  @P1 LDC.64 R2, c[0x0][0x230] ;  /* 0x00008c00ff021b82 */ /* 0x000f220000000a00 */
[----:B------:R-:W-:Y:S01]  /*0690*/  IADD3 R51, R49, R51, RZ ;  /* 0x0000003331337210 */ /* 0x000fe20007ffe0ff */
[----:B0-----:R-:W-:Y:S01]  /*06a0*/  @P1 IMAD R0, R21, R6, RZ ;  /* 0x0000000615001224 */ /* 0x001fe200078e02ff */
[----:B------:R-:W-:-:S03]  /*06b0*/  SHF.R.S32.HI R25, RZ, 0x1f, R27 ;  /* 0x0000001fff197819 */ /* 0x000fc6000001141b */
[C---:B------:R-:W-:Y:S01]  /*06c0*/  @P1 IMAD R23, R34.reuse, R7, R0 ;  /* 0x0000000722171224 */ /* 0x040fe200078e0200 */
[----:B------:R-:W-:Y:S01]  /*06d0*/  @P0 MOV R7, R51 ;  /* 0x0000003300070202 */ /* 0x000fe20000000f00 */
[----:B------:R-:W-:Y:S01]  /*06e0*/  @P1 IMAD.WIDE.U32 R20, R34, R6, R50 ;  /* 0x0000000622141225 */ /* 0x000fe200078e0032 */
[----:B------:R-:W-:-:S03]  /*06f0*/  @P0 MOV R6, R48 ;  /* 0x0000003000060202 */ /* 0x000fc60000000f00 */
[-C--:B-1----:R-:W-:Y:S02]  /*0700*/  @P0 IMAD R0, R25, R8.reuse, RZ ;  /* 0x0000000819000224 */ /* 0x082fe400078e02ff */
[----:B------:R-:W-:-:S04]  /*0710*/  @P0 IMAD.WIDE.U32 R6, R27, R8, R6 ;  /* 0x000000081b060225 */ /* 0x000fc800078e0006 */
[----:B------:R-:W-:Y:S01]  /*0720*/  @P0 IMAD R25, R27, R9, R0 ;  /* 0x000000091b190224 */ /* 0x000fe200078e0200 */
[----:B------:R-:W-:Y:S02]  /*0730*/  @P1 IADD3 R9, R21, R23, RZ ;  /* 0x0000001715091210 */ /* 0x000fe40007ffe0ff */
[C---:B------:R-:W-:Y:S02]  /*0740*/  @P1 SHF.L.U32 R21, R20.reuse, 0x2, RZ ;  /* 0x0000000214151819 */ /* 0x040fe400000006ff */
[----:B------:R-:W-:Y:S02]  /*0750*/  @P1 SHF.L.U64.HI R20, R20, 0x2, R9 ;  /* 0x0000000214141819 */ /* 0x000fe40000010209 */
[----:B------:R-:W-:Y:S02]  /*0760*/  @P0 IADD3 R9, R7, R25, RZ ;  /* 0x0000001907090210 */ /* 0x000fe40007ffe0ff */
[----:B------:R-:W-:Y:S02]  /*0770*/  @P0 SHF.L.U32 R7, R6, 0x2, RZ ;  /* 0x0000000206070819 */ /* 0x000fe400000006ff */
[----:B----4-:R-:W-:-:S02]  /*0780*/  @P1 IADD3 R22, P2, R21, R2, RZ ;  /* 0x0000000215161210 */ /* 0x010fc40007f5e0ff */
[----:B------:R-:W-:Y:S02]  /*0790*/  @P0 SHF.L.U64.HI R6, R6, 0x2, R9 ;  /* 0x0000000206060819 */ /* 0x000fe40000010209 */
[C---:B------:R-:W-:Y:S02]  /*07a0*/  @P0 IADD3 R16, P4, R7.reuse, R16, RZ ;  /* 0x0000001007100210 */ /* 0x040fe40007f9e0ff */
[----:B--2---:R-:W-:Y:S02]  /*07b0*/  @P0 IADD3 R18, P5, R7, R18, RZ ;  /* 0x0000001207120210 */ /* 0x004fe40007fbe0ff */
[----:B------:R-:W-:Y:S02]  /*07c0*/  @P1 IADD3 R14, P3, R21, R14, RZ ;  /* 0x0000000e150e1210 */ /* 0x000fe40007f7e0ff */
[----:B------:R-:W-:Y:S02]  /*07d0*/  @P1 IADD3.X R23, R20, R3, RZ, P2, !PT ;  /* 0x0000000314171210 */ /* 0x000fe400017fe4ff */
[----:B------:R-:W-:-:S02]  /*07e0*/  @P0 IADD3.X R17, R6, R17, RZ, P4, !PT ;  /* 0x0000001106110210 */ /* 0x000fc400027fe4ff */
[----:B------:R-:W-:Y:S02]  /*07f0*/  @P0 IADD3.X R19, R6, R19, RZ, P5, !PT ;  /* 0x0000001306130210 */ /* 0x000fe40002ffe4ff */
[----:B------:R-:W-:Y:S02]  /*0800*/  CS2R R6, SRZ ;  /* 0x0000000000067805 */ /* 0x000fe4000001ff00 */
[----:B------:R-:W-:Y:S02]  /*0810*/  MOV R3, RZ ;  /* 0x000000ff00037202 */ /* 0x000fe40000000f00 */
[----:B------:R-:W-:Y:S02]  /*0820*/  MOV R2, RZ ;  /* 0x000000ff00027202 */ /* 0x000fe40000000f00 */
[----:B------:R-:W-:-:S04]  /*0830*/  @P1 IADD3.X R15, R20, R15, RZ, P3, !PT ;  /* 0x0000000f140f1210 */ /* 0x000fc80001ffe4ff */
[----:B------:R0:W5:Y:S04]  /*0840*/  @P1 LDG.E.64 R2, desc[UR12][R22.64] ;  /* 0x0000000c16021981 */ /* 0x000168000c1e1b00 */
[----:B------:R0:W5:Y:S01]  /*0850*/  @P1 LDG.E.64 R6, desc[UR12][R14.64] ;  /* 0x0000000c0e061981 */ /* 0x000162000c1e1b00 */
[----:B------:R-:W-:Y:S02]  /*0860*/  CS2R R20, SRZ ;  /* 0x0000000000147805 */ /* 0x000fe4000001ff00 */
[----:B------:R-:W-:-:S04]  /*0870*/  CS2R R8, SRZ ;  /* 0x0000000000087805 */ /* 0x000fc8000001ff00 */
[----:B------:R0:W5:Y:S04]  /*0880*/  @P0 LDG.E.64 R20, desc[UR12][R16.64] ;  /* 0x0000000c10140981 */ /* 0x000168000c1e1b00 */
[----:B------:R0:W5:Y:S01]  /*0890*/  @P0 LDG.E.64 R8, desc[UR12][R18.64] ;  /* 0x0000000c12080981 */ /* 0x000162000c1e1b00 */
[----:B------:R-:W-:Y:S01]  /*08a0*/  UMOV UR10, 0x3f800000 ;  /* 0x3f800000000a7882 */ /* 0x000fe20000000000 */
[----:B------:R-:W-:Y:S01]  /*08b0*/  BSSY B0, `(.L_x_1180) ;  /* 0x0000021000007945 */ /* 0x000fe20003800000 */
[----:B------:R-:W-:Y:S02]  /*08c0*/  MOV R43, RZ ;  /* 0x000000ff002b7202 */ /* 0x000fe40000000f00 */
[----:B------:R-:W-:Y:S02]  /*08d0*/  CS2R R40, SRZ ;  /* 0x0000000000287805 */ /* 0x000fe4000001ff00 */
[----:B------:R-:W-:Y:S01]  /*08e0*/  MOV R39, RZ ;  /* 0x000000ff00277202 */ /* 0x000fe20000000f00 */
[----:B---3--:R-:W-:-:S05]  /*08f0*/  FFMA.FTZ R11, -R10, R10, R11 ;  /* 0x0000000a0a0b7223 */ /* 0x008fca000001010b */
        /* <DEDUP_REMOVED lines=28> */
.L_x_1181:
[----:B------:R-:W-:Y:S05]  /*0ac0*/  BSYNC B0 ;  /* 0x0000000000007941 */ /* 0x000fea0003800000 */
.L_x_1180:
[----:B------:R-:W-:Y:S01]  /*0ad0*/  ULDC.U8 UR4, c[0x0][0x2a4] ;  /* 0x0000a90000047ab9 */ /* 0x000fe20000000000 */
[C---:B-----5:R-:W-:Y:S01]  /*0ae0*/  FADD.FTZ R0, -R10.reuse, R2 ;  /* 0x000000020a007221 */ /* 0x060fe20000010100 */
[----:B------:R-:W-:Y:S01]  /*0af0*/  ISETP.NE.AND P2, PT, RZ, UR4, PT ;  /* 0x00000004ff007c0c */ /* 0x000fe2000bf45270 */
[C---:B------:R-:W-:Y:S01]  /*0b00*/  FADD.FTZ R2, -R10.reuse, R3 ;  /* 0x000000030a027221 */ /* 0x040fe20000010100 */
[C---:B------:R-:W-:Y:S01]  /*0b10*/  FADD.FTZ R19, -R10.reuse, R20 ;  /* 0x000000140a137221 */ /* 0x040fe20000010100 */
[----:B------:R-:W-:Y:S01]  /*0b20*/  FADD.FTZ R4, -R10, R21 ;  /* 0x000000150a047221 */ /* 0x000fe20000010100 */
[----:B------:R-:W-:Y:S01]  /*0b30*/  MOV R11, R6 ;  /* 0x00000006000b7202 */ /* 0x000fe20000000f00 */
        /* <DEDUP_REMOVED lines=23> */
.L_x_1182:
[----:B------:R-:W-:Y:S01]  /*0cb0*/  FMUL.FTZ R17, R11, R43 ;  /* 0x0000002b0b117220 */ /* 0x000fe20000410000 */
[----:B------:R-:W-:Y:S01]  /*0cc0*/  FMUL.FTZ R3, R19, UR10 ;  /* 0x0000000a13037c20 */ /* 0x000fe20008410000 */
[----:B------:R-:W-:Y:S01]  /*0cd0*/  MOV R15, R9 ;  /* 0x00000009000f7202 */ /* 0x000fe20000000f00 */
        /* <DEDUP_REMOVED lines=23> */
.L_x_1183:
        /* <DEDUP_REMOVED lines=65> */
.L_x_1185:
[----:B------:R-:W-:Y:S05]  /*1260*/  BSYNC B0 ;  /* 0x0000000000007941 */ /* 0x000fea0003800000 */
.L_x_1184:
        /* <DEDUP_REMOVED lines=318> */
.L_x_1187:
[----:B------:R-:W-:Y:S05]  /*2650*/  BSYNC B0 ;  /* 0x0000000000007941 */ /* 0x000fea0003800000 */
.L_x_1186:
        /* <DEDUP_REMOVED lines=19> */
.L_x_1189:
[----:B------:R-:W-:Y:S05]  /*2790*/  BSYNC B0 ;  /* 0x0000000000007941 */ /* 0x000fea0003800000 */
.L_x_1188:
        /* <DEDUP_REMOVED lines=31> */
.L_x_1192:
[----:B-1----:R-:W2:Y:S04]  /*2990*/  LDG.E.STRONG.GPU R5, desc[UR12][R12.64] ;  /* 0x0000000c0c057981 */ /* 0x002ea8000c1ef900 */
[----:B--2---:R-:W-:Y:S01]  /*29a0*/  CCTL.IVALL ;  /* 0x00000000ff00798f */ /* 0x004fe20002000000 */
[----:B------:R-:W-:Y:S05]  /*29b0*/  YIELD ;  /* 0x0000000000007946 */ /* 0x000fea0003800000 */
[----:B------:R-:W-:-:S13]  /*29c0*/  ISETP.NE.AND P0, PT, R5, R16, PT ;  /* 0x000000100500720c */ /* 0x000fda0003f05270 */
[----:B------:R-:W-:Y:S05]  /*29d0*/  @P0 BRA `(.L_x_1192) ;  /* 0xfffffffc00ec0947 */ /* 0x000fea000383ffff */
.L_x_1191:
        /* <DEDUP_REMOVED lines=17> */
.L_x_1196:
        /* <DEDUP_REMOVED lines=115> */
.L_x_1195:
        /* <DEDUP_REMOVED lines=61> */
.L_x_1197:
[----:B------:R-:W-:-:S13]  /*35f0*/  ISETP.NE.OR P0, PT, R5, RZ, P0 ;  /* 0x000000ff0500720c */ /* 0x000fda0000705670 */
[----:B------:R-:W-:Y:S05]  /*3600*/  @!P0 BRA `(.L_x_1193) ;  /* 0x00000000007c8947 */ /* 0x000fea0003800000 */
.L_x_1194:
        /* <DEDUP_REMOVED lines=31> */
.L_x_1193:
        /* <DEDUP_REMOVED lines=12> */
.L_x_1199:
[----:B------:R-:W-:Y:S05]  /*38c0*/  BSYNC B0 ;  /* 0x0000000000007941 */ /* 0x000fea0003800000 */
.L_x_1198:
        /* <DEDUP_REMOVED lines=16> */
.L_x_1190:
[----:B------:R-:W3:Y:S01]  /*39d0*/  S2UR UR6, SR_CgaCtaId ;  /* 0x00000000000679c3 */ /* 0x000ee20000008800 */
[----:B------:R-:W-:Y:S01]  /*39e0*/  UMOV UR4, 0x400 ;  /* 0x0000040000047882 */ /* 0x000fe20000000000 */
[----:B-1----:R-:W-:-:S06]  /*39f0*/  SHF.R.U32.HI R5, RZ, 0x1, R46 ;  /* 0x00000001ff057819 */ /* 0x002fcc000001162e */
[----:B0-2---:R-:W0:Y:S01]  /*3a00*/  LDC R12, c[0x0][0x2ac] ;  /* 0x0000ab00ff0c7b82 */ /* 0x005e220000000800 */
        /* <DEDUP_REMOVED lines=28> */
.L_x_1200:
[----:B------:R-:W-:Y:S04]  /*3bd0*/  BSSY B0, `(.L_x_1201) ;  /* 0x0000014000007945 */ /* 0x000fe80003800000 */
[----:B------:R-:W-:Y:S05]  /*3be0*/  @!P1 BRA `(.L_x_1202) ;  /* 0x0000000000489947 */ /* 0x000fea0003800000 */
[----:B------:R-:W-:Y:S01]  /*3bf0*/  SHF.R.S32.HI R15, RZ, 0x1f, R34 ;  /* 0x0000001fff0f7819 */ /* 0x000fe20000011422 */
[----:B------:R-:W-:Y:S01]  /*3c00*/  ULDC.64 UR16, c[0x0][0x288] ;  /* 0x0000a20000107ab9 */ /* 0x000fe20000000a00 */
[----:B------:R-:W-:Y:S01]  /*3c10*/  MOV R10, R48 ;  /* 0x00000030000a7202 */ /* 0x000fe20000000f00 */
[--C-:B------:R-:W-:Y:S01]  /*3c20*/  FFMA.FTZ R0, R0, R5, R13.reuse ;  /* 0x0000000500007223 */ /* 0x100fe2000001000d */
        /* <DEDUP_REMOVED lines=14> */
.L_x_1202:
[----:B------:R-:W-:Y:S05]  /*3d10*/  BSYNC B0 ;  /* 0x0000000000007941 */ /* 0x000fea0003800000 */
.L_x_1201:
[----:B------:R-:W-:Y:S05]  /*3d20*/  @!P2 BRA `(.L_x_1203) ;  /* 0x000000000048a947 */ /* 0x000fea0003800000 */
        /* <DEDUP_REMOVED lines=18> */
.L_x_1203:
        /* <DEDUP_REMOVED lines=10> */
[----:B------:R-:W-:Y:S01]  /*3ef0*/  FFMA.FTZ R0, R3, R5, R13 ;  /* 0x0000000503007223 */ /* 0x000fe2000001000d */
[----:B------:R-:W-:Y:S01]  /*3f00*/  SHF.R.S32.HI R6, RZ, 0x1f, R7 ;  /* 0x0000001fff067819 */ /* 0x000fe20000011407 */
[----:B------:R-:W-:-:S04]  /*3f10*/  IMAD.WIDE.U32 R2, R7, UR16, R48 ;  /* 0x0000001007027c25 */ /* 0x000fc8000f8e0030 */
[----:B------:R-:W-:Y:S01]  /*3f20*/  FFMA.FTZ R0, R43, R8, -R0 ;  /* 0x000000082b007223 */ /* 0x000fe20000010800 */
[----:B------:R-:W-:-:S03]  /*3f30*/  IMAD R6, R6, UR16, RZ ;  /* 0x0000001006067c24 */ /* 0x000fc6000f8e02ff */
[----:B------:R-:W-:Y:S01]  /*3f40*/  FMUL.FTZ R8, R0, UR10 ;  /* 0x0000000a00087c20 */ /* 0x000fe20008410000 */
[----:B------:R-:W-:Y:S02]  /*3f50*/  IMAD R7, R7, UR17, R6 ;  /* 0x0000001107077c24 */ /* 0x000fe4000f8e0206 */
[----:B------:R-:W-:Y:S01]  /*3f60*/  FFMA.FTZ R6, R4, R5, R13 ;  /* 0x0000000504067223 */ /* 0x000fe2000001000d */
[----:B------:R-:W-:Y:S02]  /*3f70*/  ULDC.64 UR16, c[0x0][0x210] ;  /* 0x0000840000107ab9 */ /* 0x000fe40000000a00 */
[----:B------:R-:W-:Y:S01]  /*3f80*/  LEA R4, P0, R2, UR16, 0x2 ;  /* 0x0000001002047c11 */ /* 0x000fe2000f8010ff */
[----:B------:R-:W-:Y:S01]  /*3f90*/  FFMA.FTZ R6, R39, R9, -R6 ;  /* 0x0000000927067223 */ /* 0x000fe20000010806 */
[----:B------:R-:W-:-:S03]  /*3fa0*/  IADD3 R7, R3, R7, RZ ;  /* 0x0000000703077210 */ /* 0x000fc60007ffe0ff */
[----:B------:R-:W-:Y:S01]  /*3fb0*/  FMUL.FTZ R9, R6, UR10 ;  /* 0x0000000a06097c20 */ /* 0x000fe20008410000 */
[----:B------:R-:W-:-:S05]  /*3fc0*/  LEA.HI.X R5, R2, UR17, R7, 0x2, P0 ;  /* 0x0000001102057c11 */ /* 0x000fca00080f1407 */
[----:B------:R1:W-:Y:S02]  /*3fd0*/  STG.E.64 desc[UR12][R4.64], R8 ;  /* 0x0000000804007986 */ /* 0x0003e4000c101b0c */
.L_x_1205:
[----:B------:R-:W-:Y:S05]  /*3fe0*/  BSYNC B0 ;  /* 0x0000000000007941 */ /* 0x000fea0003800000 */
.L_x_1204:
[----:B------:R-:W-:Y:S01]  /*3ff0*/  ULDC UR4, c[0x0][0x2a0] ;  /* 0x0000a80000047ab9 */ /* 0x000fe20000000800 */
[----:B------:R-:W-:Y:S01]  /*4000*/  ULDC UR6, c[0x0][0x270] ;  /* 0x00009c0000067ab9 */ /* 0x000fe20000000800 */
[----:B------:R-:W-:Y:S01]  /*4010*/  IADD3 R42, R37, R42, RZ ;  /* 0x0000002a252a7210 */ /* 0x000fe20007ffe0ff */
[----:B------:R-:W-:Y:S01]  /*4020*/  UIMAD UR4, UR4, UR6, URZ ;  /* 0x00000006040472a4 */ /* 0x000fe2000f8e023f */
[----:B------:R-:W-:-:S05]  /*4030*/  IADD3 R44, R44, 0x1, RZ ;  /* 0x000000012c2c7810 */ /* 0x000fca0007ffe0ff */
[----:B------:R-:W-:-:S13]  /*4040*/  ISETP.GE.AND P0, PT, R42, UR4, PT ;  /* 0x000000042a007c0c */ /* 0x000fda000bf06270 */
[----:B------:R-:W-:Y:S05]  /*4050*/  @!P0 BRA `(.L_x_1206) ;  /* 0xffffffc000a08947 */ /* 0x000fea000383ffff */
.L_x_1179:
[----:B-1----:R-:W1:Y:S01]  /*4060*/  LDC R4, c[0x0][0xc] ;  /* 0x00000300ff047b82 */ /* 0x002e620000000800 */
        /* <DEDUP_REMOVED lines=22> */
.L_x_1208:
[----:B------:R-:W-:Y:S05]  /*41d0*/  BSYNC B0 ;  /* 0x0000000000007941 */ /* 0x000fea0003800000 */
.L_x_1207:
[----:B------:R-:W-:Y:S05]  /*41e0*/  @P0 EXIT ;  /* 0x000000000000094d */ /* 0x000fea0003800000 */
[----:B------:R-:W-:Y:S05]  /*41f0*/  @P2 BRA `(.L_x_1209) ;  /* 0x0000000000202947 */ /* 0x000fea0003800000 */
[----:B------:R-:W-:-:S05]  /*4200*/  IMAD R0, R4, R7, RZ ;  /* 0x0000000704007224 */ /* 0x000fca00078e02ff */
[----:B------:R-:W-:-:S13]  /*4210*/  ISETP.NE.AND P0, PT, R0, -0x1, PT ;  /* 0xffffffff0000780c */ /* 0x000fda0003f05270 */
[----:B------:R-:W-:Y:S05]  /*4220*/  @!P0 BRA `(.L_x_1209) ;  /* 0x0000000000148947 */ /* 0x000fea0003800000 */
.L_x_1210:
[----:B0-----:R-:W2:Y:S04]  /*4230*/  LDG.E.STRONG.GPU R5, desc[UR12][R2.64] ;  /* 0x0000000c02057981 */ /* 0x001ea8000c1ef900 */
[----:B--2---:R-:W-:Y:S01]  /*4240*/  CCTL.IVALL ;  /* 0x00000000ff00798f */ /* 0x004fe20002000000 */
[----:B------:R-:W-:Y:S05]  /*4250*/  YIELD ;  /* 0x0000000000007946 */ /* 0x000fea0003800000 */
[----:B------:R-:W-:-:S13]  /*4260*/  ISETP.NE.AND P0, PT, R5, R0, PT ;  /* 0x000000000500720c */ /* 0x000fda0003f05270 */
[----:B------:R-:W-:Y:S05]  /*4270*/  @P0 BRA `(.L_x_1210) ;  /* 0xfffffffc00ec0947 */ /* 0x000fea000383ffff */
.L_x_1209:
        /* <DEDUP_REMOVED lines=24> */
.L_x_1211:
        /* <DEDUP_REMOVED lines=25> */
.L_x_1212:
        /* <DEDUP_REMOVED lines=15> */
.L_x_2416:


//--------------------- .text._Z35group_norm_nhwc_bwd_one_pass_kernelI11Fp32IOBf16WLi256ELi4ELi128EEv26Group_norm_nhwc_bwd_params --------------------------
	.section	.text._Z35group_norm_nhwc_bwd_one_pass_kernelI11Fp32IOBf16WLi256ELi4ELi128EEv26Group_norm_nhwc_bwd_params,"ax",@progbits
	.align	128
        .global         _Z35group_norm_nhwc_bwd_one_pass_kernelI11Fp32IOBf16WLi256ELi4ELi128EEv26Group_norm_nhwc_bwd_params
        .type           _Z35group_norm_nhwc_bwd_one_pass_kernelI11Fp32IOBf16WLi256ELi4ELi128EEv26Group_norm_nhwc_bwd_params,@function
        .size           _Z35group_norm_nhwc_bwd_one_pass_kernelI11Fp32IOBf16WLi256ELi4ELi128EEv26Group_norm_nhwc_bwd_params,(.L_x_2417 - _Z35group_norm_nhwc_bwd_one_pass_kernelI11Fp32IOBf16WLi256ELi4ELi128EEv26Group_norm_nhwc_bwd_params)
        .other          _Z35group_norm_nhwc_bwd_one_pass_kernelI11Fp32IOBf16WLi256ELi4ELi128EEv26Group_norm_nhwc_bwd_params,@"STO_CUDA_ENTRY STV_DEFAULT"
_Z35group_norm_nhwc_bwd_one_pass_kernelI11Fp32IOBf16WLi256ELi4ELi128EEv26Group_norm_nhwc_bwd_params:
.text._Z35group_norm_nhwc_bwd_one_pass_kernelI11Fp32IOBf16WLi256ELi4ELi128EEv26Group_norm_nhwc_bwd_params:
        /* <DEDUP_REMOVED lines=13> */
[----:B------:R-:W-:Y:S01]  /*00d0*/  ULDC.64 UR10, c[0x0][0x288] ;  /* 0x0000a200000a7ab9 */ /* 0x000fe20000000a00 */
[----:B------:R-:W1:Y:S01]  /*00e0*/  S2R R42, SR_LANEID ;  /* 0x00000000002a7919 */ /* 0x000e620000000000 */
[----:B------:R-:W-:Y:S01]  /*00f0*/  UIMAD.WIDE.U32 UR4, UR10, 0x3, URZ ;  /* 0x000000030a0478a5 */ /* 0x000fe2000f8e003f */
[----:B------:R-:W-:Y:S01]  /*0100*/  ISETP.GE.U32.AND P2, PT, R48, 0x80, PT ;  /* 0x000000803000780c */ /* 0x000fe20003f46070 */
[----:B------:R-:W-:Y:S01]  /*0110*/  UIMAD UR8, UR11, 0x3, URZ ;  /* 0x000000030b0878a4 */ /* 0x000fe2000f8e023f */
[----:B------:R-:W-:Y:S01]  /*0120*/  SHF.R.S32.HI R3, RZ, 0x1f, R48 ;  /* 0x0000001fff037819 */ /* 0x000fe20000011430 */
[----:B------:R-:W2:Y:S01]  /*0130*/  S2UR UR9, SR_CgaCtaId ;  /* 0x00000000000979c3 */ /* 0x000ea20000008800 */
[----:B------:R-:W-:Y:S01]  /*0140*/  ULDC.64 UR16, c[0x0][0x290] ;  /* 0x0000a40000107ab9 */ /* 0x000fe20000000a00 */
[----:B------:R-:W-:Y:S01]  /*0150*/  ULEA.HI UR7, UP0, UR11, UR10, URZ, 0x1 ;  /* 0x0000000a0b077291 */ /* 0x000fe2000f81083f */
[----:B------:R-:W-:Y:S01]  /*0160*/  R2UR UR15, R43 ;  /* 0x000000002b0f72ca */ /* 0x000fe200000e0000 */
[----:B------:R-:W-:Y:S01]  /*0170*/  UIADD3 UR8, UR5, UR8, URZ ;  /* 0x0000000805087290 */ /* 0x000fe2000fffe03f */
[----:B------:R-:W-:Y:S01]  /*0180*/  LEA.HI R3, R3, R48, RZ, 0x5 ;  /* 0x0000003003037211 */ /* 0x000fe200078f28ff */
[----:B------:R-:W-:Y:S01]  /*0190*/  UMOV UR6, 0x400 ;  /* 0x0000040000067882 */ /* 0x000fe20000000000 */
[----:B------:R-:W-:-:S02]  /*01a0*/  UIADD3.X UR10, URZ, UR11, URZ, UP0, !UPT ;  /* 0x0000000b3f0a7290 */ /* 0x000fc400087fe43f */
[----:B------:R-:W-:Y:S02]  /*01b0*/  SHF.R.S32.HI R3, RZ, 0x5, R3 ;  /* 0x00000005ff037819 */ /* 0x000fe40000011403 */
        /* <DEDUP_REMOVED lines=11> */
[----:B------:R-:W-:Y:S01]  /*0270*/  LEA R40, R3, UR9, 0x3 ;  /* 0x0000000903287c11 */ /* 0x000fe2000f8e18ff */
[----:B------:R-:W-:Y:S01]  /*0280*/  UMOV UR4, URZ ;  /* 0x0000003f00047c82 */ /* 0x000fe20008000000 */
[----:B------:R-:W-:Y:S01]  /*0290*/  ISETP.LT.U32.AND P0, PT, R0, UR16, PT ;  /* 0x0000001000007c0c */ /* 0x000fe2000bf01070 */
[----:B------:R-:W-:Y:S01]  /*02a0*/  USHF.R.S64 UR6, UR6, 0x1, UR8 ;  /* 0x0000000106067899 */ /* 0x000fe20008001008 */
[----:B------:R-:W-:Y:S01]  /*02b0*/  SHF.R.S32.HI R0, RZ, 0x1f, R0 ;  /* 0x0000001fff007819 */ /* 0x000fe20000011400 */
[----:B------:R-:W-:Y:S01]  /*02c0*/  USHF.R.S32.HI UR8, URZ, 0x1, UR8 ;  /* 0x000000013f087899 */ /* 0x000fe20008011408 */
[----:B------:R-:W-:-:S02]  /*02d0*/  ULDC UR16, c[0x0][0x10] ;  /* 0x0000040000107ab9 */ /* 0x000fc40000000800 */
[----:B------:R-:W-:Y:S01]  /*02e0*/  ISETP.LT.AND.EX P2, PT, R0, UR17, !P2, P0 ;  /* 0x0000001100007c0c */ /* 0x000fe2000d741300 */
[----:B-1----:R-:W-:-:S12]  /*02f0*/  USHF.L.U64.HI UR8, UR6, 0x2, UR8 ;  /* 0x0000000206087899 */ /* 0x002fd80008010208 */
.L_x_1248:
[----:B012---:R-:W0:Y:S01]  /*0300*/  LDC R6, c[0x0][0x2a0] ;  /* 0x0000a800ff067b82 */ /* 0x007e220000000800 */
[----:B------:R-:W-:Y:S01]  /*0310*/  ISETP.LE.AND P0, PT, RZ, UR15, PT ;  /* 0x0000000fff007c0c */ /* 0x000fe2000bf03270 */
[----:B------:R-:W-:Y:S01]  /*0320*/  ULDC.64 UR10, c[0x0][0x298] ;  /* 0x0000a600000a7ab9 */ /* 0x000fe20000000a00 */
[C---:B------:R-:W-:Y:S01]  /*0330*/  IADD3 R14, R41.reuse, 0x80, RZ ;  /* 0x00000080290e7810 */ /* 0x040fe20007ffe0ff */
[----:B------:R-:W-:Y:S01]  /*0340*/  ULDC.64 UR18, c[0x0][0x290] ;  /* 0x0000a40000127ab9 */ /* 0x000fe20000000a00 */
[----:B------:R-:W-:Y:S02]  /*0350*/  IADD3 R25, R41, 0x40, RZ ;  /* 0x0000004029197810 */ /* 0x000fe40007ffe0ff */
[----:B------:R-:W-:Y:S01]  /*0360*/  SHF.R.S32.HI R17, RZ, 0x1f, R14 ;  /* 0x0000001fff117819 */ /* 0x000fe2000001140e */
[----:B------:R-:W1:Y:S01]  /*0370*/  @P1 LDC.64 R22, c[0x0][0x288] ;  /* 0x0000a200ff161b82 */ /* 0x000e620000000a00 */
[----:B------:R-:W-:-:S07]  /*0380*/  SHF.R.S32.HI R27, RZ, 0x1f, R25 ;  /* 0x0000001fff1b7819 */ /* 0x000fce0000011419 */
[----:B------:R-:W2:Y:S01]  /*0390*/  @P2 LDC.64 R12, c[0x0][0x288] ;  /* 0x0000a200ff0c2b82 */ /* 0x000ea20000000a00 */
[----:B0-----:R-:W-:-:S07]  /*03a0*/  IABS R5, R6 ;  /* 0x0000000600057213 */ /* 0x001fce0000000000 */
[----:B------:R-:W0:Y:S01]  /*03b0*/  @P1 LDC.64 R8, c[0x0][0x230] ;  /* 0x00008c00ff081b82 */ /* 0x000e220000000a00 */
[----:B---3--:R-:W3:Y:S07]  /*03c0*/  I2F.RP R0, R5 ;  /* 0x0000000500007306 */ /* 0x008eee0000209400 */
[----:B------:R-:W4:Y:S08]  /*03d0*/  @P1 LDC.64 R10, c[0x0][0x228] ;  /* 0x00008a00ff0a1b82 */ /* 0x000f300000000a00 */
[----:B------:R-:W4:Y:S01]  /*03e0*/  @P2 LDC.64 R28, c[0x0][0x230] ;  /* 0x00008c00ff1c2b82 */ /* 0x000f220000000a00 */
[----:B---3--:R-:W3:Y:S07]  /*03f0*/  MUFU.RCP R0, R0 ;  /* 0x0000000000007308 */ /* 0x008eee0000001000 */
[----:B------:R-:W4:Y:S01]  /*0400*/  @P2 LDC.64 R30, c[0x0][0x228] ;  /* 0x00008a00ff1e2b82 */ /* 0x000f220000000a00 */
[----:B---3--:R-:W-:-:S04]  /*0410*/  IADD3 R2, R0, 0xffffffe, RZ ;  /* 0x0ffffffe00027810 */ /* 0x008fc80007ffe0ff */
        /* <DEDUP_REMOVED lines=40> */
[----:B------:R-:W-:Y:S01]  /*06a0*/  @P1 IMAD R2, R5, R22, RZ ;  /* 0x0000001605021224 */ /* 0x000fe200078e02ff */
[----:B------:R-:W-:Y:S01]  /*06b0*/  UIMAD.WIDE UR10, UR15, 0x8, UR10 ;  /* 0x000000080f0a78a5 */ /* 0x000fe2000f8e020a */
[----:B------:R-:W-:-:S02]  /*06c0*/  SHF.R.S32.HI R15, RZ, 0x1f, R0 ;  /* 0x0000001fff0f7819 */ /* 0x000fc40000011400 */
[----:B------:R-:W-:Y:S01]  /*06d0*/  IADD3 R53, R51, R3, RZ ;  /* 0x0000000333357210 */ /* 0x000fe20007ffe0ff */
[----:B------:R-:W-:Y:S01]  /*06e0*/  @P1 IMAD R23, R41, R23, R2 ;  /* 0x0000001729171224 */ /* 0x000fe200078e0202 */
[----:B------:R-:W-:Y:S02]  /*06f0*/  ISETP.LT.U32.AND P0, PT, R48, 0x80, !P0 ;  /* 0x000000803000780c */ /* 0x000fe40004701070 */
[----:B------:R-:W-:Y:S02]  /*0700*/  MOV R2, UR10 ;  /* 0x0000000a00027c02 */ /* 0x000fe40008000f00 */
[----:B------:R-:W-:Y:S02]  /*0710*/  MOV R3, UR11 ;  /* 0x0000000b00037c02 */ /* 0x000fe40008000f00 */
[----:B------:R-:W-:Y:S02]  /*0720*/  ISETP.GE.AND.EX P3, PT, R15, UR19, PT, P3 ;  /* 0x000000130f007c0c */ /* 0x000fe4000bf66330 */
[----:B------:R-:W-:-:S02]  /*0730*/  @P1 MOV R52, R50 ;  /* 0x0000003200341202 */ /* 0x000fc40000000f00 */
[----:B------:R-:W3:Y:S01]  /*0740*/  LDG.E.64 R2, desc[UR12][R2.64] ;  /* 0x0000000c02027981 */ /* 0x000ee2000c1e1b00 */
[----:B------:R-:W-:Y:S02]  /*0750*/  ISETP.LT.U32.AND P3, PT, R48, 0x80, !P3 ;  /* 0x000000803000780c */ /* 0x000fe40005f61070 */
[----:B------:R-:W-:Y:S01]  /*0760*/  @P1 IMAD.WIDE.U32 R18, R41, R22, R52 ;  /* 0x0000001629121225 */ /* 0x000fe200078e0034 */
[----:B------:R-:W1:Y:S04]  /*0770*/  @P0 LDC.64 R6, c[0x0][0x288] ;  /* 0x0000a200ff060b82 */ /* 0x000e680000000a00 */
[----:B------:R-:W-:Y:S02]  /*0780*/  @P1 IADD3 R23, R19, R23, RZ ;  /* 0x0000001713171210 */ /* 0x000fe40007ffe0ff */
[----:B------:R-:W-:-:S02]  /*0790*/  @P1 SHF.L.U32 R19, R18, 0x2, RZ ;  /* 0x0000000212131819 */ /* 0x000fc400000006ff */
[----:B------:R-:W-:Y:S01]  /*07a0*/  @P1 SHF.L.U64.HI R16, R18, 0x2, R23 ;  /* 0x0000000212101819 */ /* 0x000fe20000010217 */
[----:B--2---:R-:W-:Y:S01]  /*07b0*/  @P2 IMAD R18, R27, R12, RZ ;  /* 0x0000000c1b122224 */ /* 0x004fe200078e02ff */
[----:B------:R-:W2:Y:S01]  /*07c0*/  @P3 LDC.64 R4, c[0x0][0x288] ;  /* 0x0000a200ff043b82 */ /* 0x000ea20000000a00 */
[C---:B0-----:R-:W-:Y:S02]  /*07d0*/  @P1 IADD3 R8, P4, R19.reuse, R8, RZ ;  /* 0x0000000813081210 */ /* 0x041fe40007f9e0ff */
[----:B----4-:R-:W-:Y:S01]  /*07e0*/  @P1 IADD3 R10, P5, R19, R10, RZ ;  /* 0x0000000a130a1210 */ /* 0x010fe20007fbe0ff */
[C---:B------:R-:W-:Y:S01]  /*07f0*/  @P2 IMAD R23, R25.reuse, R13, R18 ;  /* 0x0000000d19172224 */ /* 0x040fe200078e0212 */
[----:B------:R-:W-:Y:S02]  /*0800*/  @P2 MOV R18, R50 ;  /* 0x0000003200122202 */ /* 0x000fe40000000f00 */
[----:B------:R-:W-:Y:S01]  /*0810*/  @P2 MOV R19, R53 ;  /* 0x0000003500132202 */ /* 0x000fe20000000f00 */
[----:B------:R-:W0:Y:S02]  /*0820*/  @P0 LDC.64 R32, c[0x0][0x230] ;  /* 0x00008c00ff200b82 */ /* 0x000e240000000a00 */
[----:B------:R-:W-:-:S04]  /*0830*/  @P2 IMAD.WIDE.U32 R12, R25, R12, R18 ;  /* 0x0000000c190c2225 */ /* 0x000fc800078e0012 */
[----:B-1----:R-:W-:Y:S01]  /*0840*/  @P0 IMAD R17, R17, R6, RZ ;  /* 0x0000000611110224 */ /* 0x002fe200078e02ff */
[----:B------:R-:W-:Y:S01]  /*0850*/  @P2 IADD3 R19, R13, R23, RZ ;  /* 0x000000170d132210 */ /* 0x000fe20007ffe0ff */
[----:B------:R-:W1:Y:S01]  /*0860*/  @P3 LDC.64 R26, c[0x0][0x230] ;  /* 0x00008c00ff1a3b82 */ /* 0x000e620000000a00 */
[C---:B------:R-:W-:Y:S02]  /*0870*/  @P2 SHF.L.U32 R13, R12.reuse, 0x2, RZ ;  /* 0x000000020c0d2819 */ /* 0x040fe400000006ff */
[----:B------:R-:W-:Y:S01]  /*0880*/  @P2 SHF.L.U64.HI R12, R12, 0x2, R19 ;  /* 0x000000020c0c2819 */ /* 0x000fe20000010213 */
[----:B------:R-:W-:Y:S01]  /*0890*/  @P0 IMAD R19, R14, R7, R17 ;  /* 0x000000070e130224 */ /* 0x000fe200078e0211 */
[C---:B------:R-:W-:Y:S02]  /*08a0*/  @P1 IADD3.X R9, R16.reuse, R9, RZ, P4, !PT ;  /* 0x0000000910091210 */ /* 0x040fe400027fe4ff */
[----:B------:R-:W-:Y:S01]  /*08b0*/  @P1 IADD3.X R11, R16, R11, RZ, P5, !PT ;  /* 0x0000000b100b1210 */ /* 0x000fe20002ffe4ff */
[----:B------:R-:W4:Y:S01]  /*08c0*/  @P3 LDC.64 R22, c[0x0][0x228] ;  /* 0x00008a00ff163b82 */ /* 0x000f220000000a00 */
[----:B------:R-:W-:-:S02]  /*08d0*/  @P0 MOV R16, R50 ;  /* 0x0000003200100202 */ /* 0x000fc40000000f00 */
[----:B------:R-:W-:Y:S01]  /*08e0*/  @P0 MOV R17, R53 ;  /* 0x0000003500110202 */ /* 0x000fe20000000f00 */
[----:B--2---:R-:W-:-:S04]  /*08f0*/  @P3 IMAD R15, R15, R4, RZ ;  /* 0x000000040f0f3224 */ /* 0x004fc800078e02ff */
[----:B------:R-:W2:Y:S01]  /*0900*/  @P0 LDC.64 R24, c[0x0][0x228] ;  /* 0x00008a00ff180b82 */ /* 0x000ea20000000a00 */
[----:B------:R-:W-:Y:S01]  /*0910*/  @P0 IMAD.WIDE.U32 R6, R14, R6, R16 ;  /* 0x000000060e060225 */ /* 0x000fe200078e0010 */
[----:B------:R-:W-:-:S03]  /*0920*/  @P3 MOV R14, R50 ;  /* 0x00000032000e3202 */ /* 0x000fc60000000f00 */
[C---:B------:R-:W-:Y:S01]  /*0930*/  @P3 IMAD R17, R0.reuse, R5, R15 ;  /* 0x0000000500113224 */ /* 0x040fe200078e020f */
[----:B------:R-:W-:Y:S02]  /*0940*/  @P3 MOV R15, R53 ;  /* 0x00000035000f3202 */ /* 0x000fe40000000f00 */
[C---:B------:R-:W-:Y:S02]  /*0950*/  @P2 IADD3 R28, P4, R13.reuse, R28, RZ ;  /* 0x0000001c0d1c2210 */ /* 0x040fe40007f9e0ff */
[----:B------:R-:W-:Y:S01]  /*0960*/  @P2 IADD3 R30, P5, R13, R30, RZ ;  /* 0x0000001e0d1e2210 */ /* 0x000fe20007fbe0ff */
[----:B------:R-:W-:Y:S01]  /*0970*/  @P3 IMAD.WIDE.U32 R4, R0, R4, R14 ;  /* 0x0000000400043225 */ /* 0x000fe200078e000e */
[----:B------:R-:W-:Y:S02]  /*0980*/  @P0 IADD3 R7, R7, R19, RZ ;  /* 0x0000001307070210 */ /* 0x000fe40007ffe0ff */
[----:B------:R-:W-:Y:S02]  /*0990*/  @P0 SHF.L.U32 R13, R6, 0x2, RZ ;  /* 0x00000002060d0819 */ /* 0x000fe400000006ff */
[----:B------:R-:W-:-:S02]  /*09a0*/  @P2 IADD3.X R31, R12, R31, RZ, P5, !PT ;  /* 0x0000001f0c1f2210 */ /* 0x000fc40002ffe4ff */
[----:B------:R-:W-:Y:S02]  /*09b0*/  @P0 SHF.L.U64.HI R6, R6, 0x2, R7 ;  /* 0x0000000206060819 */ /* 0x000fe40000010207 */
[----:B------:R-:W-:Y:S02]  /*09c0*/  @P3 IADD3 R7, R5, R17, RZ ;  /* 0x0000001105073210 */ /* 0x000fe40007ffe0ff */
[----:B0-----:R-:W-:Y:S02]  /*09d0*/  @P0 IADD3 R32, P5, R13, R32, RZ ;  /* 0x000000200d200210 */ /* 0x001fe40007fbe0ff */
[----:B------:R-:W-:Y:S02]  /*09e0*/  @P3 SHF.L.U32 R5, R4, 0x2, RZ ;  /* 0x0000000204053819 */ /* 0x000fe400000006ff */
[----:B------:R-:W-:Y:S02]  /*09f0*/  @P2 IADD3.X R29, R12, R29, RZ, P4, !PT ;  /* 0x0000001d0c1d2210 */ /* 0x000fe400027fe4ff */
[----:B------:R-:W-:-:S02]  /*0a00*/  @P0 IADD3.X R33, R6, R33, RZ, P5, !PT ;  /* 0x0000002106210210 */ /* 0x000fc40002ffe4ff */
[----:B------:R-:W-:Y:S02]  /*0a10*/  @P3 SHF.L.U64.HI R0, R4, 0x2, R7 ;  /* 0x0000000204003819 */ /* 0x000fe40000010207 */
[C---:B-1----:R-:W-:Y:S02]  /*0a20*/  @P3 IADD3 R26, P4, R5.reuse, R26, RZ ;  /* 0x0000001a051a3210 */ /* 0x042fe40007f9e0ff */
[----:B----4-:R-:W-:Y:S02]  /*0a30*/  @P3 IADD3 R22, P5, R5, R22, RZ ;  /* 0x0000001605163210 */ /* 0x010fe40007fbe0ff */
[----:B------:R-:W-:Y:S02]  /*0a40*/  CS2R R4, SRZ ;  /* 0x0000000000047805 */ /* 0x000fe4000001ff00 */
[----:B--2---:R-:W-:Y:S02]  /*0a50*/  @P0 IADD3 R24, P6, R13, R24, RZ ;  /* 0x000000180d180210 */ /* 0x004fe40007fde0ff */
[----:B------:R-:W-:-:S02]  /*0a60*/  CS2R R16, SRZ ;  /* 0x0000000000107805 */ /* 0x000fc4000001ff00 */
[----:B------:R-:W-:Y:S02]  /*0a70*/  CS2R R12, SRZ ;  /* 0x00000000000c7805 */ /* 0x000fe4000001ff00 */
[----:B------:R-:W-:Y:S01]  /*0a80*/  @P0 IADD3.X R25, R6, R25, RZ, P6, !PT ;  /* 0x0000001906190210 */ /* 0x000fe200037fe4ff */
[----:B------:R0:W5:Y:S01]  /*0a90*/  @P1 LDG.E.64 R4, desc[UR12][R10.64] ;  /* 0x0000000c0a041981 */ /* 0x000162000c1e1b00 */
[----:B------:R-:W-:Y:S02]  /*0aa0*/  CS2R R6, SRZ ;  /* 0x0000000000067805 */ /* 0x000fe4000001ff00 */
[C---:B------:R-:W-:Y:S02]  /*0ab0*/  @P3 IADD3.X R27, R0.reuse, R27, RZ, P4, !PT ;  /* 0x0000001b001b3210 */ /* 0x040fe400027fe4ff */
[----:B------:R-:W-:Y:S01]  /*0ac0*/  @P3 IADD3.X R23, R0, R23, RZ, P5, !PT ;  /* 0x0000001700173210 */ /* 0x000fe20002ffe4ff */
[----:B------:R-:W5:Y:S04]  /*0ad0*/  @P2 LDG.E.64 R16, desc[UR12][R28.64] ;  /* 0x0000000c1c102981 */ /* 0x000f68000c1e1b00 */
[----:B------:R-:W5:Y:S01]  /*0ae0*/  @P2 LDG.E.64 R6, desc[UR12][R30.64] ;  /* 0x0000000c1e062981 */ /* 0x000f62000c1e1b00 */
[----:B0-----:R-:W-:-:S03]  /*0af0*/  CS2R R10, SRZ ;  /* 0x00000000000a7805 */ /* 0x001fc6000001ff00 */
[----:B------:R-:W5:Y:S04]  /*0b00*/  @P3 LDG.E.64 R12, desc[UR12][R26.64] ;  /* 0x0000000c1a0c3981 */ /* 0x000f68000c1e1b00 */
[----:B------:R-:W5:Y:S01]  /*0b10*/  @P3 LDG.E.64 R10, desc[UR12][R22.64] ;  /* 0x0000000c160a3981 */ /* 0x000f62000c1e1b00 */
[----:B------:R-:W-:Y:S02]  /*0b20*/  CS2R R18, SRZ ;  /* 0x0000000000127805 */ /* 0x000fe4000001ff00 */
[----:B------:R-:W-:-:S04]  /*0b30*/  CS2R R14, SRZ ;  /* 0x00000000000e7805 */ /* 0x000fc8000001ff00 */
[----:B------:R0:W5:Y:S04]  /*0b40*/  @P1 LDG.E.64 R18, desc[UR12][R8.64] ;  /* 0x0000000c08121981 */ /* 0x000168000c1e1b00 */
[----:B------:R1:W5:Y:S01]  /*0b50*/  @P0 LDG.E.64 R14, desc[UR12][R32.64] ;  /* 0x0000000c200e0981 */ /* 0x000362000c1e1b00 */
[----:B0-----:R-:W-:-:S06]  /*0b60*/  CS2R R8, SRZ ;  /* 0x0000000000087805 */ /* 0x001fcc000001ff00 */
[----:B------:R1:W5:Y:S01]  /*0b70*/  @P0 LDG.E.64 R8, desc[UR12][R24.64] ;  /* 0x0000000c18080981 */ /* 0x000362000c1e1b00 */
[----:B------:R-:W-:Y:S01]  /*0b80*/  UMOV UR11, 0x3f800000 ;  /* 0x3f800000000b7882 */ /* 0x000fe20000000000 */
[----:B------:R-:W-:Y:S01]  /*0b90*/  BSSY B0, `(.L_x_1214) ;  /* 0x0000021000007945 */ /* 0x000fe20003800000 */
[----:B------:R-:W-:Y:S02]  /*0ba0*/  CS2R R46, SRZ ;  /* 0x00000000002e7805 */ /* 0x000fe4000001ff00 */
[----:B------:R-:W-:Y:S01]  /*0bb0*/  CS2R R44, SRZ ;  /* 0x00000000002c7805 */ /* 0x000fe2000001ff00 */
[----:B---3--:R-:W-:-:S05]  /*0bc0*/  FFMA.FTZ R3, -R2, R2, R3 ;  /* 0x0000000202037223 */ /* 0x008fca0000010103 */
        /* <DEDUP_REMOVED lines=29> */
.L_x_1215:
[----:B------:R-:W-:Y:S05]  /*0da0*/  BSYNC B0 ;  /* 0x0000000000007941 */ /* 0x000fea0003800000 */
.L_x_1214:
        /* <DEDUP_REMOVED lines=30> */
.L_x_1216:
        /* <DEDUP_REMOVED lines=26> */
.L_x_1217:
[----:B------:R-:W-:Y:S01]  /*1130*/  FFMA.FTZ R23, R37, R0, R20 ;  /* 0x0000000025177223 */ /* 0x000fe20000010014 */
[----:B------:R-:W-:Y:S01]  /*1140*/  FMUL.FTZ R21, R17, R47 ;  /* 0x0000002f11157220 */ /* 0x000fe20000410000 */
[----:B------:R-:W-:Y:S01]  /*1150*/  FADD.FTZ R0, R0, R3 ;  /* 0x0000000300007221 */ /* 0x000fe20000010000 */
[----:B------:R-:W-:Y:S01]  /*1160*/  FADD.FTZ R34, -R2, R14 ;  /* 0x0000000e02227221 */ /* 0x000fe20000010100 */
[----:B------:R-:W-:Y:S01]  /*1170*/  MOV R14, R8 ;  /* 0x00000008000e7202 */ /* 0x000fe20000000f00 */
[----:B------:R-:W-:Y:S01]  /*1180*/  FFMA.FTZ R20, R36, R21, R23 ;  /* 0x0000001524147223 */ /* 0x000fe20000010017 */
[----:B------:R-:W-:Y:S01]  /*1190*/  FADD.FTZ R3, R0, R21 ;  /* 0x0000001500037221 */ /* 0x000fe20000010000 */
[----:B------:R-:W-:Y:S01]  /*11a0*/  FADD.FTZ R0, -R2, R15 ;  /* 0x0000000f02007221 */ /* 0x000fe20000010100 */
[----:B------:R-:W-:Y:S01]  /*11b0*/  MOV R15, R9 ;  /* 0x00000009000f7202 */ /* 0x000fe20000000f00 */
        /* <DEDUP_REMOVED lines=22> */
.L_x_1218:
[----:B------:R-:W-:Y:S01]  /*1320*/  FFMA.FTZ R25, R35, R22, R20 ;  /* 0x0000001623197223 */ /* 0x000fe20000010014 */
[----:B------:R-:W-:Y:S01]  /*1330*/  FADD.FTZ R22, R22, R3 ;  /* 0x0000000316167221 */ /* 0x000fe20000010000 */
[----:B------:R-:W-:Y:S01]  /*1340*/  FMUL.FTZ R21, R14, R47 ;  /* 0x0000002f0e157220 */ /* 0x000fe20000410000 */
[C---:B------:R-:W-:Y:S01]  /*1350*/  FADD.FTZ R3, -R2.reuse, R12 ;  /* 0x0000000c02037221 */ /* 0x040fe20000010100 */
[----:B------:R-:W-:Y:S01]  /*1360*/  FADD.FTZ R23, -R2, R13 ;  /* 0x0000000d02177221 */ /* 0x000fe20000010100 */
[----:B------:R-:W-:Y:S01]  /*1370*/  MOV R20, R10 ;  /* 0x0000000a00147202 */ /* 0x000fe20000000f00 */
[----:B------:R-:W-:Y:S01]  /*1380*/  FFMA.FTZ R13, R34, R21, R25 ;  /* 0x00000015220d7223 */ /* 0x000fe20000010019 */
[----:B------:R-:W-:Y:S01]  /*1390*/  FADD.FTZ R12, R22, R21 ;  /* 0x00000015160c7221 */ /* 0x000fe20000010000 */
        /* <DEDUP_REMOVED lines=23> */
.L_x_1219:
        /* <DEDUP_REMOVED lines=22> */
[----:B------:R-:W-:Y:S01]  /*1670*/  ISETP.NE.AND P3, PT, R48, RZ, PT ;  /* 0x000000ff3000720c */ /* 0x000fe20003f65270 */
[----:B------:R-:W-:Y:S01]  /*1680*/  FADD.FTZ R23, R23, R14 ;  /* 0x0000000e17177221 */ /* 0x000fe20000010000 */
[----:B------:R-:W-:Y:S01]  /*1690*/  FFMA.FTZ R21, R34, R14, R21 ;  /* 0x0000000e22157223 */ /* 0x000fe20000010015 */
[----:B------:R-:W-:Y:S01]  /*16a0*/  FADD.FTZ R19, R24, R15 ;  /* 0x0000000f18137221 */ /* 0x000fe20000010000 */
[----:B------:R-:W-:Y:S01]  /*16b0*/  FFMA.FTZ R16, R0, R15, R17 ;  /* 0x0000000f00107223 */ /* 0x000fe20000010011 */
[----:B------:R-:W-:Y:S01]  /*16c0*/  FADD.FTZ R14, R23, R20 ;  /* 0x00000014170e7221 */ /* 0x000fe20000010000 */
[----:B------:R-:W-:Y:S01]  /*16d0*/  BSSY B0, `(.L_x_1220) ;  /* 0x000002b000007945 */ /* 0x000fe20003800000 */
[----:B------:R-:W-:Y:S01]  /*16e0*/  FADD.FTZ R15, R19, R22 ;  /* 0x00000016130f7221 */ /* 0x000fe20000010000 */
[----:B------:R-:W-:Y:S01]  /*16f0*/  ISETP.GT.U32.AND P5, PT, R48, 0x1, PT ;  /* 0x000000013000780c */ /* 0x000fe20003fa4070 */
        /* <DEDUP_REMOVED lines=23> */
[----:B------:R-:W-:Y:S01]  /*1870*/  FFMA.FTZ R13, R3, R22, R16 ;  /* 0x00000016030d7223 */ /* 0x000fe20000010010 */
        /* <DEDUP_REMOVED lines=16> */
.L_x_1221:
[----:B------:R-:W-:Y:S05]  /*1980*/  BSYNC B0 ;  /* 0x0000000000007941 */ /* 0x000fea0003800000 */
.L_x_1220:
        /* <DEDUP_REMOVED lines=318> */
.L_x_1223:
[----:B------:R-:W-:Y:S05]  /*2d70*/  BSYNC B0 ;  /* 0x0000000000007941 */ /* 0x000fea0003800000 */
.L_x_1222:
        /* <DEDUP_REMOVED lines=20> */
.L_x_1225:
[----:B------:R-:W-:Y:S05]  /*2ec0*/  BSYNC B0 ;  /* 0x0000000000007941 */ /* 0x000fea0003800000 */
.L_x_1224:
        /* <DEDUP_REMOVED lines=35> */
.L_x_1228:
[----:B------:R-:W2:Y:S04]  /*3100*/  LDG.E.STRONG.GPU R14, desc[UR12][R12.64] ;  /* 0x0000000c0c0e7981 */ /* 0x000ea8000c1ef900 */
[----:B--2---:R-:W-:Y:S01]  /*3110*/  CCTL.IVALL ;  /* 0x00000000ff00798f */ /* 0x004fe20002000000 */
[----:B------:R-:W-:Y:S05]  /*3120*/  YIELD ;  /* 0x0000000000007946 */ /* 0x000fea0003800000 */
[----:B------:R-:W-:-:S13]  /*3130*/  ISETP.NE.AND P0, PT, R14, R17, PT ;  /* 0x000000110e00720c */ /* 0x000fda0003f05270 */
[----:B------:R-:W-:Y:S05]  /*3140*/  @P0 BRA `(.L_x_1228) ;  /* 0xfffffffc00ec0947 */ /* 0x000fea000383ffff */
.L_x_1227:
        /* <DEDUP_REMOVED lines=17> */
.L_x_1232:
        /* <DEDUP_REMOVED lines=115> */
.L_x_1231:
        /* <DEDUP_REMOVED lines=61> */
.L_x_1233:
[----:B------:R-:W-:-:S13]  /*3d60*/  ISETP.NE.OR P0, PT, R19, RZ, P0 ;  /* 0x000000ff1300720c */ /* 0x000fda0000705670 */
[----:B------:R-:W-:Y:S05]  /*3d70*/  @!P0 BRA `(.L_x_1229) ;  /* 0x00000000007c8947 */ /* 0x000fea0003800000 */
.L_x_1230:
        /* <DEDUP_REMOVED lines=31> */
.L_x_1229:
        /* <DEDUP_REMOVED lines=11> */
.L_x_1235:
[----:B------:R-:W-:Y:S05]  /*4020*/  BSYNC B0 ;  /* 0x0000000000007941 */ /* 0x000fea0003800000 */
.L_x_1234:
        /* <DEDUP_REMOVED lines=16> */
.L_x_1226:
[----:B------:R-:W1:Y:S01]  /*4130*/  S2UR UR10, SR_CgaCtaId ;  /* 0x00000000000a79c3 */ /* 0x000e620000008800 */
[----:B------:R-:W-:Y:S01]  /*4140*/  UMOV UR9, 0x400 ;  /* 0x0000040000097882 */ /* 0x000fe20000000000 */
[C---:B------:R-:W-:Y:S01]  /*4150*/  IADD3 R18, R41.reuse, 0x80, RZ ;  /* 0x0000008029127810 */ /* 0x040fe20007ffe0ff */
[----:B------:R-:W-:Y:S01]  /*4160*/  ULDC.64 UR18, c[0x0][0x290] ;  /* 0x0000a40000127ab9 */ /* 0x000fe20000000a00 */
[----:B------:R-:W-:Y:S02]  /*4170*/  IADD3 R16, R41, 0xc0, RZ ;  /* 0x000000c029107810 */ /* 0x000fe40007ffe0ff */
[----:B------:R-:W-:Y:S02]  /*4180*/  ISETP.GE.U32.AND P0, PT, R18, UR18, PT ;  /* 0x0000001212007c0c */ /* 0x000fe4000bf06070 */
[----:B--2---:R-:W-:Y:S02]  /*4190*/  SHF.R.S32.HI R21, RZ, 0x1f, R18 ;  /* 0x0000001fff157819 */ /* 0x004fe40000011412 */
        /* <DEDUP_REMOVED lines=9> */
[----:B0-----:R-:W0:Y:S01]  /*4230*/  LDS.64 R12, [UR9+0x30] ;  /* 0x00003009ff0c7984 */ /* 0x001e220008000a00 */
        /* <DEDUP_REMOVED lines=22> */
.L_x_1236:
        /* <DEDUP_REMOVED lines=20> */
.L_x_1238:
[----:B------:R-:W-:Y:S05]  /*44e0*/  BSYNC B0 ;  /* 0x0000000000007941 */ /* 0x000fea0003800000 */
.L_x_1237:
        /* <DEDUP_REMOVED lines=19> */
.L_x_1239:
[----:B------:R-:W-:Y:S04]  /*4620*/  BSSY B0, `(.L_x_1240) ;  /* 0x0000015000007945 */ /* 0x000fe80003800000 */
[----:B------:R-:W-:Y:S05]  /*4630*/  @!P2 BRA `(.L_x_1241) ;  /* 0x00000000004ca947 */ /* 0x000fea0003800000 */
[----:B------:R-:W-:Y:S01]  /*4640*/  IADD3 R13, R41, 0x40, RZ ;  /* 0x00000040290d7810 */ /* 0x000fe20007ffe0ff */
[----:B------:R-:W-:Y:S01]  /*4650*/  ULDC.64 UR18, c[0x0][0x288] ;  /* 0x0000a20000127ab9 */ /* 0x000fe20000000a00 */
[----:B0-----:R-:W-:Y:S01]  /*4660*/  MOV R4, R50 ;  /* 0x0000003200047202 */ /* 0x001fe20000000f00 */
[-CC-:B------:R-:W-:Y:S01]  /*4670*/  FFMA.FTZ R36, R36, R19.reuse, R20.reuse ;  /* 0x0000001324247223 */ /* 0x180fe20000010014 */
        /* <DEDUP_REMOVED lines=15> */
.L_x_1241:
[----:B------:R-:W-:Y:S05]  /*4770*/  BSYNC B0 ;  /* 0x0000000000007941 */ /* 0x000fea0003800000 */
.L_x_1240:
        /* <DEDUP_REMOVED lines=19> */
.L_x_1242:
[----:B------:R-:W-:Y:S04]  /*48b0*/  BSSY B0, `(.L_x_1243) ;  /* 0x0000013000007945 */ /* 0x000fe80003800000 */
[----:B------:R-:W-:Y:S05]  /*48c0*/  @!P0 BRA `(.L_x_1244) ;  /* 0x0000000000448947 */ /* 0x000fea0003800000 */
[----:B------:R-:W-:Y:S01]  /*48d0*/  ULDC.64 UR18, c[0x0][0x288] ;  /* 0x0000a20000127ab9 */ /* 0x000fe20000000a00 */
[----:B0-----:R-:W-:Y:S01]  /*48e0*/  MOV R4, R50 ;  /* 0x0000003200047202 */ /* 0x001fe20000000f00 */
[----:B------:R-:W-:Y:S01]  /*48f0*/  IMAD R21, R21, UR18, RZ ;  /* 0x0000001215157c24 */ /* 0x000fe2000f8e02ff */
[----:B------:R-:W-:Y:S01]  /*4900*/  MOV R5, R53 ;  /* 0x0000003500057202 */ /* 0x000fe20000000f00 */
[-CC-:B------:R-:W-:Y:S01]  /*4910*/  FFMA.FTZ R34, R34, R19.reuse, R20.reuse ;  /* 0x0000001322227223 */ /* 0x180fe20000010014 */
[----:B-1----:R-:W-:Y:S01]  /*4920*/  FFMA.FTZ R7, R0, R19, R20 ;  /* 0x0000001300077223 */ /* 0x002fe20000010014 */
[C---:B------:R-:W-:Y:S02]  /*4930*/  IMAD R21, R18.reuse, UR19, R21 ;  /* 0x0000001312157c24 */ /* 0x040fe4000f8e0215 */
[----:B------:R-:W-:Y:S01]  /*4940*/  IMAD.WIDE.U32 R4, R18, UR18, R4 ;  /* 0x0000001212047c25 */ /* 0x000fe2000f8e0004 */
[----:B------:R-:W-:-:S03]  /*4950*/  ULDC.64 UR18, c[0x0][0x210] ;  /* 0x0000840000127ab9 */ /* 0x000fc60000000a00 */
[----:B------:R-:W-:Y:S01]  /*4960*/  FFMA.FTZ R34, R47, R8, -R34 ;  /* 0x000000082f227223 */ /* 0x000fe20000010822 */
[----:B------:R-:W-:Y:S01]  /*4970*/  FFMA.FTZ R35, R44, R9, -R7 ;  /* 0x000000092c237223 */ /* 0x000fe20000010807 */
[----:B------:R-:W-:Y:S02]  /*4980*/  LEA R6, P0, R4, UR18, 0x2 ;  /* 0x0000001204067c11 */ /* 0x000fe4000f8010ff */
[----:B------:R-:W-:Y:S01]  /*4990*/  FMUL.FTZ R34, R34, UR11 ;  /* 0x0000000b22227c20 */ /* 0x000fe20008410000 */
[----:B------:R-:W-:Y:S01]  /*49a0*/  IADD3 R21, R5, R21, RZ ;  /* 0x0000001505157210 */ /* 0x000fe20007ffe0ff */
[----:B------:R-:W-:-:S03]  /*49b0*/  FMUL.FTZ R35, R35, UR11 ;  /* 0x0000000b23237c20 */ /* 0x000fc60008410000 */
[----:B------:R-:W-:-:S05]  /*49c0*/  LEA.HI.X R7, R4, UR19, R21, 0x2, P0 ;  /* 0x0000001304077c11 */ /* 0x000fca00080f1415 */
[----:B------:R2:W-:Y:S02]  /*49d0*/  STG.E.64 desc[UR12][R6.64], R34 ;  /* 0x0000002206007986 */ /* 0x0005e4000c101b0c */
.L_x_1244:
[----:B------:R-:W-:Y:S05]  /*49e0*/  BSYNC B0 ;  /* 0x0000000000007941 */ /* 0x000fea0003800000 */
.L_x_1243:
[----:B------:R-:W-:Y:S05]  /*49f0*/  @!P4 BRA `(.L_x_1245) ;  /* 0x000000000048c947 */ /* 0x000fea0003800000 */
[----:B------:R-:W-:Y:S01]  /*4a00*/  FFMA.FTZ R45, R2, R47, R45 ;  /* 0x0000002f022d7223 */ /* 0x000fe2000001002d */
[----:B------:R-:W-:-:S03]  /*4a10*/  FFMA.FTZ R46, R3, R44, R46 ;  /* 0x0000002c032e7223 */ /* 0x000fc6000001002e */
[----:B------:R-:W-:Y:S01]  /*4a20*/  FMUL.FTZ R0, R45, -1.4426950216293334961 ;  /* 0xbfb8aa3b2d007820 */ /* 0x000fe20000410000 */
        /* <DEDUP_REMOVED lines=15> */
.L_x_1245:
        /* <DEDUP_REMOVED lines=12> */
[----:B------:R-:W-:Y:S01]  /*4be0*/  FMUL.FTZ R10, R10, UR11 ;  /* 0x0000000b0a0a7c20 */ /* 0x000fe20008410000 */
[----:B------:R-:W-:Y:S01]  /*4bf0*/  LEA R2, P0, R50, UR18, 0x2 ;  /* 0x0000001232027c11 */ /* 0x000fe2000f8010ff */
[----:B------:R-:W-:Y:S01]  /*4c00*/  FMUL.FTZ R11, R11, UR11 ;  /* 0x0000000b0b0b7c20 */ /* 0x000fe20008410000 */
[----:B------:R-:W-:-:S04]  /*4c10*/  IADD3 R17, R51, R17, RZ ;  /* 0x0000001133117210 */ /* 0x000fc80007ffe0ff */
[----:B------:R-:W-:-:S05]  /*4c20*/  LEA.HI.X R3, R50, UR19, R17, 0x2, P0 ;  /* 0x0000001332037c11 */ /* 0x000fca00080f1411 */
[----:B------:R3:W-:Y:S02]  /*4c30*/  STG.E.64 desc[UR12][R2.64], R10 ;  /* 0x0000000a02007986 */ /* 0x0007e4000c101b0c */
.L_x_1247:
[----:B------:R-:W-:Y:S05]  /*4c40*/  BSYNC B0 ;  /* 0x0000000000007941 */ /* 0x000fea0003800000 */
.L_x_1246:
        /* <DEDUP_REMOVED lines=8> */
.L_x_1213:
[----:B-12---:R-:W1:Y:S01]  /*4cd0*/  LDC R6, c[0x0][0xc] ;  /* 0x00000300ff067b82 */ /* 0x006e620000000800 */
[----:B------:R-:W-:Y:S01]  /*4ce0*/  ISETP.NE.AND P2, PT, R48, RZ, PT ;  /* 0x000000ff3000720c */ /* 0x000fe20003f45270 */
[----:B------:R-:W-:Y:S06]  /*4cf0*/  BSSY B0, `(.L_x_1249) ;  /* 0x0000015000007945 */ /* 0x000fec0003800000 */
[----:B------:R-:W2:Y:S08]  /*4d00*/  LDC R7, c[0x0][0x10] ;  /* 0x00000400ff077b82 */ /* 0x000eb00000000800 */
[----:B---3--:R-:W3:Y:S01]  /*4d10*/  LDC.64 R2, c[0x0][0x258] ;  /* 0x00009600ff027b82 */ /* 0x008ee20000000a00 */
[----:B-1----:R-:W-:-:S02]  /*4d20*/  IADD3 R0, R6, -0x1, RZ ;  /* 0xffffffff06007810 */ /* 0x002fc40007ffe0ff */
[----:B------:R-:W-:Y:S02]  /*4d30*/  ISETP.NE.AND P1, PT, R6, 0x1, PT ;  /* 0x000000010600780c */ /* 0x000fe40003f25270 */
[----:B------:R-:W-:Y:S02]  /*4d40*/  ISETP.NE.AND P0, PT, R0, UR14, PT ;  /* 0x0000000e00007c0c */ /* 0x000fe4000bf05270 */
[C---:B--2---:R-:W-:Y:S02]  /*4d50*/  SHF.L.U32 R0, R7.reuse, 0x1, RZ ;  /* 0x0000000107007819 */ /* 0x044fe400000006ff */
[----:B0-----:R-:W-:Y:S02]  /*4d60*/  IADD3 R4, R7, -0x1, RZ ;  /* 0xffffffff07047810 */ /* 0x001fe40007ffe0ff */
[----:B------:R-:W-:Y:S02]  /*4d70*/  SEL R5, R0, RZ, P1 ;  /* 0x000000ff00057207 */ /* 0x000fe40000800000 */
[----:B------:R-:W-:-:S03]  /*4d80*/  ISETP.NE.OR P0, PT, R43, R4, P0 ;  /* 0x000000042b00720c */ /* 0x000fc60000705670 */
[----:B---3--:R-:W-:Y:S01]  /*4d90*/  IMAD.WIDE.U32 R2, R5, 0x4, R2 ;  /* 0x0000000405027825 */ /* 0x008fe200078e0002 */
        /* <DEDUP_REMOVED lines=10> */
.L_x_1250:
[----:B------:R-:W-:Y:S05]  /*4e40*/  BSYNC B0 ;  /* 0x0000000000007941 */ /* 0x000fea0003800000 */
.L_x_1249:
[----:B------:R-:W-:Y:S05]  /*4e50*/  @P0 EXIT ;  /* 0x000000000000094d */ /* 0x000fea0003800000 */
[----:B------:R-:W-:Y:S05]  /*4e60*/  @P2 BRA `(.L_x_1251) ;  /* 0x0000000000202947 */ /* 0x000fea0003800000 */
[----:B------:R-:W-:-:S05]  /*4e70*/  IMAD R0, R6, R7, RZ ;  /* 0x0000000706007224 */ /* 0x000fca00078e02ff */
[----:B------:R-:W-:-:S13]  /*4e80*/  ISETP.NE.AND P0, PT, R0, -0x1, PT ;  /* 0xffffffff0000780c */ /* 0x000fda0003f05270 */
[----:B------:R-:W-:Y:S05]  /*4e90*/  @!P0 BRA `(.L_x_1251) ;  /* 0x0000000000148947 */ /* 0x000fea0003800000 */
.L_x_1252:
[----:B0-----:R-:W2:Y:S04]  /*4ea0*/  LDG.E.STRONG.GPU R5, desc[UR12][R2.64] ;  /* 0x0000000c02057981 */ /* 0x001ea8000c1ef900 */
[----:B--2---:R-:W-:Y:S01]  /*4eb0*/  CCTL.IVALL ;  /* 0x00000000ff00798f */ /* 0x004fe20002000000 */
[----:B------:R-:W-:Y:S05]  /*4ec0*/  YIELD ;  /* 0x0000000000007946 */ /* 0x000fea0003800000 */
[----:B------:R-:W-:-:S13]  /*4ed0*/  ISETP.NE.AND P0, PT, R5, R0, PT ;  /* 0x000000000500720c */ /* 0x000fda0003f05270 */
[----:B------:R-:W-:Y:S05]  /*4ee0*/  @P0 BRA `(.L_x_1252) ;  /* 0xfffffffc00ec0947 */ /* 0x000fea000383ffff */
.L_x_1251:
        /* <DEDUP_REMOVED lines=24> */
.L_x_1253:
        /* <DEDUP_REMOVED lines=25> */
.L_x_1254:
        /* <DEDUP_REMOVED lines=16> */
.L_x_2417:


//--------------------- .text._Z35group_norm_nhwc_bwd_one_pass_kernelI11Fp32IOBf16WLi512ELi4ELi128EEv26Group_norm_nhwc_bwd_params --------------------------
	.section	.text._Z35group_norm_nhwc_bwd_one_pass_kernelI11Fp32IOBf16WLi512ELi4ELi128EEv26Group_norm_nhwc_bwd_params,"ax",@progbits
	.align	128
        .global         _Z35group_norm_nhwc_bwd_one_pass_kernelI11Fp32IOBf16WLi512ELi4ELi128EEv26Group_norm_nhwc_bwd_params
        .type           _Z35group_norm_nhwc_bwd_one_pass_kernelI11Fp32IOBf16WLi512ELi4ELi128EEv26Group_norm_nhwc_bwd_params,@function
        .size           _Z35group_norm_nhwc_bwd_one_pass_kernelI11Fp32IOBf16WLi512ELi4ELi128EEv26Group_norm_nhwc_bwd_params,(.L_x_2418 - _Z35group_norm_nhwc_bwd_one_pass_kernelI11Fp32IOBf16WLi512ELi4ELi128EEv26Group_norm_nhwc_bwd_params)
        .other          _Z35group_norm_nhwc_bwd_one_pass_kernelI11Fp32IOBf16WLi512ELi4ELi128EEv26Group_norm_nhwc_bwd_params,@"STO_CUDA_ENTRY STV_DEFAULT"
_Z35group_norm_nhwc_bwd_one_pass_kernelI11Fp32IOBf16WLi512ELi4ELi128EEv26Group_norm_nhwc_bwd_params:
.text._Z35group_norm_nhwc_bwd_one_pass_kernelI11Fp32IOBf16WLi512ELi4ELi128EEv26Group_norm_nhwc_bwd_params:
        /* <DEDUP_REMOVED lines=61> */
.L_x_1306:
[----:B0-----:R-:W0:Y:S01]  /*03d0*/  LDC R6, c[0x0][0x2a0] ;  /* 0x0000a800ff067b82 */ /* 0x001e220000000800 */
[----:B------:R-:W-:Y:S01]  /*03e0*/  ULDC.64 UR10, c[0x0][0x298] ;  /* 0x0000a600000a7ab9 */ /* 0x000fe20000000a00 */
[C---:B------:R-:W-:Y:S02]  /*03f0*/  IADD3 R19, R52.reuse, 0x40, RZ ;  /* 0x0000004034137810 */ /* 0x040fe40007ffe0ff */
[----:B------:R-:W-:Y:S02]  /*0400*/  IADD3 R23, R52, 0x140, RZ ;  /* 0x0000014034177810 */ /* 0x000fe40007ffe0ff */
[----:B-1----:R-:W-:Y:S02]  /*0410*/  SHF.R.S32.HI R21, RZ, 0x1f, R19 ;  /* 0x0000001fff157819 */ /* 0x002fe40000011413 */
[----:B--234-:R-:W1:Y:S08]  /*0420*/  @P1 LDC.64 R10, c[0x0][0x288] ;  /* 0x0000a200ff0a1b82 */ /* 0x01ce700000000a00 */
        /* <DEDUP_REMOVED lines=19> */
[----:B------:R-:W-:Y:S02]  /*0560*/  LOP3.LUT R2, R6, UR15, RZ, 0x3c, !PT ;  /* 0x0000000f06027c12 */ /* 0x000fe4000f8e3cff */
[----:B------:R-:W1:Y:S03]  /*0570*/  @P2 LDC.64 R38, c[0x0][0x228] ;  /* 0x00008a00ff262b82 */ /* 0x000e660000000a00 */
        /* <DEDUP_REMOVED lines=19> */
[----:B--2---:R-:W-:Y:S01]  /*06b0*/  @P5 IMAD R6, R21, R12, RZ ;  /* 0x0000000c15065224 */ /* 0x004fe200078e02ff */
[----:B------:R-:W-:Y:S02]  /*06c0*/  IADD3 R21, R52, 0x100, RZ ;  /* 0x0000010034157810 */ /* 0x000fe40007ffe0ff */
[----:B------:R-:W-:Y:S02]  /*06d0*/  @!P6 IADD3 R2, -R2, RZ, RZ ;  /* 0x000000ff0202e210 */ /* 0x000fe40007ffe1ff */
[C---:B------:R-:W-:Y:S02]  /*06e0*/  SEL R61, R3.reuse, R0, !P0 ;  /* 0x00000000033d7207 */ /* 0x040fe40004000000 */
[----:B------:R-:W-:-:S02]  /*06f0*/  SEL R3, R3, R2, !P0 ;  /* 0x0000000203037207 */ /* 0x000fc40004000000 */
[----:B------:R-:W-:Y:S02]  /*0700*/  LEA R36, R61, R4, 0x2 ;  /* 0x000000043d247211 */ /* 0x000fe400078e10ff */
        /* <DEDUP_REMOVED lines=19> */
[----:B0-----:R-:W-:Y:S02]  /*0840*/  @P1 IADD3 R24, P6, R25, R8, RZ ;  /* 0x0000000819181210 */ /* 0x001fe40007fde0ff */
[----:B------:R-:W-:Y:S01]  /*0850*/  IADD3 R13, R52, 0x80, RZ ;  /* 0x00000080340d7810 */ /* 0x000fe20007ffe0ff */
[----:B------:R-:W-:Y:S01]  /*0860*/  @P5 IMAD.WIDE.U32 R4, R19, R12, R4 ;  /* 0x0000000c13045225 */ /* 0x000fe200078e0004 */
[----:B----4-:R-:W-:Y:S01]  /*0870*/  @P1 IADD3 R28, P0, R25, R28, RZ ;  /* 0x0000001c191c1210 */ /* 0x010fe20007f1e0ff */
        /* <DEDUP_REMOVED lines=46> */
[----:B------:R-:W-:Y:S02]  /*0b60*/  @P2 MOV R8, R64 ;  /* 0x0000004000082202 */ /* 0x000fe40000000f00 */
[----:B------:R-:W-:Y:S02]  /*0b70*/  @P3 SHF.L.U64.HI R10, R4, 0x2, R5 ;  /* 0x00000002040a3819 */ /* 0x000fe40000010205 */
[----:B------:R-:W-:Y:S01]  /*0b80*/  @P3 IADD3 R44, P0, R11, R44, RZ ;  /* 0x0000002c0b2c3210 */ /* 0x000fe20007f1e0ff */
[----:B------:R-:W-:Y:S01]  /*0b90*/  @P2 IMAD.WIDE.U32 R8, R21, R6, R8 ;  /* 0x0000000615082225 */ /* 0x000fe200078e0008 */
[----:B------:R-:W2:Y:S01]  /*0ba0*/  @P6 LDC.64 R4, c[0x0][0x230] ;  /* 0x00008c00ff046b82 */ /* 0x000ea20000000a00 */
[----:B------:R-:W-:-:S02]  /*0bb0*/  SHF.R.S32.HI R21, RZ, 0x1f, R23 ;  /* 0x0000001fff157819 */ /* 0x000fc40000011417 */
[C---:B------:R-:W-:Y:S02]  /*0bc0*/  @P3 IADD3.X R45, R10.reuse, R45, RZ, P0, !PT ;  /* 0x0000002d0a2d3210 */ /* 0x040fe400007fe4ff */
[----:B------:R-:W-:Y:S02]  /*0bd0*/  @P3 IADD3 R46, P0, R11, R46, RZ ;  /* 0x0000002e0b2e3210 */ /* 0x000fe40007f1e0ff */
[----:B------:R-:W-:Y:S01]  /*0be0*/  @P2 IADD3 R9, R9, R13, RZ ;  /* 0x0000000d09092210 */ /* 0x000fe20007ffe0ff */
[----:B------:R-:W3:Y:S01]  /*0bf0*/  @P6 LDC.64 R6, c[0x0][0x228] ;  /* 0x00008a00ff066b82 */ /* 0x000ee20000000a00 */
[----:B------:R-:W-:Y:S01]  /*0c00*/  @P3 IADD3.X R47, R10, R47, RZ, P0, !PT ;  /* 0x0000002f0a2f3210 */ /* 0x000fe200007fe4ff */
[----:B0-----:R-:W-:Y:S01]  /*0c10*/  @P6 IMAD R12, R21, R2, RZ ;  /* 0x00000002150c6224 */ /* 0x001fe200078e02ff */
[C---:B------:R-:W-:Y:S02]  /*0c20*/  @P2 SHF.L.U32 R11, R8.reuse, 0x2, RZ ;  /* 0x00000002080b2819 */ /* 0x040fe400000006ff */
[----:B------:R-:W-:Y:S01]  /*0c30*/  @P2 SHF.L.U64.HI R10, R8, 0x2, R9 ;  /* 0x00000002080a2819 */ /* 0x000fe20000010209 */
[----:B------:R-:W-:Y:S01]  /*0c40*/  @P6 IMAD R13, R23, R3, R12 ;  /* 0x00000003170d6224 */ /* 0x000fe200078e020c */
[----:B------:R-:W-:-:S02]  /*0c50*/  @P6 MOV R8, R64 ;  /* 0x0000004000086202 */ /* 0x000fc40000000f00 */
[----:B------:R-:W-:Y:S02]  /*0c60*/  @P6 MOV R9, R67 ;  /* 0x0000004300096202 */ /* 0x000fe40000000f00 */
[----:B-1----:R-:W-:Y:S01]  /*0c70*/  @P2 IADD3 R48, P0, R11, R48, RZ ;  /* 0x000000300b302210 */ /* 0x002fe20007f1e0ff */
[----:B------:R-:W-:-:S03]  /*0c80*/  @P6 IMAD.WIDE.U32 R2, R23, R2, R8 ;  /* 0x0000000217026225 */ /* 0x000fc600078e0008 */
[----:B------:R-:W-:Y:S02]  /*0c90*/  @P2 IADD3.X R49, R10, R49, RZ, P0, !PT ;  /* 0x000000310a312210 */ /* 0x000fe400007fe4ff */
[----:B------:R-:W-:Y:S02]  /*0ca0*/  CS2R R22, SRZ ;  /* 0x0000000000167805 */ /* 0x000fe4000001ff00 */
[----:B------:R-:W-:Y:S02]  /*0cb0*/  @P2 IADD3 R38, P0, R11, R38, RZ ;  /* 0x000000260b262210 */ /* 0x000fe40007f1e0ff */
[----:B------:R-:W-:Y:S02]  /*0cc0*/  @P6 IADD3 R3, R3, R13, RZ ;  /* 0x0000000d03036210 */ /* 0x000fe40007ffe0ff */
[----:B------:R-:W-:Y:S02]  /*0cd0*/  @P6 SHF.L.U32 R9, R2, 0x2, RZ ;  /* 0x0000000202096819 */ /* 0x000fe400000006ff */
[----:B------:R-:W-:-:S02]  /*0ce0*/  @P2 IADD3.X R39, R10, R39, RZ, P0, !PT ;  /* 0x000000270a272210 */ /* 0x000fc400007fe4ff */
[----:B------:R-:W-:Y:S02]  /*0cf0*/  @P6 SHF.L.U64.HI R8, R2, 0x2, R3 ;  /* 0x0000000202086819 */ /* 0x000fe40000010203 */
[C---:B--2---:R-:W-:Y:S02]  /*0d00*/  @P6 IADD3 R2, P0, R9.reuse, R4, RZ ;  /* 0x0000000409026210 */ /* 0x044fe40007f1e0ff */
[----:B------:R-:W-:Y:S02]  /*0d10*/  IADD3 R4, R0, 0x180, RZ ;  /* 0x0000018000047810 */ /* 0x000fe40007ffe0ff */
[----:B------:R-:W-:Y:S02]  /*0d20*/  @P6 IADD3.X R3, R8, R5, RZ, P0, !PT ;  /* 0x0000000508036210 */ /* 0x000fe400007fe4ff */
[----:B---3--:R-:W-:Y:S02]  /*0d30*/  @P6 IADD3 R6, P0, R9, R6, RZ ;  /* 0x0000000609066210 */ /* 0x008fe40007f1e0ff */
        /* <DEDUP_REMOVED lines=9> */
[----:B------:R-:W-:-:S07]  /*0dd0*/  @P0 MOV R8, R64 ;  /* 0x0000004000080202 */ /* 0x000fce0000000f00 */
[----:B------:R-:W2:Y:S08]  /*0de0*/  @P0 LDC.64 R10, c[0x0][0x230] ;  /* 0x00008c00ff0a0b82 */ /* 0x000eb00000000a00 */
[----:B------:R-:W3:Y:S01]  /*0df0*/  @P0 LDC.64 R12, c[0x0][0x228] ;  /* 0x00008a00ff0c0b82 */ /* 0x000ee20000000a00 */
[----:B-1----:R-:W-:Y:S01]  /*0e00*/  @P0 IMAD R4, R9, R20, RZ ;  /* 0x0000001409040224 */ /* 0x002fe200078e02ff */
[----:B------:R-:W-:-:S03]  /*0e10*/  @P0 MOV R9, R67 ;  /* 0x0000004300090202 */ /* 0x000fc60000000f00 */
[C---:B------:R-:W-:Y:S02]  /*0e20*/  @P0 IMAD R21, R5.reuse, R21, R4 ;  /* 0x0000001505150224 */ /* 0x040fe400078e0204 */
[----:B------:R-:W-:Y:S01]  /*0e30*/  @P0 IMAD.WIDE.U32 R8, R5, R20, R8 ;  /* 0x0000001405080225 */ /* 0x000fe200078e0008 */
[----:B------:R-:W-:-:S04]  /*0e40*/  CS2R R4, SRZ ;  /* 0x0000000000047805 */ /* 0x000fc8000001ff00 */
[----:B------:R-:W-:Y:S02]  /*0e50*/  @P0 IADD3 R21, R9, R21, RZ ;  /* 0x0000001509150210 */ /* 0x000fe40007ffe0ff */
[C---:B------:R-:W-:Y:S01]  /*0e60*/  @P0 SHF.L.U32 R9, R8.reuse, 0x2, RZ ;  /* 0x0000000208090819 */ /* 0x040fe200000006ff */
[----:B------:R1:W5:Y:S01]  /*0e70*/  @P6 LDG.E.64 R4, desc[UR12][R6.64] ;  /* 0x0000000c06046981 */ /* 0x000362000c1e1b00 */
[----:B------:R-:W-:Y:S02]  /*0e80*/  @P0 SHF.L.U64.HI R8, R8, 0x2, R21 ;  /* 0x0000000208080819 */ /* 0x000fe40000010215 */
[----:B--2---:R-:W-:Y:S02]  /*0e90*/  @P0 IADD3 R10, P6, R9, R10, RZ ;  /* 0x0000000a090a0210 */ /* 0x004fe40007fde0ff */
[----:B------:R-:W-:Y:S02]  /*0ea0*/  IADD3 R0, R0, 0x1c0, RZ ;  /* 0x000001c000007810 */ /* 0x000fe40007ffe0ff */
[----:B------:R-:W-:-:S02]  /*0eb0*/  @P0 IADD3.X R11, R8, R11, RZ, P6, !PT ;  /* 0x0000000b080b0210 */ /* 0x000fc400037fe4ff */
[----:B---3--:R-:W-:-:S04]  /*0ec0*/  @P0 IADD3 R12, P6, R9, R12, RZ ;  /* 0x0000000c090c0210 */ /* 0x008fc80007fde0ff */
        /* <DEDUP_REMOVED lines=10> */
[----:B------:R-:W3:Y:S01]  /*0f70*/  @P6 LDC.64 R30, c[0x0][0x288] ;  /* 0x0000a200ff1e6b82 */ /* 0x000ee20000000a00 */
[----:B0-----:R-:W-:-:S04]  /*0f80*/  IADD3 R3, R52, 0x1c0, RZ ;  /* 0x000001c034037810 */ /* 0x001fc80007ffe0ff */
[----:B-1----:R-:W-:-:S03]  /*0f90*/  SHF.R.S32.HI R7, RZ, 0x1f, R3 ;  /* 0x0000001fff077819 */ /* 0x002fc60000011403 */
[----:B------:R-:W0:Y:S01]  /*0fa0*/  @P6 LDC.64 R40, c[0x0][0x230] ;  /* 0x00008c00ff286b82 */ /* 0x000e220000000a00 */
[----:B------:R-:W-:Y:S02]  /*0fb0*/  @P6 MOV R8, R64 ;  /* 0x0000004000086202 */ /* 0x000fe40000000f00 */
[----:B------:R-:W-:-:S05]  /*0fc0*/  @P6 MOV R9, R67 ;  /* 0x0000004300096202 */ /* 0x000fca0000000f00 */
[----:B------:R-:W1:Y:S01]  /*0fd0*/  @P6 LDC.64 R42, c[0x0][0x228] ;  /* 0x00008a00ff2a6b82 */ /* 0x000e620000000a00 */
[-C--:B---3--:R-:W-:Y:S02]  /*0fe0*/  @P6 IMAD R0, R7, R30.reuse, RZ ;  /* 0x0000001e07006224 */ /* 0x088fe400078e02ff */
[----:B------:R-:W-:-:S04]  /*0ff0*/  @P6 IMAD.WIDE.U32 R8, R3, R30, R8 ;  /* 0x0000001e03086225 */ /* 0x000fc800078e0008 */
[----:B------:R-:W-:Y:S01]  /*1000*/  @P6 IMAD R31, R3, R31, R0 ;  /* 0x0000001f031f6224 */ /* 0x000fe200078e0200 */
[----:B------:R-:W-:Y:S01]  /*1010*/  HFMA2.MMA R3, -RZ, RZ, 0, 0 ;  /* 0x00000000ff037435 */ /* 0x000fe200000001ff */
[----:B------:R-:W-:Y:S02]  /*1020*/  MOV R2, RZ ;  /* 0x000000ff00027202 */ /* 0x000fe40000000f00 */
[----:B------:R-:W-:Y:S02]  /*1030*/  CS2R R6, SRZ ;  /* 0x0000000000067805 */ /* 0x000fe4000001ff00 */
[----:B------:R-:W-:Y:S02]  /*1040*/  @P6 IADD3 R31, R9, R31, RZ ;  /* 0x0000001f091f6210 */ /* 0x000fe40007ffe0ff */
[C---:B------:R-:W-:Y:S02]  /*1050*/  @P6 SHF.L.U32 R9, R8.reuse, 0x2, RZ ;  /* 0x0000000208096819 */ /* 0x040fe400000006ff */
[----:B------:R-:W5:Y:S01]  /*1060*/  @P0 LDG.E.64 R6, desc[UR12][R12.64] ;  /* 0x0000000c0c060981 */ /* 0x000f62000c1e1b00 */
[----:B------:R-:W-:-:S03]  /*1070*/  @P6 SHF.L.U64.HI R8, R8, 0x2, R31 ;  /* 0x0000000208086819 */ /* 0x000fc6000001021f */
[----:B------:R3:W5:Y:S01]  /*1080*/  @P0 LDG.E.64 R2, desc[UR12][R10.64] ;  /* 0x0000000c0a020981 */ /* 0x000762000c1e1b00 */
[----:B0-----:R-:W-:-:S04]  /*1090*/  @P6 IADD3 R40, P0, R9, R40, RZ ;  /* 0x0000002809286210 */ /* 0x001fc80007f1e0ff */
[C---:B------:R-:W-:Y:S02]  /*10a0*/  @P6 IADD3.X R41, R8.reuse, R41, RZ, P0, !PT ;  /* 0x0000002908296210 */ /* 0x040fe400007fe4ff */
[----:B-1----:R-:W-:Y:S02]  /*10b0*/  @P6 IADD3 R42, P0, R9, R42, RZ ;  /* 0x0000002a092a6210 */ /* 0x002fe40007f1e0ff */
[----:B------:R-:W-:Y:S02]  /*10c0*/  CS2R R34, SRZ ;  /* 0x0000000000227805 */ /* 0x000fe4000001ff00 */
[----:B------:R-:W-:Y:S02]  /*10d0*/  CS2R R32, SRZ ;  /* 0x0000000000207805 */ /* 0x000fe4000001ff00 */
[----:B---3--:R-:W-:Y:S02]  /*10e0*/  CS2R R10, SRZ ;  /* 0x00000000000a7805 */ /* 0x008fe4000001ff00 */
[----:B------:R-:W-:-:S02]  /*10f0*/  @P6 IADD3.X R43, R8, R43, RZ, P0, !PT ;  /* 0x0000002b082b6210 */ /* 0x000fc400007fe4ff */
[----:B------:R-:W-:Y:S01]  /*1100*/  CS2R R8, SRZ ;  /* 0x0000000000087805 */ /* 0x000fe2000001ff00 */
[----:B------:R0:W5:Y:S05]  /*1110*/  @P1 LDG.E.64 R34, desc[UR12][R28.64] ;  /* 0x0000000c1c221981 */ /* 0x00016a000c1e1b00 */
[----:B------:R1:W5:Y:S04]  /*1120*/  @P1 LDG.E.64 R8, desc[UR12][R24.64] ;  /* 0x0000000c18081981 */ /* 0x000368000c1e1b00 */
[----:B------:R3:W5:Y:S01]  /*1130*/  @P5 LDG.E.64 R32, desc[UR12][R14.64] ;  /* 0x0000000c0e205981 */ /* 0x000762000c1e1b00 */
[----:B0-----:R-:W-:-:S03]  /*1140*/  CS2R R28, SRZ ;  /* 0x00000000001c7805 */ /* 0x001fc6000001ff00 */
[----:B------:R0:W5:Y:S01]  /*1150*/  @P5 LDG.E.64 R10, desc[UR12][R16.64] ;  /* 0x0000000c100a5981 */ /* 0x000162000c1e1b00 */
[----:B-1----:R-:W-:-:S03]  /*1160*/  CS2R R24, SRZ ;  /* 0x0000000000187805 */ /* 0x002fc6000001ff00 */
[----:B------:R-:W5:Y:S01]  /*1170*/  @P3 LDG.E.64 R28, desc[UR12][R44.64] ;  /* 0x0000000c2c1c3981 */ /* 0x000f62000c1e1b00 */
[----:B---3--:R-:W-:-:S03]  /*1180*/  CS2R R14, SRZ ;  /* 0x00000000000e7805 */ /* 0x008fc6000001ff00 */
        /* <DEDUP_REMOVED lines=11> */
[----:B------:R0:W5:Y:S01]  /*1240*/  @P6 LDG.E.64 R18, desc[UR12][R42.64] ;  /* 0x0000000c2a126981 */ /* 0x000162000c1e1b00 */
[----:B------:R-:W-:Y:S01]  /*1250*/  UMOV UR18, 0x3f800000 ;  /* 0x3f80000000127882 */ /* 0x000fe20000000000 */
[----:B------:R-:W-:Y:S01]  /*1260*/  BSSY B0, `(.L_x_1256) ;  /* 0x0000020000007945 */ /* 0x000fe20003800000 */
[----:B------:R-:W-:Y:S02]  /*1270*/  CS2R R58, SRZ ;  /* 0x00000000003a7805 */ /* 0x000fe4000001ff00 */
[----:B------:R-:W-:Y:S01]  /*1280*/  CS2R R56, SRZ ;  /* 0x0000000000387805 */ /* 0x000fe2000001ff00 */
        /* <DEDUP_REMOVED lines=8> */
[----:B------:R-:W1:Y:S08]  /*1310*/  @P6 MUFU.RSQ R0, R0 ;  /* 0x0000000000006308 */ /* 0x000e700000001400 */
[----:B-1----:R-:W-:Y:S02]  /*1320*/  @P0 R2UR UR18, R0 ;  /* 0x00000000001202ca */ /* 0x002fe400000e0000 */
[----:B------:R-:W-:-:S13]  /*1330*/  ISETP.GT.U32.AND P0, PT, R60, 0x7f, PT ;  /* 0x0000007f3c00780c */ /* 0x000fda0003f04070 */
        /* <DEDUP_REMOVED lines=18> */
.L_x_1257:
[----:B------:R-:W-:Y:S05]  /*1460*/  BSYNC B0 ;  /* 0x0000000000007941 */ /* 0x000fea0003800000 */
.L_x_1256:
        /* <DEDUP_REMOVED lines=30> */
.L_x_1258:
        /* <DEDUP_REMOVED lines=26> */
.L_x_1259:
[----:B------:R-:W-:Y:S01]  /*17f0*/  FFMA.FTZ R39, R49, R0, R36 ;  /* 0x0000000031277223 */ /* 0x000fe20000010024 */
[----:B------:R-:W-:Y:S01]  /*1800*/  FMUL.FTZ R37, R33, R59 ;  /* 0x0000003b21257220 */ /* 0x000fe20000410000 */
[----:B------:R-:W-:Y:S01]  /*1810*/  FADD.FTZ R0, R0, R21 ;  /* 0x0000001500007221 */ /* 0x000fe20000010000 */
[C---:B------:R-:W-:Y:S01]  /*1820*/  FADD.FTZ R30, -R20.reuse, R30 ;  /* 0x0000001e141e7221 */ /* 0x040fe20000010100 */
[----:B------:R-:W-:Y:S01]  /*1830*/  FADD.FTZ R31, -R20, R31 ;  /* 0x0000001f141f7221 */ /* 0x000fe20000010100 */
[----:B------:R-:W-:Y:S01]  /*1840*/  FFMA.FTZ R36, R48, R37, R39 ;  /* 0x0000002530247223 */ /* 0x000fe20000010027 */
[----:B------:R-:W-:Y:S01]  /*1850*/  FADD.FTZ R37, R0, R37 ;  /* 0x0000002500257221 */ /* 0x000fe20000010000 */
[----:B------:R-:W-:Y:S01]  /*1860*/  FMUL.FTZ R46, R30, UR18 ;  /* 0x000000121e2e7c20 */ /* 0x000fe20008410000 */
[----:B------:R-:W-:Y:S01]  /*1870*/  MOV R0, R12 ;  /* 0x0000000c00007202 */ /* 0x000fe20000000f00 */
[----:B------:R-:W-:Y:S01]  /*1880*/  FMUL.FTZ R30, R32, R56 ;  /* 0x00000038201e7220 */ /* 0x000fe20000410000 */
[----:B------:R-:W-:Y:S01]  /*1890*/  MOV R21, R13 ;  /* 0x0000000d00157202 */ /* 0x000fe20000000f00 */
        /* <DEDUP_REMOVED lines=20> */
.L_x_1260:
        /* <DEDUP_REMOVED lines=31> */
.L_x_1261:
        /* <DEDUP_REMOVED lines=9> */
[----:B------:R-:W-:Y:S01]  /*1c60*/  FFMA.FTZ R31, R43, R24, R30 ;  /* 0x000000182b1f7223 */ /* 0x000fe2000001001e */
[C---:B------:R-:W-:Y:S01]  /*1c70*/  FADD.FTZ R23, -R20.reuse, R23 ;  /* 0x0000001714177221 */ /* 0x040fe20000010100 */
[C---:B------:R-:W-:Y:S01]  /*1c80*/  FADD.FTZ R2, -R20.reuse, R2 ;  /* 0x0000000214027221 */ /* 0x040fe20000010100 */
[C---:B------:R-:W-:Y:S01]  /*1c90*/  FADD.FTZ R3, -R20.reuse, R3 ;  /* 0x0000000314037221 */ /* 0x040fe20000010100 */
[C---:B------:R-:W-:Y:S01]  /*1ca0*/  FADD.FTZ R26, -R20.reuse, R26 ;  /* 0x0000001a141a7221 */ /* 0x040fe20000010100 */
[----:B------:R-:W-:Y:S01]  /*1cb0*/  FADD.FTZ R27, -R20, R27 ;  /* 0x0000001b141b7221 */ /* 0x000fe20000010100 */
[----:B------:R-:W-:Y:S01]  /*1cc0*/  FADD.FTZ R30, R24, R37 ;  /* 0x00000025181e7221 */ /* 0x000fe20000010000 */
[----:B------:R-:W-:Y:S01]  /*1cd0*/  MOV R20, R16 ;  /* 0x0000001000147202 */ /* 0x000fe20000000f00 */
[----:B------:R-:W-:Y:S01]  /*1ce0*/  FMUL.FTZ R42, R42, UR18 ;  /* 0x000000122a2a7c20 */ /* 0x000fe20008410000 */
[----:B------:R-:W-:Y:S01]  /*1cf0*/  MOV R24, R17 ;  /* 0x0000001100187202 */ /* 0x000fe20000000f00 */
        /* <DEDUP_REMOVED lines=22> */
.L_x_1262:
[----:B------:R-:W-:Y:S01]  /*1e60*/  FMUL.FTZ R25, R20, R59 ;  /* 0x0000003b14197220 */ /* 0x000fe20000410000 */
[----:B------:R-:W-:Y:S01]  /*1e70*/  FFMA.FTZ R35, R48, R33, R37 ;  /* 0x0000002130237223 */ /* 0x000fe20000010025 */
[----:B------:R-:W-:Y:S01]  /*1e80*/  FADD.FTZ R33, R36, R33 ;  /* 0x0000002124217221 */ /* 0x000fe20000010000 */
[----:B------:R-:W-:Y:S01]  /*1e90*/  FMUL.FTZ R40, R22, UR18 ;  /* 0x0000001216287c20 */ /* 0x000fe20008410000 */
[----:B------:R-:W-:Y:S01]  /*1ea0*/  FFMA.FTZ R36, R42, R25, R31 ;  /* 0x000000192a247223 */ /* 0x000fe2000001001f */
[----:B------:R-:W-:Y:S01]  /*1eb0*/  FADD.FTZ R31, R30, R25 ;  /* 0x000000191e1f7221 */ /* 0x000fe20000010000 */
[----:B------:R-:W-:Y:S01]  /*1ec0*/  FFMA.FTZ R30, R49, R34, RZ ;  /* 0x00000022311e7223 */ /* 0x000fe200000100ff */
[----:B------:R-:W-:Y:S01]  /*1ed0*/  FADD.FTZ R25, RZ, R34 ;  /* 0x00000022ff197221 */ /* 0x000fe20000010000 */
[----:B------:R-:W-:Y:S01]  /*1ee0*/  FMUL.FTZ R34, R24, R56 ;  /* 0x0000003818227220 */ /* 0x000fe20000410000 */
[----:B------:R-:W-:Y:S01]  /*1ef0*/  FMUL.FTZ R23, R23, UR18 ;  /* 0x0000001217177c20 */ /* 0x000fe20008410000 */
[----:B------:R-:W-:Y:S01]  /*1f00*/  FFMA.FTZ R30, R47, R32, R30 ;  /* 0x000000202f1e7223 */ /* 0x000fe2000001001e */
[----:B------:R-:W-:Y:S01]  /*1f10*/  FADD.FTZ R32, R25, R32 ;  /* 0x0000002019207221 */ /* 0x000fe20000010000 */
[----:B------:R-:W-:Y:S01]  /*1f20*/  FFMA.FTZ R37, R41, R34, R36 ;  /* 0x0000002229257223 */ /* 0x000fe20000010024 */
[----:B------:R-:W-:Y:S01]  /*1f30*/  FADD.FTZ R34, R34, R31 ;  /* 0x0000001f22227221 */ /* 0x000fe20000010000 */
[----:B------:R-:W-:-:S02]  /*1f40*/  MOV R31, R4 ;  /* 0x00000004001f7202 */ /* 0x000fc40000000f00 */
        /* <DEDUP_REMOVED lines=20> */
.L_x_1263:
[----:B------:R-:W-:Y:S01]  /*2090*/  FMUL.FTZ R39, R31, R59 ;  /* 0x0000003b1f277220 */ /* 0x000fe20000410000 */
[----:B------:R-:W-:Y:S01]  /*20a0*/  FMUL.FTZ R36, R25, R56 ;  /* 0x0000003819247220 */ /* 0x000fe20000410000 */
[----:B------:R-:W-:Y:S02]  /*20b0*/  FFMA.FTZ R35, R46, R0, R35 ;  /* 0x000000002e237223 */ /* 0x000fe40000010023 */
[----:B------:R-:W-:Y:S01]  /*20c0*/  FFMA.FTZ R22, R40, R39, R37 ;  /* 0x0000002728167223 */ /* 0x000fe20000010025 */
[----:B------:R-:W-:Y:S01]  /*20d0*/  FADD.FTZ R37, R34, R39 ;  /* 0x0000002722257221 */ /* 0x000fe20000010000 */
[----:B------:R-:W-:Y:S01]  /*20e0*/  FADD.FTZ R34, R33, R0 ;  /* 0x0000000021227221 */ /* 0x000fe20000010000 */
[----:B------:R-:W-:Y:S01]  /*20f0*/  MOV R33, R6 ;  /* 0x0000000600217202 */ /* 0x000fe20000000f00 */
[----:B------:R-:W-:Y:S01]  /*2100*/  FFMA.FTZ R39, R23, R36, R22 ;  /* 0x0000002417277223 */ /* 0x000fe20000010016 */
[----:B------:R-:W-:Y:S01]  /*2110*/  FADD.FTZ R36, R36, R37 ;  /* 0x0000002524247221 */ /* 0x000fe20000010000 */
[----:B------:R-:W-:Y:S01]  /*2120*/  FMUL.FTZ R22, R2, UR18 ;  /* 0x0000001202167c20 */ /* 0x000fe20008410000 */
[----:B------:R-:W-:Y:S01]  /*2130*/  FMUL.FTZ R0, R3, UR18 ;  /* 0x0000001203007c20 */ /* 0x000fe20008410000 */
        /* <DEDUP_REMOVED lines=20> */
.L_x_1264:
[----:B------:R-:W-:Y:S01]  /*2280*/  FMUL.FTZ R3, R33, R59 ;  /* 0x0000003b21037220 */ /* 0x000fe20000410000 */
[----:B------:R-:W-:Y:S01]  /*2290*/  FMUL.FTZ R2, R26, UR18 ;  /* 0x000000121a027c20 */ /* 0x000fe20008410000 */
[----:B------:R-:W-:Y:S02]  /*22a0*/  MOV R38, R19 ;  /* 0x0000001300267202 */ /* 0x000fe40000000f00 */
[----:B------:R-:W-:Y:S01]  /*22b0*/  FFMA.FTZ R39, R22, R3, R39 ;  /* 0x0000000316277223 */ /* 0x000fe20000010027 */
[----:B------:R-:W-:Y:S01]  /*22c0*/  FADD.FTZ R3, R36, R3 ;  /* 0x0000000324037221 */ /* 0x000fe20000010000 */
[----:B------:R-:W-:-:S04]  /*22d0*/  FMUL.FTZ R36, R37, R56 ;  /* 0x0000003825247220 */ /* 0x000fc80000410000 */
[----:B------:R-:W-:Y:S01]  /*22e0*/  FFMA.FTZ R39, R0, R36, R39 ;  /* 0x0000002400277223 */ /* 0x000fe20000010027 */
[----:B------:R-:W-:Y:S01]  /*22f0*/  FADD.FTZ R36, R36, R3 ;  /* 0x0000000324247221 */ /* 0x000fe20000010000 */
[----:B------:R-:W-:Y:S01]  /*2300*/  FMUL.FTZ R3, R27, UR18 ;  /* 0x000000121b037c20 */ /* 0x000fe20008410000 */
[----:B------:R-:W-:Y:S01]  /*2310*/  MOV R27, R18 ;  /* 0x00000012001b7202 */ /* 0x000fe20000000f00 */
[----:B------:R-:W-:Y:S06]  /*2320*/  @!P0 BRA `(.L_x_1265) ;  /* 0x0000000000488947 */ /* 0x000fec0003800000 */
[----:B------:R-:W-:Y:S01]  /*2330*/  FFMA.FTZ R38, R2, R59, R57 ;  /* 0x0000003b02267223 */ /* 0x000fe20000010039 */
[----:B------:R-:W-:-:S03]  /*2340*/  FFMA.FTZ R26, R3, R56, R58 ;  /* 0x00000038031a7223 */ /* 0x000fc6000001003a */
[----:B------:R-:W-:-:S06]  /*2350*/  FMUL.FTZ R63, R38, -1.4426950216293334961 ;  /* 0xbfb8aa3b263f7820 */ /* 0x000fcc0000410000 */
[----:B------:R-:W0:Y:S02]  /*2360*/  MUFU.EX2 R63, R63 ;  /* 0x0000003f003f7308 */ /* 0x000e240000000800 */
[----:B0-----:R-:W-:-:S06]  /*2370*/  FADD.FTZ R68, R63, 1 ;  /* 0x3f8000003f447421 */ /* 0x001fcc0000010000 */
[----:B------:R-:W0:Y:S02]  /*2380*/  MUFU.RCP R27, R68 ;  /* 0x00000044001b7308 */ /* 0x000e240000001000 */
[----:B0-----:R-:W-:Y:S01]  /*2390*/  FADD.FTZ R69, -R27, 1 ;  /* 0x3f8000001b457421 */ /* 0x001fe20000010100 */
[----:B------:R-:W-:-:S03]  /*23a0*/  FMUL.FTZ R27, R18, R27 ;  /* 0x0000001b121b7220 */ /* 0x000fc60000410000 */
[----:B------:R-:W-:Y:S01]  /*23b0*/  FFMA.FTZ R38, R38, R69, 1 ;  /* 0x3f80000026267423 */ /* 0x000fe20000010045 */
[----:B------:R-:W-:-:S03]  /*23c0*/  FMUL.FTZ R69, R26, -1.4426950216293334961 ;  /* 0xbfb8aa3b1a457820 */ /* 0x000fc60000410000 */
[----:B------:R-:W-:-:S03]  /*23d0*/  FMUL.FTZ R27, R27, R38 ;  /* 0x000000261b1b7220 */ /* 0x000fc60000410000 */
[----:B------:R-:W0:Y:S02]  /*23e0*/  MUFU.EX2 R69, R69 ;  /* 0x0000004500457308 */ /* 0x000e240000000800 */
[----:B0-----:R-:W-:-:S06]  /*23f0*/  FADD.FTZ R62, R69, 1 ;  /* 0x3f800000453e7421 */ /* 0x001fcc0000010000 */
[----:B------:R-:W0:Y:S02]  /*2400*/  MUFU.RCP R62, R62 ;  /* 0x0000003e003e7308 */ /* 0x000e240000001000 */
[----:B0-----:R-:W-:Y:S01]  /*2410*/  FADD.FTZ R63, -R62, 1 ;  /* 0x3f8000003e3f7421 */ /* 0x001fe20000010100 */
[----:B------:R-:W-:-:S03]  /*2420*/  FMUL.FTZ R38, R19, R62 ;  /* 0x0000003e13267220 */ /* 0x000fc60000410000 */
[----:B------:R-:W-:-:S04]  /*2430*/  FFMA.FTZ R63, R26, R63, 1 ;  /* 0x3f8000001a3f7423 */ /* 0x000fc8000001003f */
[----:B------:R-:W-:-:S07]  /*2440*/  FMUL.FTZ R38, R38, R63 ;  /* 0x0000003f26267220 */ /* 0x000fce0000410000 */
.L_x_1265:
[----:B------:R-:W-:Y:S01]  /*2450*/  FMUL.FTZ R63, R27, R59 ;  /* 0x0000003b1b3f7220 */ /* 0x000fe20000410000 */
[----:B------:R-:W-:Y:S01]  /*2460*/  ISETP.GT.AND P0, PT, R54, 0x1e, PT ;  /* 0x0000001e3600780c */ /* 0x000fe20003f04270 */
[----:B------:R-:W-:Y:S01]  /*2470*/  FFMA.FTZ R30, R45, R21, R30 ;  /* 0x000000152d1e7223 */ /* 0x000fe2000001001e */
[----:B------:R-:W0:Y:S01]  /*2480*/  S2UR UR11, SR_CgaCtaId ;  /* 0x00000000000b79c3 */ /* 0x000e220000008800 */
[----:B------:R-:W-:Y:S01]  /*2490*/  FFMA.FTZ R62, R2, R63, R39 ;  /* 0x0000003f023e7223 */ /* 0x000fe20000010027 */
[----:B------:R-:W-:Y:S01]  /*24a0*/  FADD.FTZ R63, R36, R63 ;  /* 0x0000003f243f7221 */ /* 0x000fe20000010000 */
[----:B------:R-:W-:Y:S01]  /*24b0*/  FMUL.FTZ R36, R38, R56 ;  /* 0x0000003826247220 */ /* 0x000fe20000410000 */
[----:B------:R-:W-:Y:S01]  /*24c0*/  FADD.FTZ R69, R34, R29 ;  /* 0x0000001d22457221 */ /* 0x000fe20000010000 */
[----:B------:R-:W-:Y:S01]  /*24d0*/  FFMA.FTZ R35, R44, R29, R35 ;  /* 0x0000001d2c237223 */ /* 0x000fe20000010023 */
[----:B------:R-:W-:Y:S01]  /*24e0*/  FFMA.FTZ R30, R43, R28, R30 ;  /* 0x0000001c2b1e7223 */ /* 0x000fe2000001001e */
[----:B------:R-:W-:Y:S01]  /*24f0*/  FADD.FTZ R26, R36, R63 ;  /* 0x0000003f241a7221 */ /* 0x000fe20000010000 */
[----:B------:R-:W-:Y:S01]  /*2500*/  FFMA.FTZ R36, R3, R36, R62 ;  /* 0x0000002403247223 */ /* 0x000fe2000001003e */
[----:B------:R-:W-:Y:S01]  /*2510*/  FFMA.FTZ R35, R42, R20, R35 ;  /* 0x000000142a237223 */ /* 0x000fe20000010023 */
[----:B------:R-:W-:Y:S01]  /*2520*/  FFMA.FTZ R30, R41, R24, R30 ;  /* 0x00000018291e7223 */ /* 0x000fe2000001001e */
[----:B------:R-:W-:Y:S01]  /*2530*/  UMOV UR10, 0x400 ;  /* 0x00000400000a7882 */ /* 0x000fe20000000000 */
[----:B------:R-:W1:Y:S01]  /*2540*/  SHFL.DOWN PT, R63, R26, 0x1, 0x1f ;  /* 0x08201f001a3f7f89 */ /* 0x000e6200000e0000 */
[----:B------:R-:W-:Y:S01]  /*2550*/  UIADD3 UR9, UR10, 0x40, URZ ;  /* 0x000000400a097890 */ /* 0x000fe2000fffe03f */
[----:B------:R-:W-:Y:S01]  /*2560*/  FFMA.FTZ R35, R40, R31, R35 ;  /* 0x0000001f28237223 */ /* 0x000fe20000010023 */
[----:B------:R-:W-:Y:S01]  /*2570*/  BSSY B0, `(.L_x_1266) ;  /* 0x000003a000007945 */ /* 0x000fe20003800000 */
[----:B------:R-:W2:Y:S02]  /*2580*/  SHFL.DOWN PT, R39, R36, 0x1, 0x1f ;  /* 0x08201f0024277f89 */ /* 0x000ea400000e0000 */
[----:B------:R-:W-:Y:S01]  /*2590*/  FFMA.FTZ R35, R22, R33, R35 ;  /* 0x0000002116237223 */ /* 0x000fe20000010023 */
        /* <DEDUP_REMOVED lines=19> */
[----:B-1----:R-:W-:Y:S01]  /*26d0*/  @!P0 FADD.FTZ R36, R36, R39 ;  /* 0x0000002724248221 */ /* 0x002fe20000010000 */
[----:B------:R-:W-:-:S02]  /*26e0*/  ISETP.GT.AND P0, PT, R54, 0xf, PT ;  /* 0x0000000f3600780c */ /* 0x000fc40003f04270 */
[----:B------:R-:W0:Y:S01]  /*26f0*/  SHFL.DOWN PT, R39, R26, 0x10, 0x1f ;  /* 0x0a001f001a277f89 */ /* 0x000e2200000e0000 */
[----:B------:R-:W-:Y:S01]  /*2700*/  FADD.FTZ R63, R63, R28 ;  /* 0x0000001c3f3f7221 */ /* 0x000fe20000010000 */
[----:B------:R-:W-:Y:S02]  /*2710*/  FADD.FTZ R28, R69, R20 ;  /* 0x00000014451c7221 */ /* 0x000fe40000010000 */
[----:B------:R-:W1:Y:S01]  /*2720*/  SHFL.DOWN PT, R21, R36, 0x10, 0x1f ;  /* 0x0a001f0024157f89 */ /* 0x000e6200000e0000 */
[----:B------:R-:W-:Y:S01]  /*2730*/  FADD.FTZ R20, R63, R24 ;  /* 0x000000183f147221 */ /* 0x000fe20000010000 */
[----:B------:R-:W-:-:S03]  /*2740*/  FADD.FTZ R28, R28, R31 ;  /* 0x0000001f1c1c7221 */ /* 0x000fc60000010000 */
[----:B------:R-:W-:Y:S01]  /*2750*/  FADD.FTZ R20, R20, R25 ;  /* 0x0000001914147221 */ /* 0x000fe20000010000 */
[----:B------:R-:W-:Y:S01]  /*2760*/  FFMA.FTZ R25, R23, R25, R30 ;  /* 0x0000001917197223 */ /* 0x000fe2000001001e */
[----:B------:R-:W-:Y:S01]  /*2770*/  FADD.FTZ R30, R28, R33 ;  /* 0x000000211c1e7221 */ /* 0x000fe20000010000 */
[----:B------:R-:W-:Y:S01]  /*2780*/  FFMA.FTZ R28, R2, R27, R35 ;  /* 0x0000001b021c7223 */ /* 0x000fe20000010023 */
[----:B------:R-:W-:Y:S01]  /*2790*/  FADD.FTZ R31, R20, R37 ;  /* 0x00000025141f7221 */ /* 0x000fe20000010000 */
[----:B------:R-:W-:Y:S01]  /*27a0*/  FFMA.FTZ R24, R0, R37, R25 ;  /* 0x0000002500187223 */ /* 0x000fe20000010019 */
[----:B------:R-:W-:Y:S02]  /*27b0*/  FADD.FTZ R30, R30, R27 ;  /* 0x0000001b1e1e7221 */ /* 0x000fe40000010000 */
[----:B------:R-:W-:Y:S01]  /*27c0*/  FADD.FTZ R31, R31, R38 ;  /* 0x000000261f1f7221 */ /* 0x000fe20000010000 */
[----:B------:R-:W-:-:S05]  /*27d0*/  FFMA.FTZ R29, R3, R38, R24 ;  /* 0x00000026031d7223 */ /* 0x000fca0000010018 */
[----:B------:R2:W-:Y:S01]  /*27e0*/  STS.128 [R62], R28 ;  /* 0x0000001c3e007388 */ /* 0x0005e20000000c00 */
[----:B0-----:R-:W-:Y:S01]  /*27f0*/  @!P0 FADD.FTZ R26, R26, R39 ;  /* 0x000000271a1a8221 */ /* 0x001fe20000010000 */
[----:B-1----:R-:W-:Y:S01]  /*2800*/  @!P0 FADD.FTZ R36, R36, R21 ;  /* 0x0000001524248221 */ /* 0x002fe20000010000 */
[----:B------:R-:W-:-:S03]  /*2810*/  ISETP.NE.AND P0, PT, R54, RZ, PT ;  /* 0x000000ff3600720c */ /* 0x000fc60003f05270 */
[----:B------:R-:W-:Y:S02]  /*2820*/  MOV R21, R26 ;  /* 0x0000001a00157202 */ /* 0x000fe40000000f00 */
[----:B------:R-:W-:-:S08]  /*2830*/  MOV R20, R36 ;  /* 0x0000002400147202 */ /* 0x000fd00000000f00 */
[----:B------:R2:W-:Y:S01]  /*2840*/  @!P0 STS.64 [R51+0x8], R20 ;  /* 0x0000081433008388 */ /* 0x0005e20000000a00 */
[----:B------:R-:W-:Y:S01]  /*2850*/  BAR.SYNC.DEFER_BLOCKING 0x0 ;  /* 0x0000000000007b1d */ /* 0x000fe20000010000 */
[----:B------:R-:W-:-:S13]  /*2860*/  ISETP.NE.AND P0, PT, R60, RZ, PT ;  /* 0x000000ff3c00720c */ /* 0x000fda0003f05270 */
[----:B--2---:R-:W-:Y:S05]  /*2870*/  @P0 BRA `(.L_x_1267) ;  /* 0x0000000000240947 */ /* 0x004fea0003800000 */
        /* <DEDUP_REMOVED lines=9> */
.L_x_1267:
[----:B------:R-:W-:Y:S05]  /*2910*/  BSYNC B0 ;  /* 0x0000000000007941 */ /* 0x000fea0003800000 */
.L_x_1266:
        /* <DEDUP_REMOVED lines=320> */
.L_x_1269:
[----:B------:R-:W-:Y:S05]  /*3d20*/  BSYNC B0 ;  /* 0x0000000000007941 */ /* 0x000fea0003800000 */
.L_x_1268:
        /* <DEDUP_REMOVED lines=19> */
.L_x_1271:
[----:B------:R-:W-:Y:S05]  /*3e60*/  BSYNC B0 ;  /* 0x0000000000007941 */ /* 0x000fea0003800000 */
.L_x_1270:
        /* <DEDUP_REMOVED lines=36> */
.L_x_1274:
[----:B------:R-:W2:Y:S04]  /*40b0*/  LDG.E.STRONG.GPU R27, desc[UR12][R24.64] ;  /* 0x0000000c181b7981 */ /* 0x000ea8000c1ef900 */
[----:B--2---:R-:W-:Y:S01]  /*40c0*/  CCTL.IVALL ;  /* 0x00000000ff00798f */ /* 0x004fe20002000000 */
[----:B------:R-:W-:Y:S05]  /*40d0*/  YIELD ;  /* 0x0000000000007946 */ /* 0x000fea0003800000 */
[----:B------:R-:W-:-:S13]  /*40e0*/  ISETP.NE.AND P6, PT, R27, R32, PT ;  /* 0x000000201b00720c */ /* 0x000fda0003fc5270 */
[----:B------:R-:W-:Y:S05]  /*40f0*/  @P6 BRA `(.L_x_1274) ;  /* 0xfffffffc00ec6947 */ /* 0x000fea000383ffff */
.L_x_1273:
        /* <DEDUP_REMOVED lines=21> */
.L_x_1278:
        /* <DEDUP_REMOVED lines=115> */
.L_x_1277:
        /* <DEDUP_REMOVED lines=62> */
.L_x_1279:
[----:B------:R-:W-:-:S04]  /*4d60*/  ISETP.NE.AND P6, PT, R29, RZ, PT ;  /* 0x000000ff1d00720c */ /* 0x000fc80003fc5270 */
[----:B------:R-:W-:-:S13]  /*4d70*/  ISETP.NE.OR P6, PT, R27, RZ, P6 ;  /* 0x000000ff1b00720c */ /* 0x000fda00037c5670 */
[----:B------:R-:W-:Y:S05]  /*4d80*/  @!P6 BRA `(.L_x_1275) ;  /* 0x00000000007ce947 */ /* 0x000fea0003800000 */
.L_x_1276:
        /* <DEDUP_REMOVED lines=31> */
.L_x_1275:
        /* <DEDUP_REMOVED lines=10> */
.L_x_1281:
[----:B------:R-:W-:Y:S05]  /*5020*/  BSYNC B0 ;  /* 0x0000000000007941 */ /* 0x000fea0003800000 */
.L_x_1280:
        /* <DEDUP_REMOVED lines=17> */
.L_x_1272:
        /* <DEDUP_REMOVED lines=34> */
.L_x_1282:
        /* <DEDUP_REMOVED lines=19> */
.L_x_1284:
[----:B------:R-:W-:Y:S05]  /*5490*/  BSYNC B0 ;  /* 0x0000000000007941 */ /* 0x000fea0003800000 */
.L_x_1283:
        /* <DEDUP_REMOVED lines=19> */
.L_x_1285:
        /* <DEDUP_REMOVED lines=21> */
.L_x_1287:
[----:B------:R-:W-:Y:S05]  /*5720*/  BSYNC B0 ;  /* 0x0000000000007941 */ /* 0x000fea0003800000 */
.L_x_1286:
        /* <DEDUP_REMOVED lines=19> */
.L_x_1288:
[----:B------:R-:W-:Y:S04]  /*5860*/  BSSY B0, `(.L_x_1289) ;  /* 0x0000015000007945 */ /* 0x000fe80003800000 */
[----:B------:R-:W-:Y:S05]  /*5870*/  @!P4 BRA `(.L_x_1290) ;  /* 0x00000000004cc947 */ /* 0x000fea0003800000 */
[----:B-1----:R-:W-:Y:S01]  /*5880*/  IADD3 R11, R52, 0x80, RZ ;  /* 0x00000080340b7810 */ /* 0x002fe20007ffe0ff */
[----:B------:R-:W-:Y:S01]  /*5890*/  ULDC.64 UR10, c[0x0][0x288] ;  /* 0x0000a200000a7ab9 */ /* 0x000fe20000000a00 */
[----:B0-----:R-:W-:Y:S01]  /*58a0*/  MOV R8, R64 ;  /* 0x0000004000087202 */ /* 0x001fe20000000f00 */
[-CC-:B------:R-:W-:Y:S01]  /*58b0*/  FFMA.FTZ R46, R46, R29.reuse, R28.reuse ;  /* 0x0000001d2e2e7223 */ /* 0x180fe2000001001c */
        /* <DEDUP_REMOVED lines=15> */
.L_x_1290:
[----:B------:R-:W-:Y:S05]  /*59b0*/  BSYNC B0 ;  /* 0x0000000000007941 */ /* 0x000fea0003800000 */
.L_x_1289:
        /* <DEDUP_REMOVED lines=19> */
.L_x_1291:
[----:B------:R-:W-:Y:S04]  /*5af0*/  BSSY B0, `(.L_x_1292) ;  /* 0x0000015000007945 */ /* 0x000fe80003800000 */
[----:B------:R-:W-:Y:S05]  /*5b00*/  @!P3 BRA `(.L_x_1293) ;  /* 0x00000000004cb947 */ /* 0x000fea0003800000 */
[----:B-12---:R-:W-:Y:S01]  /*5b10*/  IADD3 R11, R52, 0xc0, RZ ;  /* 0x000000c0340b7810 */ /* 0x006fe20007ffe0ff */
        /* <DEDUP_REMOVED lines=18> */
.L_x_1293:
[----:B------:R-:W-:Y:S05]  /*5c40*/  BSYNC B0 ;  /* 0x0000000000007941 */ /* 0x000fea0003800000 */
.L_x_1292:
        /* <DEDUP_REMOVED lines=19> */
.L_x_1294:
[----:B------:R-:W-:Y:S04]  /*5d80*/  BSSY B0, `(.L_x_1295) ;  /* 0x0000015000007945 */ /* 0x000fe80003800000 */
[----:B------:R-:W-:Y:S05]  /*5d90*/  @!P2 BRA `(.L_x_1296) ;  /* 0x00000000004ca947 */ /* 0x000fea0003800000 */
[----:B-123--:R-:W-:Y:S01]  /*5da0*/  IADD3 R11, R52, 0x100, RZ ;  /* 0x00000100340b7810 */ /* 0x00efe20007ffe0ff */
        /* <DEDUP_REMOVED lines=18> */
.L_x_1296:
[----:B------:R-:W-:Y:S05]  /*5ed0*/  BSYNC B0 ;  /* 0x0000000000007941 */ /* 0x000fea0003800000 */
.L_x_1295:
        /* <DEDUP_REMOVED lines=24> */
.L_x_1297:
[----:B------:R-:W-:Y:S04]  /*6060*/  BSSY B0, `(.L_x_1298) ;  /* 0x0000015000007945 */ /* 0x000fe80003800000 */
[----:B------:R-:W-:Y:S05]  /*6070*/  @!P0 BRA `(.L_x_1299) ;  /* 0x00000000004c8947 */ /* 0x000fea0003800000 */
[----:B-1234-:R-:W-:Y:S01]  /*6080*/  IADD3 R11, R52, 0x140, RZ ;  /* 0x00000140340b7810 */ /* 0x01efe20007ffe0ff */
        /* <DEDUP_REMOVED lines=18> */
.L_x_1299:
[----:B------:R-:W-:Y:S05]  /*61b0*/  BSYNC B0 ;  /* 0x0000000000007941 */ /* 0x000fea0003800000 */
.L_x_1298:
        /* <DEDUP_REMOVED lines=24> */
.L_x_1300:
[----:B------:R-:W-:Y:S04]  /*6340*/  BSSY B0, `(.L_x_1301) ;  /* 0x0000015000007945 */ /* 0x000fe80003800000 */
[----:B------:R-:W-:Y:S05]  /*6350*/  @!P0 BRA `(.L_x_1302) ;  /* 0x00000000004c8947 */ /* 0x000fea0003800000 */
[----:B-1234-:R-:W-:Y:S01]  /*6360*/  IADD3 R11, R52, 0x180, RZ ;  /* 0x00000180340b7810 */ /* 0x01efe20007ffe0ff */
[----:B------:R-:W-:Y:S01]  /*6370*/  ULDC.64 UR10, c[0x0][0x288] ;  /* 0x0000a200000a7ab9 */ /* 0x000fe20000000a00 */
[----:B0-----:R-:W-:Y:S01]  /*6380*/  MOV R4, R64 ;  /* 0x0000004000047202 */ /* 0x001fe20000000f00 */
[----:B------:R-:W-:Y:S01]  /*6390*/  FFMA.FTZ R22, R22, R29, R28 ;  /* 0x0000001d16167223 */ /* 0x000fe2000001001c */
[----:B------:R-:W-:Y:S02]  /*63a0*/  SHF.R.S32.HI R10, RZ, 0x1f, R11 ;  /* 0x0000001fff0a7819 */ /* 0x000fe4000001140b */
[----:B------:R-:W-:Y:S01]  /*63b0*/  MOV R5, R67 ;  /* 0x0000004300057202 */ /* 0x000fe20000000f00 */
[----:B------:R-:W-:Y:S02]  /*63c0*/  FFMA.FTZ R22, R59, R6, -R22 ;  /* 0x000000063b167223 */ /* 0x000fe40000010816 */
[----:B------:R-:W-:Y:S02]  /*63d0*/  IMAD R10, R10, UR10, RZ ;  /* 0x0000000a0a0a7c24 */ /* 0x000fe4000f8e02ff */
[----:B------:R-:W-:-:S04]  /*63e0*/  IMAD.WIDE.U32 R8, R11, UR10, R4 ;  /* 0x0000000a0b087c25 */ /* 0x000fc8000f8e0004 */
[----:B------:R-:W-:Y:S01]  /*63f0*/  FFMA.FTZ R5, R0, R29, R28 ;  /* 0x0000001d00057223 */ /* 0x000fe2000001001c */
[----:B------:R-:W-:Y:S01]  /*6400*/  FMUL.FTZ R22, R22, UR18 ;  /* 0x0000001216167c20 */ /* 0x000fe20008410000 */
[----:B------:R-:W-:Y:S01]  /*6410*/  IMAD R11, R11, UR11, R10 ;  /* 0x0000000b0b0b7c24 */ /* 0x000fe2000f8e020a */
[----:B------:R-:W-:Y:S01]  /*6420*/  ULDC.64 UR10, c[0x0][0x210] ;  /* 0x00008400000a7ab9 */ /* 0x000fe20000000a00 */
[----:B------:R-:W-:Y:S01]  /*6430*/  FFMA.FTZ R23, R56, R7, -R5 ;  /* 0x0000000738177223 */ /* 0x000fe20000010805 */
[----:B------:R-:W-:Y:S02]  /*6440*/  LEA R4, P0, R8, UR10, 0x2 ;  /* 0x0000000a08047c11 */ /* 0x000fe4000f8010ff */
[----:B------:R-:W-:Y:S01]  /*6450*/  IADD3 R11, R9, R11, RZ ;  /* 0x0000000b090b7210 */ /* 0x000fe20007ffe0ff */
[----:B------:R-:W-:-:S03]  /*6460*/  FMUL.FTZ R23, R23, UR18 ;  /* 0x0000001217177c20 */ /* 0x000fc60008410000 */
[----:B------:R-:W-:-:S05]  /*6470*/  LEA.HI.X R5, R8, UR11, R11, 0x2, P0 ;  /* 0x0000000b08057c11 */ /* 0x000fca00080f140b */
[----:B------:R0:W-:Y:S02]  /*6480*/  STG.E.64 desc[UR12][R4.64], R22 ;  /* 0x0000001604007986 */ /* 0x0001e4000c101b0c */
.L_x_1302:
[----:B------:R-:W-:Y:S05]  /*6490*/  BSYNC B0 ;  /* 0x0000000000007941 */ /* 0x000fea0003800000 */
.L_x_1301:
[----:B------:R-:W-:Y:S02]  /*64a0*/  ISETP.GE.U32.AND P0, PT, R26, UR20, PT ;  /* 0x000000141a007c0c */ /* 0x000fe4000bf06070 */
[----:B------:R-:W-:-:S04]  /*64b0*/  SHF.R.S32.HI R26, RZ, 0x1f, R26 ;  /* 0x0000001fff1a7819 */ /* 0x000fc8000001141a */
[----:B------:R-:W-:-:S04]  /*64c0*/  ISETP.GE.AND.EX P0, PT, R26, UR21, PT, P0 ;  /* 0x000000151a007c0c */ /* 0x000fc8000bf06300 */
[----:B------:R-:W-:Y:S01]  /*64d0*/  ISETP.LT.U32.AND P0, PT, R60, 0x80, !P0 ;  /* 0x000000803c00780c */ /* 0x000fe20004701070 */
[----:B------:R-:W-:-:S12]  /*64e0*/  @!P6 BRA `(.L_x_1303) ;  /* 0x000000000048e947 */ /* 0x000fd80003800000 */
[----:B------:R-:W-:Y:S01]  /*64f0*/  FFMA.FTZ R57, R2, R59, R57 ;  /* 0x0000003b02397223 */ /* 0x000fe20000010039 */
[----:B------:R-:W-:-:S03]  /*6500*/  FFMA.FTZ R58, R3, R56, R58 ;  /* 0x00000038033a7223 */ /* 0x000fc6000001003a */
[----:B------:R-:W-:Y:S01]  /*6510*/  FMUL.FTZ R0, R57, -1.4426950216293334961 ;  /* 0xbfb8aa3b39007820 */ /* 0x000fe20000410000 */
[----:B------:R-:W-:-:S05]  /*6520*/  FMUL.FTZ R6, R58, -1.4426950216293334961 ;  /* 0xbfb8aa3b3a067820 */ /* 0x000fca0000410000 */
[----:B------:R-:W0:Y:S08]  /*6530*/  MUFU.EX2 R0, R0 ;  /* 0x0000000000007308 */ /* 0x000e300000000800 */
[----:B------:R-:W5:Y:S01]  /*6540*/  MUFU.EX2 R6, R6 ;  /* 0x0000000600067308 */ /* 0x000f620000000800 */
[----:B0-----:R-:W-:-:S07]  /*6550*/  FADD.FTZ R4, R0, 1 ;  /* 0x3f80000000047421 */ /* 0x001fce0000010000 */
[----:B------:R-:W1:Y:S01]  /*6560*/  MUFU.RCP R5, R4 ;  /* 0x0000000400057308 */ /* 0x000e620000001000 */
[----:B-----5:R-:W-:-:S07]  /*6570*/  FADD.FTZ R7, R6, 1 ;  /* 0x3f80000006077421 */ /* 0x020fce0000010000 */
[----:B------:R-:W0:Y:S01]  /*6580*/  MUFU.RCP R8, R7 ;  /* 0x0000000700087308 */ /* 0x000e220000001000 */
[----:B-1234-:R-:W-:Y:S01]  /*6590*/  FADD.FTZ R10, -R5, 1 ;  /* 0x3f800000050a7421 */ /* 0x01efe20000010100 */
[----:B------:R-:W-:-:S03]  /*65a0*/  FMUL.FTZ R18, R18, R5 ;  /* 0x0000000512127220 */ /* 0x000fc60000410000 */
[----:B------:R-:W-:Y:S01]  /*65b0*/  FFMA.FTZ R57, R57, R10, 1 ;  /* 0x3f80000039397423 */ /* 0x000fe2000001000a */
[----:B0-----:R-:W-:Y:S01]  /*65c0*/  FADD.FTZ R9, -R8, 1 ;  /* 0x3f80000008097421 */ /* 0x001fe20000010100 */
[----:B------:R-:W-:Y:S02]  /*65d0*/  FMUL.FTZ R19, R19, R8 ;  /* 0x0000000813137220 */ /* 0x000fe40000410000 */
[----:B------:R-:W-:Y:S01]  /*65e0*/  FMUL.FTZ R18, R18, R57 ;  /* 0x0000003912127220 */ /* 0x000fe20000410000 */
[----:B------:R-:W-:-:S04]  /*65f0*/  FFMA.FTZ R58, R58, R9, 1 ;  /* 0x3f8000003a3a7423 */ /* 0x000fc80000010009 */
[----:B------:R-:W-:-:S07]  /*6600*/  FMUL.FTZ R19, R19, R58 ;  /* 0x0000003a13137220 */ /* 0x000fce0000410000 */
.L_x_1303:
[----:B------:R-:W-:Y:S04]  /*6610*/  BSSY B0, `(.L_x_1304) ;  /* 0x0000014000007945 */ /* 0x000fe80003800000 */
[----:B------:R-:W-:Y:S05]  /*6620*/  @!P0 BRA `(.L_x_1305) ;  /* 0x0000000000488947 */ /* 0x000fea0003800000 */
[----:B0-----:R-:W-:Y:S01]  /*6630*/  IADD3 R5, R52, 0x1c0, RZ ;  /* 0x000001c034057810 */ /* 0x001fe20007ffe0ff */
[----:B------:R-:W-:Y:S01]  /*6640*/  ULDC.64 UR10, c[0x0][0x288] ;  /* 0x0000a200000a7ab9 */ /* 0x000fe20000000a00 */
[----:B------:R-:W-:Y:S01]  /*6650*/  MOV R65, R67 ;  /* 0x0000004300417202 */ /* 0x000fe20000000f00 */
[-CC-:B------:R-:W-:Y:S01]  /*6660*/  FFMA.FTZ R2, R2, R29.reuse, R28.reuse ;  /* 0x0000001d02027223 */ /* 0x180fe2000001001c */
        /* <DEDUP_REMOVED lines=14> */
.L_x_1305:
[----:B------:R-:W-:Y:S05]  /*6750*/  BSYNC B0 ;  /* 0x0000000000007941 */ /* 0x000fea0003800000 */
.L_x_1304:
        /* <DEDUP_REMOVED lines=8> */
.L_x_1255:
[----:B------:R-:W5:Y:S01]  /*67e0*/  LDC R6, c[0x0][0xc] ;  /* 0x00000300ff067b82 */ /* 0x000f620000000800 */
[----:B------:R-:W-:Y:S01]  /*67f0*/  ISETP.NE.AND P2, PT, R60, RZ, PT ;  /* 0x000000ff3c00720c */ /* 0x000fe20003f45270 */
[----:B------:R-:W-:Y:S06]  /*6800*/  BSSY B0, `(.L_x_1307) ;  /* 0x0000015000007945 */ /* 0x000fec0003800000 */
[----:B------:R-:W1:Y:S08]  /*6810*/  LDC R7, c[0x0][0x10] ;  /* 0x00000400ff077b82 */ /* 0x000e700000000800 */
[----:B0-----:R-:W0:Y:S01]  /*6820*/  LDC.64 R2, c[0x0][0x258] ;  /* 0x00009600ff027b82 */ /* 0x001e220000000a00 */
[----:B-----5:R-:W-:-:S02]  /*6830*/  IADD3 R0, R6, -0x1, RZ ;  /* 0xffffffff06007810 */ /* 0x020fc40007ffe0ff */
[----:B------:R-:W-:Y:S02]  /*6840*/  ISETP.NE.AND P1, PT, R6, 0x1, PT ;  /* 0x000000010600780c */ /* 0x000fe40003f25270 */
[----:B------:R-:W-:Y:S02]  /*6850*/  ISETP.NE.AND P0, PT, R0, UR14, PT ;  /* 0x0000000e00007c0c */ /* 0x000fe4000bf05270 */
[C---:B-1----:R-:W-:Y:S02]  /*6860*/  SHF.L.U32 R0, R7.reuse, 0x1, RZ ;  /* 0x0000000107007819 */ /* 0x042fe400000006ff */
[----:B------:R-:W-:Y:S02]  /*6870*/  IADD3 R4, R7, -0x1, RZ ;  /* 0xffffffff07047810 */ /* 0x000fe40007ffe0ff */
        /* <DEDUP_REMOVED lines=13> */
.L_x_1308:
[----:B------:R-:W-:Y:S05]  /*6950*/  BSYNC B0 ;  /* 0x0000000000007941 */ /* 0x000fea0003800000 */
.L_x_1307:
[----:B------:R-:W-:Y:S05]  /*6960*/  @P0 EXIT ;  /* 0x000000000000094d */ /* 0x000fea0003800000 */
[----:B------:R-:W-:Y:S05]  /*6970*/  @P2 BRA `(.L_x_1309) ;  /* 0x0000000000202947 */ /* 0x000fea0003800000 */
[----:B------:R-:W-:-:S05]  /*6980*/  IMAD R0, R6, R7, RZ ;  /* 0x0000000706007224 */ /* 0x000fca00078e02ff */
[----:B------:R-:W-:-:S13]  /*6990*/  ISETP.NE.AND P0, PT, R0, -0x1, PT ;  /* 0xffffffff0000780c */ /* 0x000fda0003f05270 */
[----:B------:R-:W-:Y:S05]  /*69a0*/  @!P0 BRA `(.L_x_1309) ;  /* 0x0000000000148947 */ /* 0x000fea0003800000 */
.L_x_1310:
[----:B0-----:R-:W5:Y:S04]  /*69b0*/  LDG.E.STRONG.GPU R5, desc[UR12][R2.64] ;  /* 0x0000000c02057981 */ /* 0x001f68000c1ef900 */
[----:B-----5:R-:W-:Y:S01]  /*69c0*/  CCTL.IVALL ;  /* 0x00000000ff00798f */ /* 0x020fe20002000000 */
[----:B------:R-:W-:Y:S05]  /*69d0*/  YIELD ;  /* 0x0000000000007946 */ /* 0x000fea0003800000 */
[----:B------:R-:W-:-:S13]  /*69e0*/  ISETP.NE.AND P0, PT, R5, R0, PT ;  /* 0x000000000500720c */ /* 0x000fda0003f05270 */
[----:B------:R-:W-:Y:S05]  /*69f0*/  @P0 BRA `(.L_x_1310) ;  /* 0xfffffffc00ec0947 */ /* 0x000fea000383ffff */
.L_x_1309:
        /* <DEDUP_REMOVED lines=24> */
.L_x_1311:
[----:B------:R-:W-:-:S04]  /*6b80*/  LEA R6, P0, R60, UR4, 0x2 ;  /* 0x000000043c067c11 */ /* 0x000fc8000f8010ff */
[----:B------:R-:W-:Y:S02]  /*6b90*/  LEA.HI.X R7, R60, UR5, R0, 0x2, P0 ;  /* 0x000000053c077c11 */ /* 0x000fe400080f1400 */
[-C--:B------:R-:W-:Y:S02]  /*6ba0*/  LEA R8, P0, R25, R6.reuse, 0x2 ;  /* 0x0000000619087211 */ /* 0x080fe400078010ff */
[-C--:B--2---:R-:W-:Y:S01]  /*6bb0*/  LEA R12, P2, R29, R6.reuse, 0x2 ;  /* 0x000000061d0c7211 */ /* 0x084fe200078410ff */
[----:B------:R-:W2:Y:S01]  /*6bc0*/  LDG.E R0, desc[UR12][R6.64] ;  /* 0x0000000c06007981 */ /* 0x000ea2000c1e1900 */
[----:B---34-:R-:W-:Y:S02]  /*6bd0*/  LEA R10, P1, R22, R6, 0x2 ;  /* 0x00000006160a7211 */ /* 0x018fe400078210ff */
        /* <DEDUP_REMOVED lines=17> */
[----:B0-----:R-:W-:Y:S05]  /*6cf0*/  @P0 BRA `(.L_x_1311) ;  /* 0xfffffffc00a00947 */ /* 0x001fea000383ffff */
[----:B------:R-:W-:Y:S05]  /*6d00*/  EXIT ;  /* 0x000000000000794d */ /* 0x000fea0003800000 */
.L_x_1312:
        /* <DEDUP_REMOVED lines=15> */
.L_x_2418:


//--------------------- .text._Z35group_norm_nhwc_bwd_one_pass_kernelI11Fp32IOFp16WLi64ELi4ELi128EEv26Group_norm_nhwc_bwd_params --------------------------
	.section	.text._Z35group_norm_nhwc_bwd_one_pass_kernelI11Fp32IOFp16WLi64ELi4ELi128EEv26Group_norm_nhwc_bwd_params,"ax",@progbits
	.align	128
        .global         _Z35group_norm_nhwc_bwd_one_pass_kernelI11Fp32IOFp16WLi64ELi4ELi128EEv26Group_norm_nhwc_bwd_params
        .type           _Z35group_norm_nhwc_bwd_one_pass_kernelI11Fp32IOFp16WLi64ELi4ELi128EEv26Group_norm_nhwc_bwd_params,@function
        .size           _Z35group_norm_nhwc_bwd_one_pass_kernelI11Fp32IOFp16WLi64ELi4ELi128EEv26Group_norm_nhwc_bwd_params,(.L_x_2419 - _Z35group_norm_nhwc_bwd_one_pass_kernelI11Fp32IOFp16WLi64ELi4ELi128EEv26Group_norm_nhwc_bwd_params)
        .other          _Z35group_norm_nhwc_bwd_one_pass_kernelI11Fp32IOFp16WLi64ELi4ELi128EEv26Group_norm_nhwc_bwd_params,@"STO_CUDA_ENTRY STV_DEFAULT"
_Z35group_norm_nhwc_bwd_one_pass_kernelI11Fp32IOFp16WLi64ELi4ELi128EEv26Group_norm_nhwc_bwd_params:
.text._Z35group_norm_nhwc_bwd_one_pass_kernelI11Fp32IOFp16WLi64ELi4ELi128EEv26Group_norm_nhwc_bwd_params:
        /* <DEDUP_REMOVED lines=49> */
.L_x_1336:
        /* <DEDUP_REMOVED lines=95> */
[----:B--2---:R-:W-:Y:S02]  /*0900*/  HADD2.F32 R33, -RZ, R33.H0_H0 ;  /* 0x20000021ff217230 */ /* 0x004fe40000004100 */
[----:B---3--:R-:W-:Y:S02]  /*0910*/  HADD2.F32 R31, -RZ, R31.H0_H0 ;  /* 0x2000001fff1f7230 */ /* 0x008fe40000004100 */
[----:B----4-:R-:W-:-:S02]  /*0920*/  @P0 HADD2.F32 R37, -RZ, R2.H0_H0 ;  /* 0x20000002ff250230 */ /* 0x010fc40000004100 */
[----:B------:R-:W-:-:S07]  /*0930*/  @P0 HADD2.F32 R35, -RZ, R0.H0_H0 ;  /* 0x20000000ff230230 */ /* 0x000fce0000004100 */
.L_x_1315:
[----:B------:R-:W-:Y:S05]  /*0940*/  BSYNC B0 ;  /* 0x0000000000007941 */ /* 0x000fea0003800000 */
.L_x_1314:
        /* <DEDUP_REMOVED lines=25> */
.L_x_1316:
        /* <DEDUP_REMOVED lines=56> */
.L_x_1318:
[----:B------:R-:W-:Y:S05]  /*0e60*/  BSYNC B0 ;  /* 0x0000000000007941 */ /* 0x000fea0003800000 */
.L_x_1317:
        /* <DEDUP_REMOVED lines=318> */
.L_x_1320:
[----:B------:R-:W-:Y:S05]  /*2250*/  BSYNC B0 ;  /* 0x0000000000007941 */ /* 0x000fea0003800000 */
.L_x_1319:
        /* <DEDUP_REMOVED lines=19> */
.L_x_1322:
[----:B------:R-:W-:Y:S05]  /*2390*/  BSYNC B0 ;  /* 0x0000000000007941 */ /* 0x000fea0003800000 */
.L_x_1321:
        /* <DEDUP_REMOVED lines=31> */
.L_x_1325:
[----:B-1----:R-:W2:Y:S04]  /*2590*/  LDG.E.STRONG.GPU R14, desc[UR12][R12.64] ;  /* 0x0000000c0c0e7981 */ /* 0x002ea8000c1ef900 */
[----:B--2---:R-:W-:Y:S01]  /*25a0*/  CCTL.IVALL ;  /* 0x00000000ff00798f */ /* 0x004fe20002000000 */
[----:B------:R-:W-:Y:S05]  /*25b0*/  YIELD ;  /* 0x0000000000007946 */ /* 0x000fea0003800000 */
[----:B------:R-:W-:-:S13]  /*25c0*/  ISETP.NE.AND P0, PT, R14, R19, PT ;  /* 0x000000130e00720c */ /* 0x000fda0003f05270 */
[----:B------:R-:W-:Y:S05]  /*25d0*/  @P0 BRA `(.L_x_1325) ;  /* 0xfffffffc00ec0947 */ /* 0x000fea000383ffff */
.L_x_1324:
        /* <DEDUP_REMOVED lines=17> */
.L_x_1329:
        /* <DEDUP_REMOVED lines=115> */
.L_x_1328:
        /* <DEDUP_REMOVED lines=61> */
.L_x_1330:
[----:B------:R-:W-:-:S13]  /*31f0*/  ISETP.NE.OR P0, PT, R22, RZ, P0 ;  /* 0x000000ff1600720c */ /* 0x000fda0000705670 */
[----:B------:R-:W-:Y:S05]  /*3200*/  @!P0 BRA `(.L_x_1326) ;  /* 0x00000000007c8947 */ /* 0x000fea0003800000 */
.L_x_1327:
        /* <DEDUP_REMOVED lines=31> */
.L_x_1326:
        /* <DEDUP_REMOVED lines=12> */
.L_x_1332:
[----:B------:R-:W-:Y:S05]  /*34c0*/  BSYNC B0 ;  /* 0x0000000000007941 */ /* 0x000fea0003800000 */
.L_x_1331:
        /* <DEDUP_REMOVED lines=16> */
.L_x_1323:
        /* <DEDUP_REMOVED lines=27> */
.L_x_1333:
        /* <DEDUP_REMOVED lines=24> */
.L_x_1335:
[----:B------:R-:W-:Y:S05]  /*3900*/  BSYNC B0 ;  /* 0x0000000000007941 */ /* 0x000fea0003800000 */
.L_x_1334:
[----:B------:R-:W-:Y:S01]  /*3910*/  ULDC UR4, c[0x0][0x2a0] ;  /* 0x0000a80000047ab9 */ /* 0x000fe20000000800 */
[----:B------:R-:W-:Y:S01]  /*3920*/  ULDC UR6, c[0x0][0x270] ;  /* 0x00009c0000067ab9 */ /* 0x000fe20000000800 */
[----:B------:R-:W-:Y:S01]  /*3930*/  IADD3 R32, R29, R32, RZ ;  /* 0x000000201d207210 */ /* 0x000fe20007ffe0ff */
[----:B------:R-:W-:Y:S01]  /*3940*/  UIMAD UR4, UR4, UR6, URZ ;  /* 0x00000006040472a4 */ /* 0x000fe2000f8e023f */
[----:B------:R-:W-:-:S05]  /*3950*/  IADD3 R34, R34, 0x1, RZ ;  /* 0x0000000122227810 */ /* 0x000fca0007ffe0ff */
[----:B------:R-:W-:-:S13]  /*3960*/  ISETP.GE.AND P0, PT, R32, UR4, PT ;  /* 0x0000000420007c0c */ /* 0x000fda000bf06270 */
[----:B------:R-:W-:Y:S05]  /*3970*/  @!P0 BRA `(.L_x_1336) ;  /* 0xffffffc800648947 */ /* 0x000fea000383ffff */
.L_x_1313:
        /* <DEDUP_REMOVED lines=23> */
.L_x_1338:
[----:B------:R-:W-:Y:S05]  /*3af0*/  BSYNC B0 ;  /* 0x0000000000007941 */ /* 0x000fea0003800000 */
.L_x_1337:
[----:B------:R-:W-:Y:S05]  /*3b00*/  @P0 EXIT ;  /* 0x000000000000094d */ /* 0x000fea0003800000 */
[----:B------:R-:W-:Y:S05]  /*3b10*/  @P2 BRA `(.L_x_1339) ;  /* 0x0000000000202947 */ /* 0x000fea0003800000 */
[----:B------:R-:W-:-:S05]  /*3b20*/  IMAD R0, R4, R7, RZ ;  /* 0x0000000704007224 */ /* 0x000fca00078e02ff */
[----:B------:R-:W-:-:S13]  /*3b30*/  ISETP.NE.AND P0, PT, R0, -0x1, PT ;  /* 0xffffffff0000780c */ /* 0x000fda0003f05270 */
[----:B------:R-:W-:Y:S05]  /*3b40*/  @!P0 BRA `(.L_x_1339) ;  /* 0x0000000000148947 */ /* 0x000fea0003800000 */
.L_x_1340:
[----:B-1----:R-:W2:Y:S04]  /*3b50*/  LDG.E.STRONG.GPU R5, desc[UR12][R2.64] ;  /* 0x0000000c02057981 */ /* 0x002ea8000c1ef900 */
[----:B--2---:R-:W-:Y:S01]  /*3b60*/  CCTL.IVALL ;  /* 0x00000000ff00798f */ /* 0x004fe20002000000 */
[----:B------:R-:W-:Y:S05]  /*3b70*/  YIELD ;  /* 0x0000000000007946 */ /* 0x000fea0003800000 */
[----:B------:R-:W-:-:S13]  /*3b80*/  ISETP.NE.AND P0, PT, R5, R0, PT ;  /* 0x000000000500720c */ /* 0x000fda0003f05270 */
[----:B------:R-:W-:Y:S05]  /*3b90*/  @P0 BRA `(.L_x_1340) ;  /* 0xfffffffc00ec0947 */ /* 0x000fea000383ffff */
.L_x_1339:
        /* <DEDUP_REMOVED lines=24> */
.L_x_1341:
        /* <DEDUP_REMOVED lines=25> */
.L_x_1342:
        /* <DEDUP_REMOVED lines=13> */
.L_x_2419:


//--------------------- .text._Z35group_norm_nhwc_bwd_one_pass_kernelI11Fp32IOFp16WLi128ELi4ELi128EEv26Group_norm_nhwc_bwd_params --------------------------
	.section	.text._Z35group_norm_nhwc_bwd_one_pass_kernelI11Fp32IOFp16WLi128ELi4ELi128EEv26Group_norm_nhwc_bwd_params,"ax",@progbits
	.align	128
        .global         _Z35group_norm_nhwc_bwd_one_pass_kernelI11Fp32IOFp16WLi128ELi4ELi128EEv26Group_norm_nhwc_bwd_params
        .type           _Z35group_norm_nhwc_bwd_one_pass_kernelI11Fp32IOFp16WLi128ELi4ELi128EEv26Group_norm_nhwc_bwd_params,@function
        .size           _Z35group_norm_nhwc_bwd_one_pass_kernelI11Fp32IOFp16WLi128ELi4ELi128EEv26Group_norm_nhwc_bwd_params,(.L_x_2420 - _Z35group_norm_nhwc_bwd_one_pass_kernelI11Fp32IOFp16WLi128ELi4ELi128EEv26Group_norm_nhwc_bwd_params)
        .other          _Z35group_norm_nhwc_bwd_one_pass_kernelI11Fp32IOFp16WLi128ELi4ELi128EEv26Group_norm_nhwc_bwd_params,@"STO_CUDA_ENTRY STV_DEFAULT"
_Z35group_norm_nhwc_bwd_one_pass_kernelI11Fp32IOFp16WLi128ELi4ELi128EEv26Group_norm_nhwc_bwd_params:
.text._Z35group_norm_nhwc_bwd_one_pass_kernelI11Fp32IOFp16WLi128ELi4ELi128EEv26Group_norm_nhwc_bwd_params:
        /* <DEDUP_REMOVED lines=46> */
.L_x_1370:
        /* <DEDUP_REMOVED lines=126> */
.L_x_1345:
[----:B------:R-:W-:Y:S05]  /*0ac0*/  BSYNC B0 ;  /* 0x0000000000007941 */ /* 0x000fea0003800000 */
.L_x_1344:
        /* <DEDUP_REMOVED lines=30> */
.L_x_1346:
        /* <DEDUP_REMOVED lines=26> */
.L_x_1347:
        /* <DEDUP_REMOVED lines=65> */
.L_x_1349:
[----:B------:R-:W-:Y:S05]  /*1260*/  BSYNC B0 ;  /* 0x0000000000007941 */ /* 0x000fea0003800000 */
.L_x_1348:
        /* <DEDUP_REMOVED lines=318> */
.L_x_1351:
[----:B------:R-:W-:Y:S05]  /*2650*/  BSYNC B0 ;  /* 0x0000000000007941 */ /* 0x000fea0003800000 */
.L_x_1350:
        /* <DEDUP_REMOVED lines=19> */
.L_x_1353:
[----:B------:R-:W-:Y:S05]  /*2790*/  BSYNC B0 ;  /* 0x0000000000007941 */ /* 0x000fea0003800000 */
.L_x_1352:
        /* <DEDUP_REMOVED lines=31> */
.L_x_1356:
[----:B-1----:R-:W2:Y:S04]  /*2990*/  LDG.E.STRONG.GPU R5, desc[UR12][R12.64] ;  /* 0x0000000c0c057981 */ /* 0x002ea8000c1ef900 */
[----:B--2---:R-:W-:Y:S01]  /*29a0*/  CCTL.IVALL ;  /* 0x00000000ff00798f */ /* 0x004fe20002000000 */
[----:B------:R-:W-:Y:S05]  /*29b0*/  YIELD ;  /* 0x0000000000007946 */ /* 0x000fea0003800000 */
[----:B------:R-:W-:-:S13]  /*29c0*/  ISETP.NE.AND P0, PT, R5, R16, PT ;  /* 0x000000100500720c */ /* 0x000fda0003f05270 */
[----:B------:R-:W-:Y:S05]  /*29d0*/  @P0 BRA `(.L_x_1356) ;  /* 0xfffffffc00ec0947 */ /* 0x000fea000383ffff */
.L_x_1355:
        /* <DEDUP_REMOVED lines=17> */
.L_x_1360:
        /* <DEDUP_REMOVED lines=115> */
.L_x_1359:
        /* <DEDUP_REMOVED lines=61> */
.L_x_1361:
[----:B------:R-:W-:-:S13]  /*35f0*/  ISETP.NE.OR P0, PT, R5, RZ, P0 ;  /* 0x000000ff0500720c */ /* 0x000fda0000705670 */
[----:B------:R-:W-:Y:S05]  /*3600*/  @!P0 BRA `(.L_x_1357) ;  /* 0x00000000007c8947 */ /* 0x000fea0003800000 */
.L_x_1358:
        /* <DEDUP_REMOVED lines=31> */
.L_x_1357:
        /* <DEDUP_REMOVED lines=12> */
.L_x_1363:
[----:B------:R-:W-:Y:S05]  /*38c0*/  BSYNC B0 ;  /* 0x0000000000007941 */ /* 0x000fea0003800000 */
.L_x_1362:
        /* <DEDUP_REMOVED lines=16> */
.L_x_1354:
        /* <DEDUP_REMOVED lines=32> */
.L_x_1364:
        /* <DEDUP_REMOVED lines=20> */
.L_x_1366:
[----:B------:R-:W-:Y:S05]  /*3d10*/  BSYNC B0 ;  /* 0x0000000000007941 */ /* 0x000fea0003800000 */
.L_x_1365:
        /* <DEDUP_REMOVED lines=19> */
.L_x_1367:
        /* <DEDUP_REMOVED lines=25> */
.L_x_1369:
[----:B------:R-:W-:Y:S05]  /*3fe0*/  BSYNC B0 ;  /* 0x0000000000007941 */ /* 0x000fea0003800000 */
.L_x_1368:
[----:B------:R-:W-:Y:S01]  /*3ff0*/  ULDC UR4, c[0x0][0x2a0] ;  /* 0x0000a80000047ab9 */ /* 0x000fe20000000800 */
[----:B------:R-:W-:Y:S01]  /*4000*/  ULDC UR6, c[0x0][0x270] ;  /* 0x00009c0000067ab9 */ /* 0x000fe20000000800 */
[----:B------:R-:W-:Y:S01]  /*4010*/  IADD3 R42, R37, R42, RZ ;  /* 0x0000002a252a7210 */ /* 0x000fe20007ffe0ff */
[----:B------:R-:W-:Y:S01]  /*4020*/  UIMAD UR4, UR4, UR6, URZ ;  /* 0x00000006040472a4 */ /* 0x000fe2000f8e023f */
[----:B------:R-:W-:-:S05]  /*4030*/  IADD3 R44, R44, 0x1, RZ ;  /* 0x000000012c2c7810 */ /* 0x000fca0007ffe0ff */
[----:B------:R-:W-:-:S13]  /*4040*/  ISETP.GE.AND P0, PT, R42, UR4, PT ;  /* 0x000000042a007c0c */ /* 0x000fda000bf06270 */
[----:B------:R-:W-:Y:S05]  /*4050*/  @!P0 BRA `(.L_x_1370) ;  /* 0xffffffc000a08947 */ /* 0x000fea000383ffff */
.L_x_1343:
        /* <DEDUP_REMOVED lines=23> */
.L_x_1372:
[----:B------:R-:W-:Y:S05]  /*41d0*/  BSYNC B0 ;  /* 0x0000000000007941 */ /* 0x000fea0003800000 */
.L_x_1371:
[----:B------:R-:W-:Y:S05]  /*41e0*/  @P0 EXIT ;  /* 0x000000000000094d */ /* 0x000fea0003800000 */
[----:B------:R-:W-:Y:S05]  /*41f0*/  @P2 BRA `(.L_x_1373) ;  /* 0x0000000000202947 */ /* 0x000fea0003800000 */
[----:B------:R-:W-:-:S05]  /*4200*/  IMAD R0, R4, R7, RZ ;  /* 0x0000000704007224 */ /* 0x000fca00078e02ff */
[----:B------:R-:W-:-:S13]  /*4210*/  ISETP.NE.AND P0, PT, R0, -0x1, PT ;  /* 0xffffffff0000780c */ /* 0x000fda0003f05270 */
[----:B------:R-:W-:Y:S05]  /*4220*/  @!P0 BRA `(.L_x_1373) ;  /* 0x0000000000148947 */ /* 0x000fea0003800000 */
.L_x_1374:
[----:B0-----:R-:W2:Y:S04]  /*4230*/  LDG.E.STRONG.GPU R5, desc[UR12][R2.64] ;  /* 0x0000000c02057981 */ /* 0x001ea8000c1ef900 */
[----:B--2---:R-:W-:Y:S01]  /*4240*/  CCTL.IVALL ;  /* 0x00000000ff00798f */ /* 0x004fe20002000000 */
[----:B------:R-:W-:Y:S05]  /*4250*/  YIELD ;  /* 0x0000000000007946 */ /* 0x000fea0003800000 */
[----:B------:R-:W-:-:S13]  /*4260*/  ISETP.NE.AND P0, PT, R5, R0, PT ;  /* 0x000000000500720c */ /* 0x000fda0003f05270 */
[----:B------:R-:W-:Y:S05]  /*4270*/  @P0 BRA `(.L_x_1374) ;  /* 0xfffffffc00ec0947 */ /* 0x000fea000383ffff */
.L_x_1373:
        /* <DEDUP_REMOVED lines=24> */
.L_x_1375:
        /* <DEDUP_REMOVED lines=25> */
.L_x_1376:
        /* <DEDUP_REMOVED lines=15> */
.L_x_2420:


//--------------------- .text._Z35group_norm_nhwc_bwd_one_pass_kernelI11Fp32IOFp16WLi256ELi4ELi128EEv26Group_norm_nhwc_bwd_params --------------------------
	.section	.text._Z35group_norm_nhwc_bwd_one_pass_kernelI11Fp32IOFp16WLi256ELi4ELi128EEv26Group_norm_nhwc_bwd_params,"ax",@progbits
	.align	128
        .global         _Z35group_norm_nhwc_bwd_one_pass_kernelI11Fp32IOFp16WLi256ELi4ELi128EEv26Group_norm_nhwc_bwd_params
        .type           _Z35group_norm_nhwc_bwd_one_pass_kernelI11Fp32IOFp16WLi256ELi4ELi128EEv26Group_norm_nhwc_bwd_params,@function
        .size           _Z35group_norm_nhwc_bwd_one_pass_kernelI11Fp32IOFp16WLi256ELi4ELi128EEv26Group_norm_nhwc_bwd_params,(.L_x_2421 - _Z35group_norm_nhwc_bwd_one_pass_kernelI11Fp32IOFp16WLi256ELi4ELi128EEv26Group_norm_nhwc_bwd_params)
        .other          _Z35group_norm_nhwc_bwd_one_pass_kernelI11Fp32IOFp16WLi256ELi4ELi128EEv26Group_norm_nhwc_bwd_params,@"STO_CUDA_ENTRY STV_DEFAULT"
_Z35group_norm_nhwc_bwd_one_pass_kernelI11Fp32IOFp16WLi256ELi4ELi128EEv26Group_norm_nhwc_bwd_params:
.text._Z35group_norm_nhwc_bwd_one_pass_kernelI11Fp32IOFp16WLi256ELi4ELi128EEv26Group_norm_nhwc_bwd_params:
        /* <DEDUP_REMOVED lines=48> */
.L_x_1412:
        /* <DEDUP_REMOVED lines=170> */
.L_x_1379:
[----:B------:R-:W-:Y:S05]  /*0da0*/  BSYNC B0 ;  /* 0x0000000000007941 */ /* 0x000fea0003800000 */
.L_x_1378:
        /* <DEDUP_REMOVED lines=30> */
.L_x_1380:
        /* <DEDUP_REMOVED lines=26> */
.L_x_1381:
        /* <DEDUP_REMOVED lines=31> */
.L_x_1382:
        /* <DEDUP_REMOVED lines=31> */
.L_x_1383:
        /* <DEDUP_REMOVED lines=71> */
.L_x_1385:
[----:B------:R-:W-:Y:S05]  /*1980*/  BSYNC B0 ;  /* 0x0000000000007941 */ /* 0x000fea0003800000 */
.L_x_1384:
        /* <DEDUP_REMOVED lines=318> */
.L_x_1387:
[----:B------:R-:W-:Y:S05]  /*2d70*/  BSYNC B0 ;  /* 0x0000000000007941 */ /* 0x000fea0003800000 */
.L_x_1386:
        /* <DEDUP_REMOVED lines=20> */
.L_x_1389:
[----:B------:R-:W-:Y:S05]  /*2ec0*/  BSYNC B0 ;  /* 0x0000000000007941 */ /* 0x000fea0003800000 */
.L_x_1388:
        /* <DEDUP_REMOVED lines=35> */
.L_x_1392:
[----:B------:R-:W2:Y:S04]  /*3100*/  LDG.E.STRONG.GPU R14, desc[UR12][R12.64] ;  /* 0x0000000c0c0e7981 */ /* 0x000ea8000c1ef900 */
[----:B--2---:R-:W-:Y:S01]  /*3110*/  CCTL.IVALL ;  /* 0x00000000ff00798f */ /* 0x004fe20002000000 */
[----:B------:R-:W-:Y:S05]  /*3120*/  YIELD ;  /* 0x0000000000007946 */ /* 0x000fea0003800000 */
[----:B------:R-:W-:-:S13]  /*3130*/  ISETP.NE.AND P0, PT, R14, R17, PT ;  /* 0x000000110e00720c */ /* 0x000fda0003f05270 */
[----:B------:R-:W-:Y:S05]  /*3140*/  @P0 BRA `(.L_x_1392) ;  /* 0xfffffffc00ec0947 */ /* 0x000fea000383ffff */
.L_x_1391:
        /* <DEDUP_REMOVED lines=17> */
.L_x_1396:
        /* <DEDUP_REMOVED lines=115> */
.L_x_1395:
        /* <DEDUP_REMOVED lines=61> */
.L_x_1397:
[----:B------:R-:W-:-:S13]  /*3d60*/  ISETP.NE.OR P0, PT, R19, RZ, P0 ;  /* 0x000000ff1300720c */ /* 0x000fda0000705670 */
[----:B------:R-:W-:Y:S05]  /*3d70*/  @!P0 BRA `(.L_x_1393) ;  /* 0x00000000007c8947 */ /* 0x000fea0003800000 */
.L_x_1394:
        /* <DEDUP_REMOVED lines=31> */
.L_x_1393:
        /* <DEDUP_REMOVED lines=11> */
.L_x_1399:
[----:B------:R-:W-:Y:S05]  /*4020*/  BSYNC B0 ;  /* 0x0000000000007941 */ /* 0x000fea0003800000 */
.L_x_1398:
        /* <DEDUP_REMOVED lines=16> */
.L_x_1390:
        /* <DEDUP_REMOVED lines=39> */
.L_x_1400:
        /* <DEDUP_REMOVED lines=20> */
.L_x_1402:
[----:B------:R-:W-:Y:S05]  /*44e0*/  BSYNC B0 ;  /* 0x0000000000007941 */ /* 0x000fea0003800000 */
.L_x_1401:
        /* <DEDUP_REMOVED lines=19> */
.L_x_1403:
        /* <DEDUP_REMOVED lines=21> */
.L_x_1405:
[----:B------:R-:W-:Y:S05]  /*4770*/  BSYNC B0 ;  /* 0x0000000000007941 */ /* 0x000fea0003800000 */
.L_x_1404:
        /* <DEDUP_REMOVED lines=19> */
.L_x_1406:
        /* <DEDUP_REMOVED lines=19> */
.L_x_1408:
[----:B------:R-:W-:Y:S05]  /*49e0*/  BSYNC B0 ;  /* 0x0000000000007941 */ /* 0x000fea0003800000 */
.L_x_1407:
        /* <DEDUP_REMOVED lines=19> */
.L_x_1409:
        /* <DEDUP_REMOVED lines=18> */
.L_x_1411:
[----:B------:R-:W-:Y:S05]  /*4c40*/  BSYNC B0 ;  /* 0x0000000000007941 */ /* 0x000fea0003800000 */
.L_x_1410:
        /* <DEDUP_REMOVED lines=8> */
.L_x_1377:
        /* <DEDUP_REMOVED lines=23> */
.L_x_1414:
[----:B------:R-:W-:Y:S05]  /*4e40*/  BSYNC B0 ;  /* 0x0000000000007941 */ /* 0x000fea0003800000 */
.L_x_1413:
[----:B------:R-:W-:Y:S05]  /*4e50*/  @P0 EXIT ;  /* 0x000000000000094d */ /* 0x000fea0003800000 */
[----:B------:R-:W-:Y:S05]  /*4e60*/  @P2 BRA `(.L_x_1415) ;  /* 0x0000000000202947 */ /* 0x000fea0003800000 */
[----:B------:R-:W-:-:S05]  /*4e70*/  IMAD R0, R6, R7, RZ ;  /* 0x0000000706007224 */ /* 0x000fca00078e02ff */
[----:B------:R-:W-:-:S13]  /*4e80*/  ISETP.NE.AND P0, PT, R0, -0x1, PT ;  /* 0xffffffff0000780c */ /* 0x000fda0003f05270 */
[----:B------:R-:W-:Y:S05]  /*4e90*/  @!P0 BRA `(.L_x_1415) ;  /* 0x0000000000148947 */ /* 0x000fea0003800000 */
.L_x_1416:
[----:B0-----:R-:W2:Y:S04]  /*4ea0*/  LDG.E.STRONG.GPU R5, desc[UR12][R2.64] ;  /* 0x0000000c02057981 */ /* 0x001ea8000c1ef900 */
[----:B--2---:R-:W-:Y:S01]  /*4eb0*/  CCTL.IVALL ;  /* 0x00000000ff00798f */ /* 0x004fe20002000000 */
[----:B------:R-:W-:Y:S05]  /*4ec0*/  YIELD ;  /* 0x0000000000007946 */ /* 0x000fea0003800000 */
[----:B------:R-:W-:-:S13]  /*4ed0*/  ISETP.NE.AND P0, PT, R5, R0, PT ;  /* 0x000000000500720c */ /* 0x000fda0003f05270 */
[----:B------:R-:W-:Y:S05]  /*4ee0*/  @P0 BRA `(.L_x_1416) ;  /* 0xfffffffc00ec0947 */ /* 0x000fea000383ffff */
.L_x_1415:
        /* <DEDUP_REMOVED lines=24> */
.L_x_1417:
        /* <DEDUP_REMOVED lines=25> */
.L_x_1418:
        /* <DEDUP_REMOVED lines=16> */
.L_x_2421:


//--------------------- .text._Z35group_norm_nhwc_bwd_one_pass_kernelI11Fp32IOFp16WLi512ELi4ELi128EEv26Group_norm_nhwc_bwd_params --------------------------
	.section	.text._Z35group_norm_nhwc_bwd_one_pass_kernelI11Fp32IOFp16WLi512ELi4ELi128EEv26Group_norm_nhwc_bwd_params,"ax",@progbits
	.align	128
        .global         _Z35group_norm_nhwc_bwd_one_pass_kernelI11Fp32IOFp16WLi512ELi4ELi128EEv26Group_norm_nhwc_bwd_params
        .type           _Z35group_norm_nhwc_bwd_one_pass_kernelI11Fp32IOFp16WLi512ELi4ELi128EEv26Group_norm_nhwc_bwd_params,@function
        .size           _Z35group_norm_nhwc_bwd_one_pass_kernelI11Fp32IOFp16WLi512ELi4ELi128EEv26Group_norm_nhwc_bwd_params,(.L_x_2422 - _Z35group_norm_nhwc_bwd_one_pass_kernelI11Fp32IOFp16WLi512ELi4ELi128EEv26Group_norm_nhwc_bwd_params)
        .other          _Z35group_norm_nhwc_bwd_one_pass_kernelI11Fp32IOFp16WLi512ELi4ELi128EEv26Group_norm_nhwc_bwd_params,@"STO_CUDA_ENTRY STV_DEFAULT"
_Z35group_norm_nhwc_bwd_one_pass_kernelI11Fp32IOFp16WLi512ELi4ELi128EEv26Group_norm_nhwc_bwd_params:
.text._Z35group_norm_nhwc_bwd_one_pass_kernelI11Fp32IOFp16WLi512ELi4ELi128EEv26Group_norm_nhwc_bwd_params:
        /* <DEDUP_REMOVED lines=61> */
.L_x_1470:
        /* <DEDUP_REMOVED lines=265> */
.L_x_1421:
[----:B------:R-:W-:Y:S05]  /*1460*/  BSYNC B0 ;  /* 0x0000000000007941 */ /* 0x000fea0003800000 */
.L_x_1420:
        /* <DEDUP_REMOVED lines=30> */
.L_x_1422:
        /* <DEDUP_REMOVED lines=26> */
.L_x_1423:
        /* <DEDUP_REMOVED lines=31> */
.L_x_1424:
        /* <DEDUP_REMOVED lines=31> */
.L_x_1425:
        /* <DEDUP_REMOVED lines=41> */
.L_x_1426:
        /* <DEDUP_REMOVED lines=35> */
.L_x_1427:
        /* <DEDUP_REMOVED lines=31> */
.L_x_1428:
        /* <DEDUP_REMOVED lines=29> */
.L_x_1429:
        /* <DEDUP_REMOVED lines=76> */
.L_x_1431:
[----:B------:R-:W-:Y:S05]  /*2910*/  BSYNC B0 ;  /* 0x0000000000007941 */ /* 0x000fea0003800000 */
.L_x_1430:
        /* <DEDUP_REMOVED lines=320> */
.L_x_1433:
[----:B------:R-:W-:Y:S05]  /*3d20*/  BSYNC B0 ;  /* 0x0000000000007941 */ /* 0x000fea0003800000 */
.L_x_1432:
        /* <DEDUP_REMOVED lines=19> */
.L_x_1435:
[----:B------:R-:W-:Y:S05]  /*3e60*/  BSYNC B0 ;  /* 0x0000000000007941 */ /* 0x000fea0003800000 */
.L_x_1434:
        /* <DEDUP_REMOVED lines=36> */
.L_x_1438:
[----:B------:R-:W2:Y:S04]  /*40b0*/  LDG.E.STRONG.GPU R27, desc[UR12][R24.64] ;  /* 0x0000000c181b7981 */ /* 0x000ea8000c1ef900 */
[----:B--2---:R-:W-:Y:S01]  /*40c0*/  CCTL.IVALL ;  /* 0x00000000ff00798f */ /* 0x004fe20002000000 */
[----:B------:R-:W-:Y:S05]  /*40d0*/  YIELD ;  /* 0x0000000000007946 */ /* 0x000fea0003800000 */
[----:B------:R-:W-:-:S13]  /*40e0*/  ISETP.NE.AND P6, PT, R27, R32, PT ;  /* 0x000000201b00720c */ /* 0x000fda0003fc5270 */
[----:B------:R-:W-:Y:S05]  /*40f0*/  @P6 BRA `(.L_x_1438) ;  /* 0xfffffffc00ec6947 */ /* 0x000fea000383ffff */
.L_x_1437:
        /* <DEDUP_REMOVED lines=21> */
.L_x_1442:
        /* <DEDUP_REMOVED lines=115> */
.L_x_1441:
        /* <DEDUP_REMOVED lines=62> */
.L_x_1443:
[----:B------:R-:W-:-:S04]  /*4d60*/  ISETP.NE.AND P6, PT, R29, RZ, PT ;  /* 0x000000ff1d00720c */ /* 0x000fc80003fc5270 */
[----:B------:R-:W-:-:S13]  /*4d70*/  ISETP.NE.OR P6, PT, R27, RZ, P6 ;  /* 0x000000ff1b00720c */ /* 0x000fda00037c5670 */
[----:B------:R-:W-:Y:S05]  /*4d80*/  @!P6 BRA `(.L_x_1439) ;  /* 0x00000000007ce947 */ /* 0x000fea0003800000 */
.L_x_1440:
        /* <DEDUP_REMOVED lines=31> */
.L_x_1439:
        /* <DEDUP_REMOVED lines=10> */
.L_x_1445:
[----:B------:R-:W-:Y:S05]  /*5020*/  BSYNC B0 ;  /* 0x0000000000007941 */ /* 0x000fea0003800000 */
.L_x_1444:
        /* <DEDUP_REMOVED lines=17> */
.L_x_1436:
        /* <DEDUP_REMOVED lines=34> */
.L_x_1446:
        /* <DEDUP_REMOVED lines=19> */
.L_x_1448:
[----:B------:R-:W-:Y:S05]  /*5490*/  BSYNC B0 ;  /* 0x0000000000007941 */ /* 0x000fea0003800000 */
.L_x_1447:
        /* <DEDUP_REMOVED lines=19> */
.L_x_1449:
        /* <DEDUP_REMOVED lines=21> */
.L_x_1451:
[----:B------:R-:W-:Y:S05]  /*5720*/  BSYNC B0 ;  /* 0x0000000000007941 */ /* 0x000fea0003800000 */
.L_x_1450:
        /* <DEDUP_REMOVED lines=19> */
.L_x_1452:
        /* <DEDUP_REMOVED lines=21> */
.L_x_1454:
[----:B------:R-:W-:Y:S05]  /*59b0*/  BSYNC B0 ;  /* 0x0000000000007941 */ /* 0x000fea0003800000 */
.L_x_1453:
        /* <DEDUP_REMOVED lines=19> */
.L_x_1455:
        /* <DEDUP_REMOVED lines=21> */
.L_x_1457:
[----:B------:R-:W-:Y:S05]  /*5c40*/  BSYNC B0 ;  /* 0x0000000000007941 */ /* 0x000fea0003800000 */
.L_x_1456:
        /* <DEDUP_REMOVED lines=19> */
.L_x_1458:
        /* <DEDUP_REMOVED lines=21> */
.L_x_1460:
[----:B------:R-:W-:Y:S05]  /*5ed0*/  BSYNC B0 ;  /* 0x0000000000007941 */ /* 0x000fea0003800000 */
.L_x_1459:
        /* <DEDUP_REMOVED lines=24> */
.L_x_1461:
        /* <DEDUP_REMOVED lines=21> */
.L_x_1463:
[----:B------:R-:W-:Y:S05]  /*61b0*/  BSYNC B0 ;  /* 0x0000000000007941 */ /* 0x000fea0003800000 */
.L_x_1462:
        /* <DEDUP_REMOVED lines=24> */
.L_x_1464:
        /* <DEDUP_REMOVED lines=21> */
.L_x_1466:
[----:B------:R-:W-:Y:S05]  /*6490*/  BSYNC B0 ;  /* 0x0000000000007941 */ /* 0x000fea0003800000 */
.L_x_1465:
        /* <DEDUP_REMOVED lines=23> */
.L_x_1467:
        /* <DEDUP_REMOVED lines=20> */
.L_x_1469:
[----:B------:R-:W-:Y:S05]  /*6750*/  BSYNC B0 ;  /* 0x0000000000007941 */ /* 0x000fea0003800000 */
.L_x_1468:
        /* <DEDUP_REMOVED lines=8> */
.L_x_1419:
        /* <DEDUP_REMOVED lines=23> */
.L_x_1472:
[----:B------:R-:W-:Y:S05]  /*6950*/  BSYNC B0 ;  /* 0x0000000000007941 */ /* 0x000fea0003800000 */
.L_x_1471:
[----:B------:R-:W-:Y:S05]  /*6960*/  @P0 EXIT ;  /* 0x000000000000094d */ /* 0x000fea0003800000 */
[----:B------:R-:W-:Y:S05]  /*6970*/  @P2 BRA `(.L_x_1473) ;  /* 0x0000000000202947 */ /* 0x000fea0003800000 */
[----:B------:R-:W-:-:S05]  /*6980*/  IMAD R0, R6, R7, RZ ;  /* 0x0000000706007224 */ /* 0x000fca00078e02ff */
[----:B------:R-:W-:-:S13]  /*6990*/  ISETP.NE.AND P0, PT, R0, -0x1, PT ;  /* 0xffffffff0000780c */ /* 0x000fda0003f05270 */
[----:B------:R-:W-:Y:S05]  /*69a0*/  @!P0 BRA `(.L_x_1473) ;  /* 0x0000000000148947 */ /* 0x000fea0003800000 */
.L_x_1474:
[----:B0-----:R-:W5:Y:S04]  /*69b0*/  LDG.E.STRONG.GPU R5, desc[UR12][R2.64] ;  /* 0x0000000c02057981 */ /* 0x001f68000c1ef900 */
[----:B-----5:R-:W-:Y:S01]  /*69c0*/  CCTL.IVALL ;  /* 0x00000000ff00798f */ /* 0x020fe20002000000 */
[----:B------:R-:W-:Y:S05]  /*69d0*/  YIELD ;  /* 0x0000000000007946 */ /* 0x000fea0003800000 */
[----:B------:R-:W-:-:S13]  /*69e0*/  ISETP.NE.AND P0, PT, R5, R0, PT ;  /* 0x000000000500720c */ /* 0x000fda0003f05270 */
[----:B------:R-:W-:Y:S05]  /*69f0*/  @P0 BRA `(.L_x_1474) ;  /* 0xfffffffc00ec0947 */ /* 0x000fea000383ffff */
.L_x_1473:
        /* <DEDUP_REMOVED lines=24> */
.L_x_1475:
        /* <DEDUP_REMOVED lines=23> */
[----:B0-----:R-:W-:Y:S05]  /*6cf0*/  @P0 BRA `(.L_x_1475) ;  /* 0xfffffffc00a00947 */ /* 0x001fea000383ffff */
[----:B------:R-:W-:Y:S05]  /*6d00*/  EXIT ;  /* 0x000000000000794d */ /* 0x000fea0003800000 */
.L_x_1476:
        /* <DEDUP_REMOVED lines=15> */
.L_x_2422:


//--------------------- .text._Z35group_norm_nhwc_fwd_one_pass_kernelI11Bf16IOFp32WLi64ELi4ELi128EEv26Group_norm_nhwc_fwd_params --------------------------
	.section	.text._Z35group_norm_nhwc_fwd_one_pass_kernelI11Bf16IOFp32WLi64ELi4ELi128EEv26Group_norm_nhwc_fwd_params,"ax",@progbits
	.align	128
        .global         _Z35group_norm_nhwc_fwd_one_pass_kernelI11Bf16IOFp32WLi64ELi4ELi128EEv26Group_norm_nhwc_fwd_params
        .type           _Z35group_norm_nhwc_fwd_one_pass_kernelI11Bf16IOFp32WLi64ELi4ELi128EEv26Group_norm_nhwc_fwd_params,@function
        .size           _Z35group_norm_nhwc_fwd_one_pass_kernelI11Bf16IOFp32WLi64ELi4ELi128EEv26Group_norm_nhwc_fwd_params,(.L_x_2423 - _Z35group_norm_nhwc_fwd_one_pass_kernelI11Bf16IOFp32WLi64ELi4ELi128EEv26Group_norm_nhwc_fwd_params)
        .other          _Z35group_norm_nhwc_fwd_one_pass_kernelI11Bf16IOFp32WLi64ELi4ELi128EEv26Group_norm_nhwc_fwd_params,@"STO_CUDA_ENTRY STV_DEFAULT"
_Z35group_norm_nhwc_fwd_one_pass_kernelI11Bf16IOFp32WLi64ELi4ELi128EEv26Group_norm_nhwc_fwd_params:
.text._Z35group_norm_nhwc_fwd_one_pass_kernelI11Bf16IOFp32WLi64ELi4ELi128EEv26Group_norm_nhwc_fwd_params:
[----:B------:R-:W-:Y:S08]  /*0000*/  LDC R1, c[0x0][0x28] ;  /* 0x00000a00ff017b82 */ /* 0x000ff00000000800 */
[----:B------:R-:W0:Y:S01]  /*0010*/  S2UR UR6, SR_CTAID.Y ;  /* 0x00000000000679c3 */ /* 0x000e220000002600 */
[----:B------:R-:W-:Y:S01]  /*0020*/  ULDC UR4, c[0x0][0x288] ;  /* 0x0000a20000047ab9 */ /* 0x000fe20000000800 */
[----:B------:R-:W-:-:S02]  /*0030*/  ULDC UR5, c[0x0][0x258] ;  /* 0x0000960000057ab9 */ /* 0x000fc40000000800 */
[----:B------:R-:W-:Y:S01]  /*0040*/  UIMAD UR4, UR4, UR5, URZ ;  /* 0x00000005040472a4 */ /* 0x000fe2000f8e023f */
[----:B0-----:R-:W-:-:S05]  /*0050*/  MOV R0, UR6 ;  /* 0x0000000600007c02 */ /* 0x001fca0008000f00 */
[----:B------:R-:W-:-:S13]  /*0060*/  ISETP.GE.AND P0, PT, R0, UR4, PT ;  /* 0x0000000400007c0c */ /* 0x000fda000bf06270 */
[----:B------:R-:W-:Y:S05]  /*0070*/  @P0 EXIT ;  /* 0x000000000000094d */ /* 0x000fea0003800000 */
[----:B------:R-:W0:Y:S01]  /*0080*/  S2R R6, SR_TID.X ;  /* 0x0000000000067919 */ /* 0x000e220000002100 */
[----:B------:R-:W1:Y:S01]  /*0090*/  S2UR UR7, SR_CTAID.X ;  /* 0x00000000000779c3 */ /* 0x000e620000002500 */
[----:B------:R-:W-:Y:S01]  /*00a0*/  ULDC.64 UR8, c[0x0][0x278] ;  /* 0x00009e0000087ab9 */ /* 0x000fe20000000a00 */
[----:B------:R-:W-:Y:S01]  /*00b0*/  UMOV UR5, 0x400 ;  /* 0x0000040000057882 */ /* 0x000fe20000000000 */
[----:B------:R-:W2:Y:S01]  /*00c0*/  S2R R2, SR_LANEID ;  /* 0x0000000000027919 */ /* 0x000ea20000000000 */
[----:B------:R-:W-:Y:S02]  /*00d0*/  ULDC.64 UR10, c[0x0][0x218] ;  /* 0x00008600000a7ab9 */ /* 0x000fe40000000a00 */
[----:B------:R-:W-:Y:S01]  /*00e0*/  ISETP.NE.U32.AND P0, PT, RZ, UR10, PT ;  /* 0x0000000aff007c0c */ /* 0x000fe2000bf05070 */
[----:B------:R-:W-:Y:S01]  /*00f0*/  ULDC.U8 UR10, c[0x0][0x28c] ;  /* 0x0000a300000a7ab9 */ /* 0x000fe20000000000 */
[----:B------:R-:W3:Y:S08]  /*0100*/  LDC R5, c[0x0][0x294] ;  /* 0x0000a500ff057b82 */ /* 0x000ef00000000800 */
[----:B------:R-:W4:Y:S08]  /*0110*/  S2UR UR6, SR_CgaCtaId ;  /* 0x00000000000679c3 */ /* 0x000f300000008800 */
[----:B------:R-:W2:Y:S01]  /*0120*/  LDC R3, c[0x0][0x10] ;  /* 0x00000400ff037b82 */ /* 0x000ea20000000800 */
[----:B0-----:R-:W-:-:S07]  /*0130*/  SHF.R.U32.HI R20, RZ, 0x1, R6 ;  /* 0x00000001ff147819 */ /* 0x001fce0000011606 */
[----:B------:R-:W0:Y:S01]  /*0140*/  LDC R4, c[0x0][0xc] ;  /* 0x00000300ff047b82 */ /* 0x000e220000000800 */
[----:B-1----:R-:W-:Y:S01]  /*0150*/  LOP3.LUT P2, RZ, R6, UR7, RZ, 0xfc, !PT ;  /* 0x0000000706ff7c12 */ /* 0x002fe2000f84fcff */
[----:B---3--:R-:W-:Y:S01]  /*0160*/  IMAD R20, R5, UR7, R20 ;  /* 0x0000000705147c24 */ /* 0x008fe2000f8e0214 */
[----:B------:R-:W-:Y:S02]  /*0170*/  SHF.R.S32.HI R5, RZ, 0x1f, R6 ;  /* 0x0000001fff057819 */ /* 0x000fe40000011406 */
[----:B------:R-:W-:Y:S01]  /*0180*/  ISETP.NE.AND.EX P2, PT, RZ, UR11, !P2, P0 ;  /* 0x0000000bff007c0c */ /* 0x000fe2000d745300 */
[----:B----4-:R-:W-:Y:S01]  /*0190*/  ULEA UR5, UR6, UR5, 0x18 ;  /* 0x0000000506057291 */ /* 0x010fe2000f8ec03f */
[----:B------:R-:W-:Y:S02]  /*01a0*/  ISETP.GE.U32.AND P1, PT, R20, UR8, PT ;  /* 0x0000000814007c0c */ /* 0x000fe4000bf26070 */
[----:B------:R-:W-:Y:S02]  /*01b0*/  SHF.R.S32.HI R7, RZ, 0x1f, R20 ;  /* 0x0000001fff077819 */ /* 0x000fe40000011414 */
[----:B------:R-:W-:-:S02]  /*01c0*/  LEA.HI R5, R5, R6, RZ, 0x5 ;  /* 0x0000000605057211 */ /* 0x000fc400078f28ff */
[----:B------:R-:W-:Y:S01]  /*01d0*/  ISETP.GE.AND.EX P1, PT, R7, UR9, PT, P1 ;  /* 0x0000000907007c0c */ /* 0x000fe2000bf26310 */
[----:B------:R-:W-:Y:S01]  /*01e0*/  ULDC.64 UR8, c[0x0][0x208] ;  /* 0x0000820000087ab9 */ /* 0x000fe20000000a00 */
[----:B------:R-:W-:Y:S01]  /*01f0*/  SHF.R.S32.HI R15, RZ, 0x5, R5 ;  /* 0x00000005ff0f7819 */ /* 0x000fe20000011405 */
[----:B------:R-:W-:Y:S01]  /*0200*/  HFMA2.MMA R5, -RZ, RZ, 0, 0 ;  /* 0x00000000ff057435 */ /* 0x000fe200000001ff */
[----:B------:R-:W-:Y:S02]  /*0210*/  ISETP.LT.U32.AND P1, PT, R6, 0x80, !P1 ;  /* 0x000000800600780c */ /* 0x000fe40004f21070 */
[----:B------:R-:W-:Y:S02]  /*0220*/  MOV R6, R0 ;  /* 0x0000000000067202 */ /* 0x000fe40000000f00 */
[----:B------:R-:W-:Y:S02]  /*0230*/  LEA R15, R15, UR5, 0x3 ;  /* 0x000000050f0f7c11 */ /* 0x000fe4000f8e18ff */
[----:B0-2---:R-:W-:-:S07]  /*0240*/  LOP3.LUT R7, R4, 0x3, RZ, 0xc0, !PT ;  /* 0x0000000304077812 */ /* 0x005fce00078ec0ff */
.L_x_1492:
[----:B0-----:R-:W0:Y:S01]  /*0250*/  LDC R9, c[0x0][0x288] ;  /* 0x0000a200ff097b82 */ /* 0x001e220000000800 */
[----:B------:R-:W-:Y:S01]  /*0260*/  IABS R14, R6 ;  /* 0x00000006000e7213 */ /* 0x000fe20000000000 */
[----:B------:R-:W1:Y:S01]  /*0270*/  S2R R18, SR_TID.X ;  /* 0x0000000000127919 */ /* 0x000e620000002100 */
[----:B------:R-:W-:Y:S01]  /*0280*/  ULDC.64 UR12, c[0x0][0x280] ;  /* 0x0000a000000c7ab9 */ /* 0x000fe20000000a00 */
        /* <DEDUP_REMOVED lines=8> */
[----:B------:R-:W-:Y:S01]  /*0310*/  IMAD.HI.U32 R11, R11, R17, R10 ;  /* 0x000000110b0b7227 */ /* 0x000fe200078e000a */
[----:B------:R-:W-:-:S05]  /*0320*/  SHF.R.S32.HI R17, RZ, 0x1f, R20 ;  /* 0x0000001fff117819 */ /* 0x000fca0000011414 */
[----:B------:R-:W-:Y:S02]  /*0330*/  IMAD.HI.U32 R12, R11, R14, RZ ;  /* 0x0000000e0b0c7227 */ /* 0x000fe400078e00ff */
[----:B------:R-:W0:Y:S03]  /*0340*/  @P1 LDC.64 R10, c[0x0][0x270] ;  /* 0x00009c00ff0a1b82 */ /* 0x000e260000000a00 */
[----:B------:R-:W-:-:S05]  /*0350*/  IADD3 R8, -R12, RZ, RZ ;  /* 0x000000ff0c087210 */ /* 0x000fca0007ffe1ff */
[----:B------:R-:W-:-:S05]  /*0360*/  IMAD R8, R13, R8, R14 ;  /* 0x000000080d087224 */ /* 0x000fca00078e020e */
[----:B------:R-:W-:Y:S01]  /*0370*/  ISETP.GT.U32.AND P3, PT, R13, R8, PT ;  /* 0x000000080d00720c */ /* 0x000fe20003f64070 */
[----:B0-----:R-:W-:-:S12]  /*0380*/  @P1 IMAD R14, R17, R10, RZ ;  /* 0x0000000a110e1224 */ /* 0x001fd800078e02ff */
[-C--:B------:R-:W-:Y:S02]  /*0390*/  @!P3 IADD3 R8, R8, -R13.reuse, RZ ;  /* 0x8000000d0808b210 */ /* 0x080fe40007ffe0ff */
[----:B------:R-:W-:Y:S02]  /*03a0*/  @!P3 IADD3 R12, R12, 0x1, RZ ;  /* 0x000000010c0cb810 */ /* 0x000fe40007ffe0ff */
[----:B------:R-:W-:Y:S02]  /*03b0*/  ISETP.GE.U32.AND P0, PT, R8, R13, PT ;  /* 0x0000000d0800720c */ /* 0x000fe40003f06070 */
[----:B------:R-:W-:Y:S02]  /*03c0*/  LOP3.LUT R8, R6, R9, RZ, 0x3c, !PT ;  /* 0x0000000906087212 */ /* 0x000fe400078e3cff */
[----:B------:R-:W-:Y:S02]  /*03d0*/  ISETP.NE.AND P3, PT, R9, RZ, PT ;  /* 0x000000ff0900720c */ /* 0x000fe40003f65270 */
[----:B------:R-:W-:-:S02]  /*03e0*/  ISETP.GE.AND P4, PT, R8, RZ, PT ;  /* 0x000000ff0800720c */ /* 0x000fc40003f86270 */
[----:B-1----:R-:W-:-:S04]  /*03f0*/  SHF.L.U32 R8, R18, 0x1, RZ ;  /* 0x0000000112087819 */ /* 0x002fc800000006ff */
[----:B------:R-:W-:Y:S02]  /*0400*/  LOP3.LUT R8, R8, 0x2, RZ, 0xc0, !PT ;  /* 0x0000000208087812 */ /* 0x000fe400078ec0ff */
[----:B------:R-:W-:-:S05]  /*0410*/  @P0 IADD3 R12, R12, 0x1, RZ ;  /* 0x000000010c0c0810 */ /* 0x000fca0007ffe0ff */
[----:B------:R-:W-:Y:S02]  /*0420*/  @!P4 IADD3 R12, -R12, RZ, RZ ;  /* 0x000000ff0c0cc210 */ /* 0x000fe40007ffe1ff */
[----:B------:R-:W-:-:S04]  /*0430*/  @!P3 LOP3.LUT R12, RZ, R9, RZ, 0x33, !PT ;  /* 0x00000009ff0cb212 */ /* 0x000fc800078e33ff */
[----:B------:R-:W-:-:S05]  /*0440*/  IADD3 R13, -R12, RZ, RZ ;  /* 0x000000ff0c0d7210 */ /* 0x000fca0007ffe1ff */
[----:B------:R-:W-:Y:S01]  /*0450*/  IMAD R9, R9, R13, R6 ;  /* 0x0000000d09097224 */ /* 0x000fe200078e0206 */
[----:B------:R-:W-:-:S04]  /*0460*/  SHF.R.S32.HI R13, RZ, 0x1f, R12 ;  /* 0x0000001fff0d7819 */ /* 0x000fc8000001140c */
[----:B------:R-:W-:Y:S01]  /*0470*/  LEA R24, R9, R8, 0x2 ;  /* 0x0000000809187211 */ /* 0x000fe200078e10ff */
[----:B------:R-:W-:Y:S01]  /*0480*/  IMAD R13, R13, UR12, RZ ;  /* 0x0000000c0d0d7c24 */ /* 0x000fe2000f8e02ff */
[----:B------:R-:W0:Y:S02]  /*0490*/  @P1 LDC.64 R8, c[0x0][0x220] ;  /* 0x00008800ff081b82 */ /* 0x000e240000000a00 */
[--C-:B------:R-:W-:Y:S01]  /*04a0*/  SHF.R.S32.HI R25, RZ, 0x1f, R24.reuse ;  /* 0x0000001fff197819 */ /* 0x100fe20000011418 */
[C---:B------:R-:W-:Y:S02]  /*04b0*/  IMAD R13, R12.reuse, UR13, R13 ;  /* 0x0000000d0c0d7c24 */ /* 0x040fe4000f8e020d */
[----:B------:R-:W-:-:S05]  /*04c0*/  IMAD.WIDE.U32 R24, R12, UR12, R24 ;  /* 0x0000000c0c187c25 */ /* 0x000fca000f8e0018 */
[----:B------:R-:W-:Y:S01]  /*04d0*/  IADD3 R27, R25, R13, RZ ;  /* 0x0000000d191b7210 */ /* 0x000fe20007ffe0ff */
[----:B------:R-:W-:Y:S01]  /*04e0*/  @P1 IMAD R13, R20, R11, R14 ;  /* 0x0000000b140d1224 */ /* 0x000fe200078e020e */
[----:B------:R-:W-:-:S05]  /*04f0*/  @P1 MOV R26, R24 ;  /* 0x00000018001a1202 */ /* 0x000fca0000000f00 */
[----:B------:R-:W-:-:S05]  /*0500*/  @P1 IMAD.WIDE.U32 R10, R20, R10, R26 ;  /* 0x0000000a140a1225 */ /* 0x000fca00078e001a */
[----:B------:R-:W-:Y:S02]  /*0510*/  @P1 IADD3 R11, R11, R13, RZ ;  /* 0x0000000d0b0b1210 */ /* 0x000fe40007ffe0ff */
[----:B0-----:R-:W-:-:S04]  /*0520*/  @P1 LEA R8, P0, R10, R8, 0x1 ;  /* 0x000000080a081211 */ /* 0x001fc800078008ff */
[----:B------:R-:W-:-:S05]  /*0530*/  @P1 LEA.HI.X R9, R10, R9, R11, 0x1, P0 ;  /* 0x000000090a091211 */ /* 0x000fca00000f0c0b */
[----:B------:R-:W2:Y:S01]  /*0540*/  @P1 LDG.E R8, desc[UR8][R8.64] ;  /* 0x0000000808081981 */ /* 0x000ea2000c1e1900 */
[----:B------:R-:W-:Y:S01]  /*0550*/  PRMT R13, RZ, 0x7610, R13 ;  /* 0x00007610ff0d7816 */ /* 0x000fe2000000000d */
[----:B------:R-:W-:Y:S01]  /*0560*/  BSSY B0, `(.L_x_1477) ;  /* 0x0000035000007945 */ /* 0x000fe20003800000 */
[----:B------:R-:W-:Y:S02]  /*0570*/  PRMT R14, RZ, 0x7610, R14 ;  /* 0x00007610ff0e7816 */ /* 0x000fe4000000000e */
[C---:B------:R-:W-:Y:S02]  /*0580*/  ISETP.GT.AND P0, PT, R2.reuse, 0x1e, PT ;  /* 0x0000001e0200780c */ /* 0x040fe40003f04270 */
[----:B------:R-:W-:Y:S02]  /*0590*/  ISETP.NE.AND P3, PT, R2, RZ, PT ;  /* 0x000000ff0200720c */ /* 0x000fe40003f65270 */
[C---:B--2---:R-:W-:Y:S02]  /*05a0*/  @P1 PRMT R13, R8.reuse, 0x7632, R13 ;  /* 0x00007632080d1816 */ /* 0x044fe4000000000d */
[----:B------:R-:W-:-:S02]  /*05b0*/  @P1 PRMT R14, R8, 0x7610, R14 ;  /* 0x00007610080e1816 */ /* 0x000fc4000000000e */
[----:B------:R-:W-:Y:S02]  /*05c0*/  SHF.L.U32 R11, R13, 0x10, RZ ;  /* 0x000000100d0b7819 */ /* 0x000fe400000006ff */
[----:B------:R-:W-:-:S03]  /*05d0*/  SHF.L.U32 R10, R14, 0x10, RZ ;  /* 0x000000100e0a7819 */ /* 0x000fc600000006ff */
[----:B------:R-:W-:Y:S02]  /*05e0*/  FMUL.FTZ R17, R11, R11 ;  /* 0x0000000b0b117220 */ /* 0x000fe40000410000 */
[C---:B------:R-:W-:Y:S02]  /*05f0*/  FADD.FTZ R11, R10.reuse, R11 ;  /* 0x0000000b0a0b7221 */ /* 0x040fe40000010000 */
[----:B------:R-:W-:Y:S02]  /*0600*/  FFMA.FTZ R17, R10, R10, R17 ;  /* 0x0000000a0a117223 */ /* 0x000fe40000010011 */
[----:B------:R-:W-:Y:S02]  /*0610*/  FADD.FTZ R16, RZ, R11 ;  /* 0x0000000bff107221 */ /* 0x000fe40000010000 */
[----:B------:R-:W-:-:S03]  /*0620*/  FADD.FTZ R17, RZ, R17 ;  /* 0x00000011ff117221 */ /* 0x000fc60000010000 */
        /* <DEDUP_REMOVED lines=24> */
[----:B------:R-:W-:-:S04]  /*07b0*/  ISETP.GE.U32.AND P0, PT, R4, 0x2, PT ;  /* 0x000000020400780c */ /* 0x000fc80003f06070 */
[----:B------:R0:W-:Y:S01]  /*07c0*/  @!P3 STS.64 [R15+0x8], R16 ;  /* 0x000008100f00b388 */ /* 0x0001e20000000a00 */
[----:B------:R-:W-:Y:S01]  /*07d0*/  BAR.SYNC.DEFER_BLOCKING 0x0 ;  /* 0x0000000000007b1d */ /* 0x000fe20000010000 */
[----:B------:R-:W-:-:S13]  /*07e0*/  ISETP.NE.AND P3, PT, R18, RZ, PT ;  /* 0x000000ff1200720c */ /* 0x000fda0003f65270 */
[----:B0-----:R-:W-:Y:S05]  /*07f0*/  @P3 BRA `(.L_x_1478) ;  /* 0x00000000002c3947 */ /* 0x001fea0003800000 */
[----:B------:R-:W0:Y:S01]  /*0800*/  S2UR UR6, SR_CgaCtaId ;  /* 0x00000000000679c3 */ /* 0x000e220000008800 */
[----:B------:R-:W-:Y:S02]  /*0810*/  UMOV UR5, 0x400 ;  /* 0x0000040000057882 */ /* 0x000fe40000000000 */
[----:B0-----:R-:W-:-:S09]  /*0820*/  ULEA UR5, UR6, UR5, 0x18 ;  /* 0x0000000506057291 */ /* 0x001fd2000f8ec03f */
        /* <DEDUP_REMOVED lines=8> */
.L_x_1478:
[----:B------:R-:W-:Y:S05]  /*08b0*/  BSYNC B0 ;  /* 0x0000000000007941 */ /* 0x000fea0003800000 */
.L_x_1477:
        /* <DEDUP_REMOVED lines=11> */
[----:B------:R-:W0:Y:S01]  /*0970*/  S2UR UR5, SR_CTAID.Y ;  /* 0x00000000000579c3 */ /* 0x000e220000002600 */
[----:B------:R-:W-:Y:S02]  /*0980*/  LOP3.LUT P0, RZ, R5, 0x2, RZ, 0xc0, !PT ;  /* 0x0000000205ff7812 */ /* 0x000fe4000780c0ff */
[----:B------:R-:W-:Y:S02]  /*0990*/  MOV R19, 0xffffffff ;  /* 0xffffffff00137802 */ /* 0x000fe40000000f00 */
[----:B------:R-:W-:Y:S02]  /*09a0*/  SEL R21, R4, RZ, !P0 ;  /* 0x000000ff04157207 */ /* 0x000fe40004000000 */
[----:B------:R-:W-:Y:S02]  /*09b0*/  SEL R19, R19, 0x1, P0 ;  /* 0x0000000113137807 */ /* 0x000fe40000000000 */
[----:B------:R-:W-:Y:S02]  /*09c0*/  ISETP.NE.AND P0, PT, R21, -0x1, PT ;  /* 0xffffffff1500780c */ /* 0x000fe40003f05270 */
[----:B0-----:R-:W-:-:S05]  /*09d0*/  MOV R0, UR5 ;  /* 0x0000000500007c02 */ /* 0x001fca0008000f00 */
[----:B------:R-:W-:-:S04]  /*09e0*/  IMAD R11, R3, UR7, R0 ;  /* 0x00000007030b7c24 */ /* 0x000fc8000f8e0200 */
[----:B------:R-:W-:-:S05]  /*09f0*/  IMAD.WIDE.U32 R10, R11, 0x8, R28 ;  /* 0x000000080b0a7825 */ /* 0x000fca00078e001c */
[----:B------:R0:W-:Y:S01]  /*0a00*/  STG.E.64 desc[UR8][R10.64], R16 ;  /* 0x000000100a007986 */ /* 0x0001e2000c101b08 */
[----:B------:R-:W-:Y:S06]  /*0a10*/  MEMBAR.ALL.GPU ;  /* 0x0000000000007992 */ /* 0x000fec000000a000 */
[----:B------:R-:W-:-:S00]  /*0a20*/  ERRBAR ;  /* 0x00000000000079ab */ /* 0x000fc00000000000 */
[----:B------:R-:W-:Y:S06]  /*0a30*/  CGAERRBAR ;  /* 0x00000000000075ab */ /* 0x000fec0000000000 */
[----:B------:R0:W-:Y:S01]  /*0a40*/  REDG.E.ADD.S32.STRONG.GPU desc[UR8][R8.64], R19 ;  /* 0x000000130800798e */ /* 0x0001e2000c10e388 */
[----:B------:R-:W-:Y:S05]  /*0a50*/  @!P0 BRA `(.L_x_1480) ;  /* 0x0000000000148947 */ /* 0x000fea0003800000 */
.L_x_1481:
[----:B0-----:R-:W2:Y:S04]  /*0a60*/  LDG.E.STRONG.GPU R10, desc[UR8][R8.64] ;  /* 0x00000008080a7981 */ /* 0x001ea8000c1ef900 */
[----:B--2---:R-:W-:Y:S01]  /*0a70*/  CCTL.IVALL ;  /* 0x00000000ff00798f */ /* 0x004fe20002000000 */
[----:B------:R-:W-:Y:S05]  /*0a80*/  YIELD ;  /* 0x0000000000007946 */ /* 0x000fea0003800000 */
[----:B------:R-:W-:-:S13]  /*0a90*/  ISETP.NE.AND P0, PT, R10, R21, PT ;  /* 0x000000150a00720c */ /* 0x000fda0003f05270 */
[----:B------:R-:W-:Y:S05]  /*0aa0*/  @P0 BRA `(.L_x_1481) ;  /* 0xfffffffc00ec0947 */ /* 0x000fea000383ffff */
.L_x_1480:
[----:B------:R-:W-:Y:S01]  /*0ab0*/  ISETP.NE.AND P0, PT, R4, RZ, PT ;  /* 0x000000ff0400720c */ /* 0x000fe20003f05270 */
[----:B------:R-:W-:Y:S05]  /*0ac0*/  WARPSYNC.ALL ;  /* 0x0000000000007948 */ /* 0x000fea0003800000 */
[----:B------:R-:W-:Y:S07]  /*0ad0*/  BAR.SYNC.DEFER_BLOCKING 0x0 ;  /* 0x0000000000007b1d */ /* 0x000fee0000010000 */
[----:B------:R-:W-:Y:S05]  /*0ae0*/  @!P0 BRA `(.L_x_1479) ;  /* 0x0000000c00e48947 */ /* 0x000fea0003800000 */
[----:B0-----:R-:W-:Y:S01]  /*0af0*/  IADD3 R8, R4, -0x1, RZ ;  /* 0xffffffff04087810 */ /* 0x001fe20007ffe0ff */
        /* <DEDUP_REMOVED lines=11> */
.L_x_1485:
[C---:B------:R-:W-:Y:S02]  /*0bb0*/  ISETP.EQ.OR P6, PT, R22.reuse, UR7, P3 ;  /* 0x0000000716007c0c */ /* 0x040fe40009fc2670 */
[----:B------:R-:W-:-:S11]  /*0bc0*/  IADD3 R11, R22, 0x1, RZ ;  /* 0x00000001160b7810 */ /* 0x000fd60007ffe0ff */
[----:B------:R-:W-:-:S04]  /*0bd0*/  @!P6 IMAD R9, R3, R22, R0 ;  /* 0x000000160309e224 */ /* 0x000fc800078e0200 */
[----:B------:R-:W-:Y:S01]  /*0be0*/  @!P6 IMAD.WIDE.U32 R8, R9, 0x8, R28 ;  /* 0x000000080908e825 */ /* 0x000fe200078e001c */
[----:B------:R-:W-:-:S05]  /*0bf0*/  ISETP.EQ.OR P5, PT, R11, UR7, P3 ;  /* 0x000000070b007c0c */ /* 0x000fca0009fa2670 */
[----:B------:R-:W2:Y:S08]  /*0c00*/  @!P6 LDG.E.64 R8, desc[UR8][R8.64] ;  /* 0x000000080808e981 */ /* 0x000eb0000c1e1b00 */
[----:B------:R-:W-:-:S04]  /*0c10*/  @!P5 IMAD R11, R3, R11, R0 ;  /* 0x0000000b030bd224 */ /* 0x000fc800078e0200 */
[----:B------:R-:W-:Y:S01]  /*0c20*/  @!P5 IMAD.WIDE.U32 R10, R11, 0x8, R28 ;  /* 0x000000080b0ad825 */ /* 0x000fe200078e001c */
[----:B------:R-:W-:-:S05]  /*0c30*/  IADD3 R19, R22, 0x2, RZ ;  /* 0x0000000216137810 */ /* 0x000fca0007ffe0ff */
[----:B------:R-:W3:Y:S01]  /*0c40*/  @!P5 LDG.E.64 R10, desc[UR8][R10.64] ;  /* 0x000000080a0ad981 */ /* 0x000ee2000c1e1b00 */
[----:B------:R-:W-:-:S13]  /*0c50*/  ISETP.EQ.OR P4, PT, R19, UR7, P3 ;  /* 0x0000000713007c0c */ /* 0x000fda0009f82670 */
[----:B------:R-:W-:-:S04]  /*0c60*/  @!P4 IMAD R19, R3, R19, R0 ;  /* 0x000000130313c224 */ /* 0x000fc800078e0200 */
[----:B------:R-:W-:-:S06]  /*0c70*/  @!P4 IMAD.WIDE.U32 R18, R19, 0x8, R28 ;  /* 0x000000081312c825 */ /* 0x000fcc00078e001c */
[----:B------:R-:W4:Y:S01]  /*0c80*/  @!P4 LDG.E.64 R18, desc[UR8][R18.64] ;  /* 0x000000081212c981 */ /* 0x000f22000c1e1b00 */
[----:B--2---:R-:W-:Y:S01]  /*0c90*/  @!P6 FADD.FTZ R17, R17, R9 ;  /* 0x000000091111e221 */ /* 0x004fe20000010000 */
[----:B------:R-:W-:Y:S01]  /*0ca0*/  IADD3 R9, R22, 0x3, RZ ;  /* 0x0000000316097810 */ /* 0x000fe20007ffe0ff */
[----:B------:R-:W-:-:S03]  /*0cb0*/  @!P6 FADD.FTZ R16, R16, R8 ;  /* 0x000000081010e221 */ /* 0x000fc60000010000 */
[----:B------:R-:W-:-:S13]  /*0cc0*/  ISETP.EQ.OR P6, PT, R9, UR7, P3 ;  /* 0x0000000709007c0c */ /* 0x000fda0009fc2670 */
[----:B------:R-:W-:-:S04]  /*0cd0*/  @!P6 IMAD R9, R3, R9, R0 ;  /* 0x000000090309e224 */ /* 0x000fc800078e0200 */
[----:B------:R-:W-:-:S04]  /*0ce0*/  @!P6 IMAD.WIDE.U32 R8, R9, 0x8, R28 ;  /* 0x000000080908e825 */ /* 0x000fc800078e001c */
[----:B---3--:R-:W-:Y:S01]  /*0cf0*/  @!P5 FADD.FTZ R17, R17, R11 ;  /* 0x0000000b1111d221 */ /* 0x008fe20000010000 */
[----:B------:R-:W-:Y:S01]  /*0d00*/  IADD3 R11, R22, 0x4, RZ ;  /* 0x00000004160b7810 */ /* 0x000fe20007ffe0ff */
[----:B------:R-:W-:Y:S01]  /*0d10*/  @!P5 FADD.FTZ R16, R16, R10 ;  /* 0x0000000a1010d221 */ /* 0x000fe20000010000 */
[----:B------:R-:W2:Y:S02]  /*0d20*/  @!P6 LDG.E.64 R8, desc[UR8][R8.64] ;  /* 0x000000080808e981 */ /* 0x000ea4000c1e1b00 */
[----:B------:R-:W-:-:S13]  /*0d30*/  ISETP.EQ.OR P5, PT, R11, UR7, P3 ;  /* 0x000000070b007c0c */ /* 0x000fda0009fa2670 */
[----:B------:R-:W-:-:S04]  /*0d40*/  @!P5 IMAD R11, R3, R11, R0 ;  /* 0x0000000b030bd224 */ /* 0x000fc800078e0200 */
[----:B------:R-:W-:-:S04]  /*0d50*/  @!P5 IMAD.WIDE.U32 R10, R11, 0x8, R28 ;  /* 0x000000080b0ad825 */ /* 0x000fc800078e001c */
[----:B----4-:R-:W-:Y:S01]  /*0d60*/  @!P4 FADD.FTZ R16, R16, R18 ;  /* 0x000000121010c221 */ /* 0x010fe20000010000 */
[----:B------:R-:W-:Y:S02]  /*0d70*/  @!P4 FADD.FTZ R17, R17, R19 ;  /* 0x000000131111c221 */ /* 0x000fe40000010000 */
[----:B------:R0:W3:Y:S01]  /*0d80*/  @!P5 LDG.E.64 R18, desc[UR8][R10.64] ;  /* 0x000000080a12d981 */ /* 0x0000e2000c1e1b00 */
[----:B------:R-:W-:-:S04]  /*0d90*/  IADD3 R23, R22, 0x5, RZ ;  /* 0x0000000516177810 */ /* 0x000fc80007ffe0ff */
[----:B------:R-:W-:-:S13]  /*0da0*/  ISETP.EQ.OR P4, PT, R23, UR7, P3 ;  /* 0x0000000717007c0c */ /* 0x000fda0009f82670 */
[----:B------:R-:W-:-:S04]  /*0db0*/  @!P4 IMAD R23, R3, R23, R0 ;  /* 0x000000170317c224 */ /* 0x000fc800078e0200 */
[----:B0-----:R-:W-:-:S06]  /*0dc0*/  @!P4 IMAD.WIDE.U32 R10, R23, 0x8, R28 ;  /* 0x00000008170ac825 */ /* 0x001fcc00078e001c */
        /* <DEDUP_REMOVED lines=8> */
[----:B------:R-:W-:Y:S02]  /*0e50*/  @!P5 FADD.FTZ R17, R17, R19 ;  /* 0x000000131111d221 */ /* 0x000fe40000010000 */
[----:B------:R0:W2:Y:S01]  /*0e60*/  @!P6 LDG.E.64 R18, desc[UR8][R8.64] ;  /* 0x000000080812e981 */ /* 0x0000a2000c1e1b00 */
[----:B------:R-:W-:-:S04]  /*0e70*/  IADD3 R23, R22, 0x7, RZ ;  /* 0x0000000716177810 */ /* 0x000fc80007ffe0ff */
[----:B------:R-:W-:-:S13]  /*0e80*/  ISETP.EQ.OR P5, PT, R23, UR7, P3 ;  /* 0x0000000717007c0c */ /* 0x000fda0009fa2670 */
[----:B------:R-:W-:-:S04]  /*0e90*/  @!P5 IMAD R23, R3, R23, R0 ;  /* 0x000000170317d224 */ /* 0x000fc800078e0200 */
[----:B0-----:R-:W-:-:S04]  /*0ea0*/  @!P5 IMAD.WIDE.U32 R8, R23, 0x8, R28 ;  /* 0x000000081708d825 */ /* 0x001fc800078e001c */
[----:B----4-:R-:W-:Y:S01]  /*0eb0*/  @!P4 FADD.FTZ R17, R17, R11 ;  /* 0x0000000b1111c221 */ /* 0x010fe20000010000 */
[----:B------:R-:W-:Y:S01]  /*0ec0*/  IADD3 R11, R22, 0x8, RZ ;  /* 0x00000008160b7810 */ /* 0x000fe20007ffe0ff */
[----:B------:R-:W3:Y:S01]  /*0ed0*/  @!P5 LDG.E.64 R8, desc[UR8][R8.64] ;  /* 0x000000080808d981 */ /* 0x000ee2000c1e1b00 */
[----:B------:R-:W-:Y:S02]  /*0ee0*/  @!P4 FADD.FTZ R16, R16, R10 ;  /* 0x0000000a1010c221 */ /* 0x000fe40000010000 */
[----:B------:R-:W-:-:S13]  /*0ef0*/  ISETP.EQ.OR P4, PT, R11, UR7, P3 ;  /* 0x000000070b007c0c */ /* 0x000fda0009f82670 */
[----:B------:R-:W-:-:S04]  /*0f00*/  @!P4 IMAD R11, R3, R11, R0 ;  /* 0x0000000b030bc224 */ /* 0x000fc800078e0200 */
[----:B------:R-:W-:-:S04]  /*0f10*/  @!P4 IMAD.WIDE.U32 R10, R11, 0x8, R28 ;  /* 0x000000080b0ac825 */ /* 0x000fc800078e001c */
[----:B--2---:R-:W-:Y:S01]  /*0f20*/  @!P6 FADD.FTZ R16, R16, R18 ;  /* 0x000000121010e221 */ /* 0x004fe20000010000 */
[----:B------:R-:W-:Y:S02]  /*0f30*/  @!P6 FADD.FTZ R17, R17, R19 ;  /* 0x000000131111e221 */ /* 0x000fe40000010000 */
[----:B------:R0:W2:Y:S01]  /*0f40*/  @!P4 LDG.E.64 R18, desc[UR8][R10.64] ;  /* 0x000000080a12c981 */ /* 0x0000a2000c1e1b00 */
[----:B------:R-:W-:-:S04]  /*0f50*/  IADD3 R23, R22, 0x9, RZ ;  /* 0x0000000916177810 */ /* 0x000fc80007ffe0ff */
[----:B------:R-:W-:-:S13]  /*0f60*/  ISETP.EQ.OR P6, PT, R23, UR7, P3 ;  /* 0x0000000717007c0c */ /* 0x000fda0009fc2670 */
[----:B------:R-:W-:-:S04]  /*0f70*/  @!P6 IMAD R23, R3, R23, R0 ;  /* 0x000000170317e224 */ /* 0x000fc800078e0200 */
[----:B0-----:R-:W-:-:S04]  /*0f80*/  @!P6 IMAD.WIDE.U32 R10, R23, 0x8, R28 ;  /* 0x00000008170ae825 */ /* 0x001fc800078e001c */
[----:B---3--:R-:W-:Y:S01]  /*0f90*/  @!P5 FADD.FTZ R17, R17, R9 ;  /* 0x000000091111d221 */ /* 0x008fe20000010000 */
[----:B------:R-:W-:Y:S01]  /*0fa0*/  IADD3 R9, R22, 0xa, RZ ;  /* 0x0000000a16097810 */ /* 0x000fe20007ffe0ff */
[----:B------:R-:W-:Y:S01]  /*0fb0*/  @!P5 FADD.FTZ R16, R16, R8 ;  /* 0x000000081010d221 */ /* 0x000fe20000010000 */
[----:B------:R-:W3:Y:S02]  /*0fc0*/  @!P6 LDG.E.64 R10, desc[UR8][R10.64] ;  /* 0x000000080a0ae981 */ /* 0x000ee4000c1e1b00 */
[----:B------:R-:W-:-:S13]  /*0fd0*/  ISETP.EQ.OR P5, PT, R9, UR7, P3 ;  /* 0x0000000709007c0c */ /* 0x000fda0009fa2670 */
[----:B------:R-:W-:-:S04]  /*0fe0*/  @!P5 IMAD R9, R3, R9, R0 ;  /* 0x000000090309d224 */ /* 0x000fc800078e0200 */
[----:B------:R-:W-:-:S04]  /*0ff0*/  @!P5 IMAD.WIDE.U32 R8, R9, 0x8, R28 ;  /* 0x000000080908d825 */ /* 0x000fc800078e001c */
[----:B--2---:R-:W-:Y:S01]  /*1000*/  @!P4 FADD.FTZ R16, R16, R18 ;  /* 0x000000121010c221 */ /* 0x004fe20000010000 */
[----:B------:R-:W-:Y:S02]  /*1010*/  @!P4 FADD.FTZ R17, R17, R19 ;  /* 0x000000131111c221 */ /* 0x000fe40000010000 */
[----:B------:R0:W2:Y:S01]  /*1020*/  @!P5 LDG.E.64 R18, desc[UR8][R8.64] ;  /* 0x000000080812d981 */ /* 0x0000a2000c1e1b00 */
[----:B------:R-:W-:-:S04]  /*1030*/  IADD3 R23, R22, 0xb, RZ ;  /* 0x0000000b16177810 */ /* 0x000fc80007ffe0ff */
[----:B------:R-:W-:Y:S01]  /*1040*/  ISETP.EQ.OR P4, PT, R23, UR7, P3 ;  /* 0x0000000717007c0c */ /* 0x000fe20009f82670 */
[----:B---3--:R-:W-:Y:S01]  /*1050*/  @!P6 FADD.FTZ R17, R17, R11 ;  /* 0x0000000b1111e221 */ /* 0x008fe20000010000 */
[----:B------:R-:W-:Y:S01]  /*1060*/  IADD3 R11, R22, 0xc, RZ ;  /* 0x0000000c160b7810 */ /* 0x000fe20007ffe0ff */
[----:B------:R-:W-:-:S03]  /*1070*/  @!P6 FADD.FTZ R16, R16, R10 ;  /* 0x0000000a1010e221 */ /* 0x000fc60000010000 */
[----:B------:R-:W-:-:S07]  /*1080*/  ISETP.EQ.OR P6, PT, R11, UR7, P3 ;  /* 0x000000070b007c0c */ /* 0x000fce0009fc2670 */
[----:B------:R-:W-:-:S04]  /*1090*/  @!P4 IMAD R23, R3, R23, R0 ;  /* 0x000000170317c224 */ /* 0x000fc800078e0200 */
[----:B0-----:R-:W-:-:S06]  /*10a0*/  @!P4 IMAD.WIDE.U32 R8, R23, 0x8, R28 ;  /* 0x000000081708c825 */ /* 0x001fcc00078e001c */
[----:B------:R-:W3:Y:S01]  /*10b0*/  @!P4 LDG.E.64 R8, desc[UR8][R8.64] ;  /* 0x000000080808c981 */ /* 0x000ee2000c1e1b00 */
[----:B------:R-:W-:Y:S02]  /*10c0*/  @!P6 IMAD R11, R3, R11, R0 ;  /* 0x0000000b030be224 */ /* 0x000fe400078e0200 */
[----:B--2---:R-:W-:Y:S01]  /*10d0*/  @!P5 FADD.FTZ R16, R16, R18 ;  /* 0x000000121010d221 */ /* 0x004fe20000010000 */
[----:B------:R-:W-:Y:S01]  /*10e0*/  @!P5 FADD.FTZ R17, R17, R19 ;  /* 0x000000131111d221 */ /* 0x000fe20000010000 */
[----:B------:R-:W-:-:S06]  /*10f0*/  @!P6 IMAD.WIDE.U32 R18, R11, 0x8, R28 ;  /* 0x000000080b12e825 */ /* 0x000fcc00078e001c */
[----:B------:R-:W2:Y:S01]  /*1100*/  @!P6 LDG.E.64 R18, desc[UR8][R18.64] ;  /* 0x000000081212e981 */ /* 0x000ea2000c1e1b00 */
[----:B------:R-:W-:-:S04]  /*1110*/  IADD3 R10, R22, 0xd, RZ ;  /* 0x0000000d160a7810 */ /* 0x000fc80007ffe0ff */
[----:B------:R-:W-:Y:S02]  /*1120*/  ISETP.EQ.OR P5, PT, R10, UR7, P3 ;  /* 0x000000070a007c0c */ /* 0x000fe40009fa2670 */
[----:B------:R-:W-:-:S11]  /*1130*/  IADD3 R23, R22, 0xf, RZ ;  /* 0x0000000f16177810 */ /* 0x000fd60007ffe0ff */
[----:B------:R-:W-:-:S04]  /*1140*/  @!P5 IMAD R11, R3, R10, R0 ;  /* 0x0000000a030bd224 */ /* 0x000fc800078e0200 */
[----:B------:R-:W-:-:S06]  /*1150*/  @!P5 IMAD.WIDE.U32 R10, R11, 0x8, R28 ;  /* 0x000000080b0ad825 */ /* 0x000fcc00078e001c */
[----:B------:R-:W4:Y:S01]  /*1160*/  @!P5 LDG.E.64 R10, desc[UR8][R10.64] ;  /* 0x000000080a0ad981 */ /* 0x000f22000c1e1b00 */
[----:B---3--:R-:W-:Y:S01]  /*1170*/  @!P4 FADD.FTZ R16, R16, R8 ;  /* 0x000000081010c221 */ /* 0x008fe20000010000 */
[----:B------:R-:W-:Y:S01]  /*1180*/  @!P4 FADD.FTZ R17, R17, R9 ;  /* 0x000000091111c221 */ /* 0x000fe20000010000 */
[----:B------:R-:W-:Y:S02]  /*1190*/  IADD3 R9, R22, 0xe, RZ ;  /* 0x0000000e16097810 */ /* 0x000fe40007ffe0ff */
[----:B------:R-:W-:Y:S01]  /*11a0*/  ISETP.EQ.OR P4, PT, R23, UR7, P3 ;  /* 0x0000000717007c0c */ /* 0x000fe20009f82670 */
[----:B--2---:R-:W-:Y:S01]  /*11b0*/  @!P6 FADD.FTZ R16, R16, R18 ;  /* 0x000000121010e221 */ /* 0x004fe20000010000 */
[----:B------:R-:W-:Y:S01]  /*11c0*/  @!P6 FADD.FTZ R17, R17, R19 ;  /* 0x000000131111e221 */ /* 0x000fe20000010000 */
[----:B------:R-:W-:-:S10]  /*11d0*/  ISETP.EQ.OR P6, PT, R9, UR7, P3 ;  /* 0x0000000709007c0c */ /* 0x000fd40009fc2670 */
[----:B------:R-:W-:-:S04]  /*11e0*/  @!P4 IMAD R19, R3, R23, R0 ;  /* 0x000000170313c224 */ /* 0x000fc800078e0200 */
[----:B------:R-:W-:-:S06]  /*11f0*/  @!P4 IMAD.WIDE.U32 R18, R19, 0x8, R28 ;  /* 0x000000081312c825 */ /* 0x000fcc00078e001c */
[----:B------:R-:W2:Y:S01]  /*1200*/  @!P4 LDG.E.64 R18, desc[UR8][R18.64] ;  /* 0x000000081212c981 */ /* 0x000ea2000c1e1b00 */
[----:B------:R-:W-:-:S04]  /*1210*/  @!P6 IMAD R9, R3, R9, R0 ;  /* 0x000000090309e224 */ /* 0x000fc800078e0200 */
[----:B------:R-:W-:-:S06]  /*1220*/  @!P6 IMAD.WIDE.U32 R8, R9, 0x8, R28 ;  /* 0x000000080908e825 */ /* 0x000fcc00078e001c */
[----:B------:R-:W3:Y:S01]  /*1230*/  @!P6 LDG.E.64 R8, desc[UR8][R8.64] ;  /* 0x000000080808e981 */ /* 0x000ee2000c1e1b00 */
[----:B------:R-:W-:Y:S01]  /*1240*/  IADD3 R21, R21, -0x10, RZ ;  /* 0xfffffff015157810 */ /* 0x000fe20007ffe0ff */
[----:B----4-:R-:W-:Y:S01]  /*1250*/  @!P5 FADD.FTZ R16, R16, R10 ;  /* 0x0000000a1010d221 */ /* 0x010fe20000010000 */
[----:B------:R-:W-:Y:S02]  /*1260*/  @!P5 FADD.FTZ R17, R17, R11 ;  /* 0x0000000b1111d221 */ /* 0x000fe40000010000 */
[----:B------:R-:W-:Y:S02]  /*1270*/  ISETP.GT.AND P5, PT, R21, 0xc, PT ;  /* 0x0000000c1500780c */ /* 0x000fe40003fa4270 */
[----:B------:R-:W-:Y:S01]  /*1280*/  IADD3 R22, R22, 0x10, RZ ;  /* 0x0000001016167810 */ /* 0x000fe20007ffe0ff */
[----:B---3--:R-:W-:Y:S01]  /*1290*/  @!P6 FADD.FTZ R16, R16, R8 ;  /* 0x000000081010e221 */ /* 0x008fe20000010000 */
[----:B------:R-:W-:-:S03]  /*12a0*/  @!P6 FADD.FTZ R17, R17, R9 ;  /* 0x000000091111e221 */ /* 0x000fc60000010000 */
[----:B--2---:R-:W-:Y:S01]  /*12b0*/  @!P4 FADD.FTZ R16, R16, R18 ;  /* 0x000000121010c221 */ /* 0x004fe20000010000 */
[----:B------:R-:W-:-:S05]  /*12c0*/  @!P4 FADD.FTZ R17, R17, R19 ;  /* 0x000000131111c221 */ /* 0x000fca0000010000 */
[----:B------:R-:W-:Y:S05]  /*12d0*/  @P5 BRA `(.L_x_1485) ;  /* 0xfffffff800345947 */ /* 0x000fea000383ffff */
.L_x_1484:
[----:B------:R-:W-:-:S13]  /*12e0*/  ISETP.GT.AND P4, PT, R21, 0x4, PT ;  /* 0x000000041500780c */ /* 0x000fda0003f84270 */
[----:B------:R-:W-:Y:S05]  /*12f0*/  @!P4 BRA `(.L_x_1486) ;  /* 0x0000000000ecc947 */ /* 0x000fea0003800000 */
[----:B------:R-:W-:-:S13]  /*1300*/  ISETP.EQ.OR P0, PT, R22, UR7, P3 ;  /* 0x0000000716007c0c */ /* 0x000fda0009f02670 */
[----:B------:R-:W-:-:S04]  /*1310*/  @!P0 IMAD R9, R22, R3, R0 ;  /* 0x0000000316098224 */ /* 0x000fc800078e0200 */
[----:B------:R-:W-:-:S06]  /*1320*/  @!P0 IMAD.WIDE.U32 R8, R9, 0x8, R28 ;  /* 0x0000000809088825 */ /* 0x000fcc00078e001c */
[----:B------:R-:W2:Y:S01]  /*1330*/  @!P0 LDG.E.64 R8, desc[UR8][R8.64] ;  /* 0x0000000808088981 */ /* 0x000ea2000c1e1b00 */
[C---:B------:R-:W-:Y:S02]  /*1340*/  IADD3 R11, R22.reuse, 0x1, RZ ;  /* 0x00000001160b7810 */ /* 0x040fe40007ffe0ff */
[----:B------:R-:W-:Y:S02]  /*1350*/  IADD3 R19, R22, 0x2, RZ ;  /* 0x0000000216137810 */ /* 0x000fe40007ffe0ff */
[----:B------:R-:W-:Y:S02]  /*1360*/  ISETP.EQ.OR P5, PT, R11, UR7, P3 ;  /* 0x000000070b007c0c */ /* 0x000fe40009fa2670 */
[----:B------:R-:W-:-:S11]  /*1370*/  ISETP.EQ.OR P6, PT, R19, UR7, P3 ;  /* 0x0000000713007c0c */ /* 0x000fd60009fc2670 */
[C-C-:B------:R-:W-:Y:S02]  /*1380*/  @!P5 IMAD R11, R3.reuse, R11, R0.reuse ;  /* 0x0000000b030bd224 */ /* 0x140fe400078e0200 */
[----:B------:R-:W-:Y:S02]  /*1390*/  @!P6 IMAD R19, R3, R19, R0 ;  /* 0x000000130313e224 */ /* 0x000fe400078e0200 */
[----:B------:R-:W-:-:S04]  /*13a0*/  @!P5 IMAD.WIDE.U32 R10, R11, 0x8, R28 ;  /* 0x000000080b0ad825 */ /* 0x000fc800078e001c */
[----:B------:R-:W-:Y:S02]  /*13b0*/  @!P6 IMAD.WIDE.U32 R18, R19, 0x8, R28 ;  /* 0x000000081312e825 */ /* 0x000fe400078e001c */
[----:B------:R-:W3:Y:S04]  /*13c0*/  @!P5 LDG.E.64 R10, desc[UR8][R10.64] ;  /* 0x000000080a0ad981 */ /* 0x000ee8000c1e1b00 */
[----:B------:R-:W4:Y:S01]  /*13d0*/  @!P6 LDG.E.64 R18, desc[UR8][R18.64] ;  /* 0x000000081212e981 */ /* 0x000f22000c1e1b00 */
[----:B--2---:R-:W-:Y:S01]  /*13e0*/  @!P0 FADD.FTZ R17, R17, R9 ;  /* 0x0000000911118221 */ /* 0x004fe20000010000 */
[----:B------:R-:W-:Y:S01]  /*13f0*/  IADD3 R9, R22, 0x3, RZ ;  /* 0x0000000316097810 */ /* 0x000fe20007ffe0ff */
[----:B------:R-:W-:-:S03]  /*1400*/  @!P0 FADD.FTZ R16, R16, R8 ;  /* 0x0000000810108221 */ /* 0x000fc60000010000 */
[----:B------:R-:W-:Y:S02]  /*1410*/  ISETP.EQ.OR P4, PT, R9, UR7, P3 ;  /* 0x0000000709007c0c */ /* 0x000fe40009f82670 */
[----:B------:R-:W-:-:S11]  /*1420*/  IADD3 R22, R22, 0x4, RZ ;  /* 0x0000000416167810 */ /* 0x000fd60007ffe0ff */
[----:B------:R-:W-:-:S04]  /*1430*/  @!P4 IMAD R9, R3, R9, R0 ;  /* 0x000000090309c224 */ /* 0x000fc800078e0200 */
[----:B------:R-:W-:Y:S01]  /*1440*/  @!P4 IMAD.WIDE.U32 R8, R9, 0x8, R28 ;  /* 0x000000080908c825 */ /* 0x000fe200078e001c */
[----:B------:R-:W-:-:S05]  /*1450*/  ISETP.EQ.OR P0, PT, R22, UR7, P3 ;  /* 0x0000000716007c0c */ /* 0x000fca0009f02670 */
[----:B------:R-:W2:Y:S01]  /*1460*/  @!P4 LDG.E.64 R8, desc[UR8][R8.64] ;  /* 0x000000080808c981 */ /* 0x000ea2000c1e1b00 */
[----:B---3--:R-:W-:Y:S01]  /*1470*/  @!P5 FADD.FTZ R16, R16, R10 ;  /* 0x0000000a1010d221 */ /* 0x008fe20000010000 */
[----:B------:R-:W-:-:S03]  /*1480*/  @!P5 FADD.FTZ R17, R17, R11 ;  /* 0x0000000b1111d221 */ /* 0x000fc60000010000 */
[----:B----4-:R-:W-:-:S03]  /*1490*/  @!P6 FADD.FTZ R16, R16, R18 ;  /* 0x000000121010e221 */ /* 0x010fc60000010000 */
[----:B------:R-:W-:Y:S02]  /*14a0*/  @!P0 IMAD R11, R3, R22, R0 ;  /* 0x00000016030b8224 */ /* 0x000fe400078e0200 */
[----:B------:R-:W-:Y:S02]  /*14b0*/  @!P6 FADD.FTZ R17, R17, R19 ;  /* 0x000000131111e221 */ /* 0x000fe40000010000 */
[----:B------:R-:W-:-:S06]  /*14c0*/  @!P0 IMAD.WIDE.U32 R18, R11, 0x8, R28 ;  /* 0x000000080b128825 */ /* 0x000fcc00078e001c */
[----:B------:R-:W3:Y:S01]  /*14d0*/  @!P0 LDG.E.64 R18, desc[UR8][R18.64] ;  /* 0x0000000812128981 */ /* 0x000ee2000c1e1b00 */
[----:B------:R-:W-:-:S04]  /*14e0*/  IADD3 R10, R22, 0x1, RZ ;  /* 0x00000001160a7810 */ /* 0x000fc80007ffe0ff */
[----:B------:R-:W-:Y:S02]  /*14f0*/  ISETP.EQ.OR P5, PT, R10, UR7, P3 ;  /* 0x000000070a007c0c */ /* 0x000fe40009fa2670 */
[----:B------:R-:W-:-:S11]  /*1500*/  IADD3 R23, R22, 0x3, RZ ;  /* 0x0000000316177810 */ /* 0x000fd60007ffe0ff */
[----:B------:R-:W-:-:S04]  /*1510*/  @!P5 IMAD R11, R3, R10, R0 ;  /* 0x0000000a030bd224 */ /* 0x000fc800078e0200 */
[----:B------:R-:W-:-:S06]  /*1520*/  @!P5 IMAD.WIDE.U32 R10, R11, 0x8, R28 ;  /* 0x000000080b0ad825 */ /* 0x000fcc00078e001c */
[----:B------:R-:W4:Y:S01]  /*1530*/  @!P5 LDG.E.64 R10, desc[UR8][R10.64] ;  /* 0x000000080a0ad981 */ /* 0x000f22000c1e1b00 */
[----:B--2---:R-:W-:Y:S01]  /*1540*/  @!P4 FADD.FTZ R17, R17, R9 ;  /* 0x000000091111c221 */ /* 0x004fe20000010000 */
[----:B------:R-:W-:Y:S01]  /*1550*/  IADD3 R9, R22, 0x2, RZ ;  /* 0x0000000216097810 */ /* 0x000fe20007ffe0ff */
[----:B------:R-:W-:-:S03]  /*1560*/  @!P4 FADD.FTZ R16, R16, R8 ;  /* 0x000000081010c221 */ /* 0x000fc60000010000 */
[----:B------:R-:W-:Y:S02]  /*1570*/  ISETP.EQ.OR P6, PT, R9, UR7, P3 ;  /* 0x0000000709007c0c */ /* 0x000fe40009fc2670 */
[----:B------:R-:W-:-:S11]  /*1580*/  ISETP.EQ.OR P4, PT, R23, UR7, P3 ;  /* 0x0000000717007c0c */ /* 0x000fd60009f82670 */
[--C-:B------:R-:W-:Y:S02]  /*1590*/  @!P6 IMAD R9, R3, R9, R0.reuse ;  /* 0x000000090309e224 */ /* 0x100fe400078e0200 */
[----:B---3--:R-:W-:Y:S01]  /*15a0*/  @!P0 FADD.FTZ R17, R17, R19 ;  /* 0x0000001311118221 */ /* 0x008fe20000010000 */
[----:B------:R-:W-:Y:S02]  /*15b0*/  @!P4 IMAD R19, R3, R23, R0 ;  /* 0x000000170313c224 */ /* 0x000fe400078e0200 */
[----:B------:R-:W-:-:S04]  /*15c0*/  @!P6 IMAD.WIDE.U32 R8, R9, 0x8, R28 ;  /* 0x000000080908e825 */ /* 0x000fc800078e001c */
[----:B------:R-:W-:Y:S01]  /*15d0*/  @!P0 FADD.FTZ R16, R16, R18 ;  /* 0x0000001210108221 */ /* 0x000fe20000010000 */
[----:B------:R-:W-:Y:S01]  /*15e0*/  @!P4 IMAD.WIDE.U32 R18, R19, 0x8, R28 ;  /* 0x000000081312c825 */ /* 0x000fe200078e001c */
[----:B------:R-:W2:Y:S05]  /*15f0*/  @!P6 LDG.E.64 R8, desc[UR8][R8.64] ;  /* 0x000000080808e981 */ /* 0x000eaa000c1e1b00 */
[----:B------:R-:W3:Y:S01]  /*1600*/  @!P4 LDG.E.64 R18, desc[UR8][R18.64] ;  /* 0x000000081212c981 */ /* 0x000ee2000c1e1b00 */
[----:B------:R-:W-:Y:S02]  /*1610*/  IADD3 R21, R21, -0x4, RZ ;  /* 0xfffffffc15157810 */ /* 0x000fe40007ffe0ff */
[----:B------:R-:W-:-:S02]  /*1620*/  PLOP3.LUT P0, PT, PT, PT, PT, 0x8, 0x0 ;  /* 0x000000000000781c */ /* 0x000fc40003f0e170 */
[----:B------:R-:W-:Y:S01]  /*1630*/  IADD3 R21, R21, -0x4, RZ ;  /* 0xfffffffc15157810 */ /* 0x000fe20007ffe0ff */
[----:B----4-:R-:W-:Y:S01]  /*1640*/  @!P5 FADD.FTZ R16, R16, R10 ;  /* 0x0000000a1010d221 */ /* 0x010fe20000010000 */
[----:B------:R-:W-:Y:S01]  /*1650*/  @!P5 FADD.FTZ R17, R17, R11 ;  /* 0x0000000b1111d221 */ /* 0x000fe20000010000 */
[----:B------:R-:W-:Y:S02]  /*1660*/  IADD3 R22, R22, 0x4, RZ ;  /* 0x0000000416167810 */ /* 0x000fe40007ffe0ff */
[----:B--2---:R-:W-:Y:S01]  /*1670*/  @!P6 FADD.FTZ R16, R16, R8 ;  /* 0x000000081010e221 */ /* 0x004fe20000010000 */
[----:B------:R-:W-:-:S03]  /*1680*/  @!P6 FADD.FTZ R17, R17, R9 ;  /* 0x000000091111e221 */ /* 0x000fc60000010000 */
[----:B---3--:R-:W-:Y:S01]  /*1690*/  @!P4 FADD.FTZ R16, R16, R18 ;  /* 0x000000121010c221 */ /* 0x008fe20000010000 */
[----:B------:R-:W-:-:S07]  /*16a0*/  @!P4 FADD.FTZ R17, R17, R19 ;  /* 0x000000131111c221 */ /* 0x000fce0000010000 */
.L_x_1486:
[----:B------:R-:W-:-:S13]  /*16b0*/  ISETP.NE.OR P0, PT, R21, RZ, P0 ;  /* 0x000000ff1500720c */ /* 0x000fda0000705670 */
[----:B------:R-:W-:Y:S05]  /*16c0*/  @!P0 BRA `(.L_x_1482) ;  /* 0x00000000007c8947 */ /* 0x000fea0003800000 */
.L_x_1483:
[C---:B------:R-:W-:Y:S02]  /*16d0*/  ISETP.EQ.OR P5, PT, R22.reuse, UR7, P3 ;  /* 0x0000000716007c0c */ /* 0x040fe40009fa2670 */
[C---:B------:R-:W-:Y:S02]  /*16e0*/  IADD3 R9, R22.reuse, 0x1, RZ ;  /* 0x0000000116097810 */ /* 0x040fe40007ffe0ff */
[----:B------:R-:W-:Y:S02]  /*16f0*/  IADD3 R19, R22, 0x2, RZ ;  /* 0x0000000216137810 */ /* 0x000fe40007ffe0ff */
[----:B------:R-:W-:-:S07]  /*1700*/  ISETP.EQ.OR P6, PT, R9, UR7, P3 ;  /* 0x0000000709007c0c */ /* 0x000fce0009fc2670 */
[----:B------:R-:W-:-:S04]  /*1710*/  @!P5 IMAD R11, R3, R22, R0 ;  /* 0x00000016030bd224 */ /* 0x000fc800078e0200 */
[----:B------:R-:W-:-:S06]  /*1720*/  @!P5 IMAD.WIDE.U32 R10, R11, 0x8, R28 ;  /* 0x000000080b0ad825 */ /* 0x000fcc00078e001c */
[----:B------:R-:W2:Y:S01]  /*1730*/  @!P5 LDG.E.64 R10, desc[UR8][R10.64] ;  /* 0x000000080a0ad981 */ /* 0x000ea2000c1e1b00 */
[----:B------:R-:W-:Y:S01]  /*1740*/  ISETP.EQ.OR P4, PT, R19, UR7, P3 ;  /* 0x0000000713007c0c */ /* 0x000fe20009f82670 */
[----:B------:R-:W-:Y:S01]  /*1750*/  @!P6 IMAD R9, R3, R9, R0 ;  /* 0x000000090309e224 */ /* 0x000fe200078e0200 */
[----:B------:R-:W-:-:S03]  /*1760*/  IADD3 R18, R22, 0x3, RZ ;  /* 0x0000000316127810 */ /* 0x000fc60007ffe0ff */
[----:B------:R-:W-:Y:S01]  /*1770*/  @!P6 IMAD.WIDE.U32 R8, R9, 0x8, R28 ;  /* 0x000000080908e825 */ /* 0x000fe200078e001c */
[----:B------:R-:W-:-:S05]  /*1780*/  ISETP.EQ.OR P0, PT, R18, UR7, P3 ;  /* 0x0000000712007c0c */ /* 0x000fca0009f02670 */
[----:B------:R-:W3:Y:S02]  /*1790*/  @!P6 LDG.E.64 R8, desc[UR8][R8.64] ;  /* 0x000000080808e981 */ /* 0x000ee4000c1e1b00 */
[----:B------:R-:W-:Y:S02]  /*17a0*/  @!P4 IMAD R19, R3, R19, R0 ;  /* 0x000000130313c224 */ /* 0x000fe400078e0200 */
[----:B--2---:R-:W-:Y:S01]  /*17b0*/  @!P5 FADD.FTZ R16, R16, R10 ;  /* 0x0000000a1010d221 */ /* 0x004fe20000010000 */
[----:B------:R-:W-:Y:S01]  /*17c0*/  @!P5 FADD.FTZ R17, R17, R11 ;  /* 0x0000000b1111d221 */ /* 0x000fe20000010000 */
[----:B------:R-:W-:-:S04]  /*17d0*/  @!P4 IMAD.WIDE.U32 R10, R19, 0x8, R28 ;  /* 0x00000008130ac825 */ /* 0x000fc800078e001c */
[----:B------:R-:W-:Y:S02]  /*17e0*/  @!P0 IMAD R19, R3, R18, R0 ;  /* 0x0000001203138224 */ /* 0x000fe400078e0200 */
[----:B------:R-:W2:Y:S02]  /*17f0*/  @!P4 LDG.E.64 R10, desc[UR8][R10.64] ;  /* 0x000000080a0ac981 */ /* 0x000ea4000c1e1b00 */
[----:B------:R-:W-:Y:S01]  /*1800*/  @!P0 IMAD.WIDE.U32 R18, R19, 0x8, R28 ;  /* 0x0000000813128825 */ /* 0x000fe200078e001c */
[----:B------:R-:W-:-:S03]  /*1810*/  IADD3 R21, R21, -0x4, RZ ;  /* 0xfffffffc15157810 */ /* 0x000fc60007ffe0ff */
[----:B---3--:R-:W-:Y:S02]  /*1820*/  @!P6 FADD.FTZ R16, R16, R8 ;  /* 0x000000081010e221 */ /* 0x008fe40000010000 */
[----:B------:R-:W3:Y:S01]  /*1830*/  @!P0 LDG.E.64 R18, desc[UR8][R18.64] ;  /* 0x0000000812128981 */ /* 0x000ee2000c1e1b00 */
[----:B------:R-:W-:Y:S01]  /*1840*/  ISETP.NE.AND P5, PT, R21, RZ, PT ;  /* 0x000000ff1500720c */ /* 0x000fe20003fa5270 */
[----:B------:R-:W-:Y:S01]  /*1850*/  @!P6 FADD.FTZ R17, R17, R9 ;  /* 0x000000091111e221 */ /* 0x000fe20000010000 */
[----:B------:R-:W-:Y:S01]  /*1860*/  IADD3 R22, R22, 0x4, RZ ;  /* 0x0000000416167810 */ /* 0x000fe20007ffe0ff */
[----:B--2---:R-:W-:Y:S02]  /*1870*/  @!P4 FADD.FTZ R16, R16, R10 ;  /* 0x0000000a1010c221 */ /* 0x004fe40000010000 */
[----:B------:R-:W-:Y:S02]  /*1880*/  @!P4 FADD.FTZ R17, R17, R11 ;  /* 0x0000000b1111c221 */ /* 0x000fe40000010000 */
[----:B---3--:R-:W-:-:S02]  /*1890*/  @!P0 FADD.FTZ R16, R16, R18 ;  /* 0x0000001210108221 */ /* 0x008fc40000010000 */
[----:B------:R-:W-:-:S04]  /*18a0*/  @!P0 FADD.FTZ R17, R17, R19 ;  /* 0x0000001311118221 */ /* 0x000fc80000010000 */
[----:B------:R-:W-:Y:S05]  /*18b0*/  @P5 BRA `(.L_x_1483) ;  /* 0xfffffffc00845947 */ /* 0x000fea000383ffff */
.L_x_1482:
        /* <DEDUP_REMOVED lines=11> */
.L_x_1488:
[----:B------:R-:W-:Y:S05]  /*1970*/  BSYNC B0 ;  /* 0x0000000000007941 */ /* 0x000fea0003800000 */
.L_x_1487:
        /* <DEDUP_REMOVED lines=16> */
.L_x_1479:
[----:B0-----:R-:W0:Y:S01]  /*1a80*/  S2R R8, SR_TID.X ;  /* 0x0000000000087919 */ /* 0x001e220000002100 */
[----:B------:R-:W1:Y:S01]  /*1a90*/  S2UR UR6, SR_CgaCtaId ;  /* 0x00000000000679c3 */ /* 0x000e620000008800 */
[----:B------:R-:W-:Y:S01]  /*1aa0*/  IADD3 R9, -R12, RZ, RZ ;  /* 0x000000ff0c097210 */ /* 0x000fe20007ffe1ff */
[----:B------:R-:W-:Y:S01]  /*1ab0*/  ULDC UR5, c[0x0][0x288] ;  /* 0x0000a20000057ab9 */ /* 0x000fe20000000800 */
[----:B------:R-:W-:Y:S01]  /*1ac0*/  ULDC UR11, c[0x0][0x2a4] ;  /* 0x0000a900000b7ab9 */ /* 0x000fe20000000800 */
[----:B------:R-:W-:Y:S01]  /*1ad0*/  ULDC.64 UR12, c[0x0][0x228] ;  /* 0x00008a00000c7ab9 */ /* 0x000fe20000000a00 */
[----:B------:R-:W-:Y:S01]  /*1ae0*/  @P2 FMUL.FTZ R23, R17, UR11 ;  /* 0x0000000b11172c20 */ /* 0x000fe20008410000 */
[----:B------:R-:W-:Y:S01]  /*1af0*/  IMAD R9, R9, UR5, R6 ;  /* 0x0000000509097c24 */ /* 0x000fe2000f8e0206 */
[----:B------:R-:W-:Y:S01]  /*1b00*/  UMOV UR5, 0x400 ;  /* 0x0000040000057882 */ /* 0x000fe20000000000 */
[----:B------:R-:W2:Y:S01]  /*1b10*/  @P2 LDC.64 R28, c[0x0][0x218] ;  /* 0x00008600ff1c2b82 */ /* 0x000ea20000000a00 */
[----:B------:R-:W-:Y:S01]  /*1b20*/  @P2 FMUL.FTZ R22, R16, UR11 ;  /* 0x0000000b10162c20 */ /* 0x000fe20008410000 */
[----:B------:R-:W-:Y:S01]  /*1b30*/  ULDC.64 UR14, c[0x0][0x230] ;  /* 0x00008c00000e7ab9 */ /* 0x000fe20000000a00 */
[----:B-1----:R-:W-:Y:S01]  /*1b40*/  ULEA UR5, UR6, UR5, 0x18 ;  /* 0x0000000506057291 */ /* 0x002fe2000f8ec03f */
[----:B0-----:R-:W-:Y:S01]  /*1b50*/  SHF.L.U32 R8, R8, 0x1, RZ ;  /* 0x0000000108087819 */ /* 0x001fe200000006ff */
[----:B--2---:R-:W-:-:S07]  /*1b60*/  @P2 IMAD.WIDE R28, R6, 0x8, R28 ;  /* 0x00000008061c2825 */ /* 0x004fce00078e021c */
[----:B------:R0:W-:Y:S01]  /*1b70*/  @!P3 STS.64 [UR5+0x30], R16 ;  /* 0x00003010ff00b988 */ /* 0x0001e20008000a05 */
[----:B------:R-:W-:-:S03]  /*1b80*/  LOP3.LUT R8, R8, 0x2, RZ, 0xc0, !PT ;  /* 0x0000000208087812 */ /* 0x000fc600078ec0ff */
[----:B------:R-:W-:Y:S01]  /*1b90*/  @P2 STG.E.64 desc[UR8][R28.64], R22 ;  /* 0x000000161c002986 */ /* 0x000fe2000c101b08 */
[----:B------:R-:W-:Y:S01]  /*1ba0*/  LEA R8, R9, R8, 0x2 ;  /* 0x0000000809087211 */ /* 0x000fe200078e10ff */
[----:B------:R-:W-:Y:S03]  /*1bb0*/  BAR.SYNC.DEFER_BLOCKING 0x0 ;  /* 0x0000000000007b1d */ /* 0x000fe60000010000 */
[----:B------:R-:W-:Y:S02]  /*1bc0*/  SHF.R.S32.HI R11, RZ, 0x1f, R8 ;  /* 0x0000001fff0b7819 */ /* 0x000fe40000011408 */
[C---:B------:R-:W-:Y:S02]  /*1bd0*/  SHF.L.U32 R10, R8.reuse, 0x2, RZ ;  /* 0x00000002080a7819 */ /* 0x040fe400000006ff */
[----:B------:R-:W-:Y:S02]  /*1be0*/  SHF.L.U64.HI R11, R8, 0x2, R11 ;  /* 0x00000002080b7819 */ /* 0x000fe4000001020b */
[----:B------:R-:W-:-:S02]  /*1bf0*/  IADD3 R8, P0, R10, UR12, RZ ;  /* 0x0000000c0a087c10 */ /* 0x000fc4000ff1e0ff */
[----:B------:R-:W-:Y:S02]  /*1c00*/  IADD3 R10, P4, R10, UR14, RZ ;  /* 0x0000000e0a0a7c10 */ /* 0x000fe4000ff9e0ff */
[C---:B------:R-:W-:Y:S02]  /*1c10*/  IADD3.X R9, R11.reuse, UR13, RZ, P0, !PT ;  /* 0x0000000d0b097c10 */ /* 0x040fe400087fe4ff */
[----:B------:R-:W-:-:S04]  /*1c20*/  IADD3.X R11, R11, UR15, RZ, P4, !PT ;  /* 0x0000000f0b0b7c10 */ /* 0x000fc8000a7fe4ff */
[----:B------:R-:W2:Y:S04]  /*1c30*/  LDG.E.64 R8, desc[UR8][R8.64] ;  /* 0x0000000808087981 */ /* 0x000ea8000c1e1b00 */
[----:B------:R-:W2:Y:S01]  /*1c40*/  LDG.E.64 R10, desc[UR8][R10.64] ;  /* 0x000000080a0a7981 */ /* 0x000ea2000c1e1b00 */
[----:B0-----:R-:W-:-:S03]  /*1c50*/  SHF.L.U32 R17, R14, 0x10, RZ ;  /* 0x000000100e117819 */ /* 0x001fc600000006ff */
[----:B------:R-:W0:Y:S02]  /*1c60*/  LDS.64 R18, [UR5+0x30] ;  /* 0x00003005ff127984 */ /* 0x000e240008000a00 */
[----:B0-----:R-:W-:-:S04]  /*1c70*/  FMUL.FTZ R18, R18, UR11 ;  /* 0x0000000b12127c20 */ /* 0x001fc80008410000 */
[----:B------:R-:W-:-:S04]  /*1c80*/  FMUL.FTZ R12, R18, R18 ;  /* 0x00000012120c7220 */ /* 0x000fc80000410000 */
[----:B------:R-:W-:-:S05]  /*1c90*/  FFMA.FTZ R12, R19, UR11, -R12 ;  /* 0x0000000b130c7c23 */ /* 0x000fca000801080c */
[----:B------:R-:W-:-:S13]  /*1ca0*/  FSETP.GTU.FTZ.AND P0, PT, R12, RZ, PT ;  /* 0x000000ff0c00720b */ /* 0x000fda0003f1c000 */
[----:B------:R-:W0:Y:S02]  /*1cb0*/  @P0 LDC R19, c[0x0][0x238] ;  /* 0x00008e00ff130b82 */ /* 0x000e240000000800 */
[----:B0-----:R-:W-:Y:S01]  /*1cc0*/  @P0 FADD.FTZ R16, R12, R19 ;  /* 0x000000130c100221 */ /* 0x001fe20000010000 */
[----:B------:R-:W-:Y:S01]  /*1cd0*/  HFMA2.MMA R12, -RZ, RZ, 1.875, 0 ;  /* 0x3f800000ff0c7435 */ /* 0x000fe200000001ff */
[----:B------:R-:W-:Y:S01]  /*1ce0*/  SHF.L.U32 R19, R13, 0x10, RZ ;  /* 0x000000100d137819 */ /* 0x000fe200000006ff */
[----:B------:R-:W-:-:S04]  /*1cf0*/  FADD.FTZ R13, R17, -R18 ;  /* 0x80000012110d7221 */ /* 0x000fc80000010000 */
[----:B------:R-:W-:-:S04]  /*1d00*/  FADD.FTZ R17, R19, -R18 ;  /* 0x8000001213117221 */ /* 0x000fc80000010000 */
[----:B------:R-:W0:Y:S01]  /*1d10*/  @P0 MUFU.RSQ R12, R16 ;  /* 0x00000010000c0308 */ /* 0x000e220000001400 */
[----:B------:R-:W-:Y:S01]  /*1d20*/  ISETP.NE.AND P0, PT, RZ, UR10, PT ;  /* 0x0000000aff007c0c */ /* 0x000fe2000bf05270 */
[-C--:B0-----:R-:W-:Y:S01]  /*1d30*/  FMUL.FTZ R13, R13, R12.reuse ;  /* 0x0000000c0d0d7220 */ /* 0x081fe20000410000 */
[----:B------:R-:W-:-:S03]  /*1d40*/  FMUL.FTZ R12, R17, R12 ;  /* 0x0000000c110c7220 */ /* 0x000fc60000410000 */
[----:B--2---:R-:W-:Y:S01]  /*1d50*/  FFMA.FTZ R8, R8, R13, R10 ;  /* 0x0000000d08087223 */ /* 0x004fe2000001000a */
[----:B------:R-:W-:-:S07]  /*1d60*/  FFMA.FTZ R9, R9, R12, R11 ;  /* 0x0000000c09097223 */ /* 0x000fce000001000b */
[----:B------:R-:W-:Y:S05]  /*1d70*/  @!P0 BRA `(.L_x_1489) ;  /* 0x0000000000288947 */ /* 0x000fea0003800000 */
        /* <DEDUP_REMOVED lines=9> */
[----:B-1----:R-:W-:-:S07]  /*1e10*/  FMUL.FTZ R9, R9, R14 ;  /* 0x0000000e09097220 */ /* 0x002fce0000410000 */
.L_x_1489:
[----:B------:R-:W-:Y:S04]  /*1e20*/  BSSY B0, `(.L_x_1490) ;  /* 0x000000f000007945 */ /* 0x000fe80003800000 */
[----:B------:R-:W-:Y:S05]  /*1e30*/  @!P1 BRA `(.L_x_1491) ;  /* 0x0000000000349947 */ /* 0x000fea0003800000 */
[----:B------:R-:W-:Y:S01]  /*1e40*/  SHF.R.S32.HI R13, RZ, 0x1f, R20 ;  /* 0x0000001fff0d7819 */ /* 0x000fe20000011414 */
[----:B------:R-:W-:Y:S01]  /*1e50*/  ULDC.64 UR12, c[0x0][0x270] ;  /* 0x00009c00000c7ab9 */ /* 0x000fe20000000a00 */
[----:B------:R-:W-:Y:S02]  /*1e60*/  MOV R10, R24 ;  /* 0x00000018000a7202 */ /* 0x000fe40000000f00 */
[----:B------:R-:W-:Y:S01]  /*1e70*/  MOV R11, R27 ;  /* 0x0000001b000b7202 */ /* 0x000fe20000000f00 */
[----:B------:R-:W-:Y:S01]  /*1e80*/  IMAD R13, R13, UR12, RZ ;  /* 0x0000000c0d0d7c24 */ /* 0x000fe2000f8e02ff */
[----:B------:R-:W-:Y:S01]  /*1e90*/  F2FP.BF16.F32.PACK_AB R9, R9, R8 ;  /* 0x000000080909723e */ /* 0x000fe200000010ff */
[----:B------:R-:W-:-:S04]  /*1ea0*/  IMAD.WIDE.U32 R10, R20, UR12, R10 ;  /* 0x0000000c140a7c25 */ /* 0x000fc8000f8e000a */
[----:B------:R-:W-:Y:S01]  /*1eb0*/  IMAD R13, R20, UR13, R13 ;  /* 0x0000000d140d7c24 */ /* 0x000fe2000f8e020d */
[----:B------:R-:W-:Y:S02]  /*1ec0*/  ULDC.64 UR12, c[0x0][0x210] ;  /* 0x00008400000c7ab9 */ /* 0x000fe40000000a00 */
[----:B------:R-:W-:Y:S02]  /*1ed0*/  LEA R12, P0, R10, UR12, 0x1 ;  /* 0x0000000c0a0c7c11 */ /* 0x000fe4000f8008ff */
[----:B------:R-:W-:-:S04]  /*1ee0*/  IADD3 R13, R11, R13, RZ ;  /* 0x0000000d0b0d7210 */ /* 0x000fc80007ffe0ff */
[----:B------:R-:W-:-:S05]  /*1ef0*/  LEA.HI.X R13, R10, UR13, R13, 0x1, P0 ;  /* 0x0000000d0a0d7c11 */ /* 0x000fca00080f0c0d */
[----:B------:R0:W-:Y:S02]  /*1f00*/  STG.E desc[UR8][R12.64], R9 ;  /* 0x000000090c007986 */ /* 0x0001e4000c101908 */
.L_x_1491:
[----:B------:R-:W-:Y:S05]  /*1f10*/  BSYNC B0 ;  /* 0x0000000000007941 */ /* 0x000fea0003800000 */
.L_x_1490:
[----:B------:R-:W-:Y:S02]  /*1f20*/  IADD3 R6, R3, R6, RZ ;  /* 0x0000000603067210 */ /* 0x000fe40007ffe0ff */
[----:B------:R-:W-:Y:S02]  /*1f30*/  IADD3 R5, R5, 0x1, RZ ;  /* 0x0000000105057810 */ /* 0x000fe40007ffe0ff */
[----:B------:R-:W-:-:S13]  /*1f40*/  ISETP.GE.AND P0, PT, R6, UR4, PT ;  /* 0x0000000406007c0c */ /* 0x000fda000bf06270 */
[----:B------:R-:W-:Y:S05]  /*1f50*/  @!P0 BRA `(.L_x_1492) ;  /* 0xffffffe000bc8947 */ /* 0x000fea000383ffff */
[----:B------:R-:W-:Y:S05]  /*1f60*/  EXIT ;  /* 0x000000000000794d */ /* 0x000fea0003800000 */
.L_x_1493:
        /* <DEDUP_REMOVED lines=9> */
.L_x_2423:


//--------------------- .text._Z35group_norm_nhwc_fwd_one_pass_kernelI11Bf16IOFp32WLi128ELi4ELi128EEv26Group_norm_nhwc_fwd_params --------------------------
	.section	.text._Z35group_norm_nhwc_fwd_one_pass_kernelI11Bf16IOFp32WLi128ELi4ELi128EEv26Group_norm_nhwc_fwd_params,"ax",@progbits
	.align	128
        .global         _Z35group_norm_nhwc_fwd_one_pass_kernelI11Bf16IOFp32WLi128ELi4ELi128EEv26Group_norm_nhwc_fwd_params
        .type           _Z35group_norm_nhwc_fwd_one_pass_kernelI11Bf16IOFp32WLi128ELi4ELi128EEv26Group_norm_nhwc_fwd_params,@function
        .size           _Z35group_norm_nhwc_fwd_one_pass_kernelI11Bf16IOFp32WLi128ELi4ELi128EEv26Group_norm_nhwc_fwd_params,(.L_x_2424 - _Z35group_norm_nhwc_fwd_one_pass_kernelI11Bf16IOFp32WLi128ELi4ELi128EEv26Group_norm_nhwc_fwd_params)
        .other          _Z35group_norm_nhwc_fwd_one_pass_kernelI11Bf16IOFp32WLi128ELi4ELi128EEv26Group_norm_nhwc_fwd_params,@"STO_CUDA_ENTRY STV_DEFAULT"
_Z35group_norm_nhwc_fwd_one_pass_kernelI11Bf16IOFp32WLi128ELi4ELi128EEv26Group_norm_nhwc_fwd_params:
.text._Z35group_norm_nhwc_fwd_one_pass_kernelI11Bf16IOFp32WLi128ELi4ELi128EEv26Group_norm_nhwc_fwd_params:
        /* <DEDUP_REMOVED lines=12> */
[----:B------:R-:W-:Y:S01]  /*00c0*/  MOV R6, R0 ;  /* 0x0000000000067202 */ /* 0x000fe20000000f00 */
[----:B------:R-:W-:-:S04]  /*00d0*/  ULDC.U8 UR10, c[0x0][0x28c] ;  /* 0x0000a300000a7ab9 */ /* 0x000fc80000000000 */
[----:B------:R-:W1:Y:S08]  /*00e0*/  LDC R4, c[0x0][0x294] ;  /* 0x0000a500ff047b82 */ /* 0x000e700000000800 */
[----:B------:R-:W2:Y:S08]  /*00f0*/  S2UR UR6, SR_CgaCtaId ;  /* 0x00000000000679c3 */ /* 0x000eb00000008800 */
[----:B------:R-:W3:Y:S01]  /*0100*/  LDC R5, c[0x0][0x10] ;  /* 0x00000400ff057b82 */ /* 0x000ee20000000800 */
[----:B0-----:R-:W-:-:S02]  /*0110*/  SHF.R.U32.HI R3, RZ, 0x1, R2 ;  /* 0x00000001ff037819 */ /* 0x001fc40000011602 */
[----:B------:R-:W-:-:S03]  /*0120*/  SHF.R.S32.HI R7, RZ, 0x1f, R2 ;  /* 0x0000001fff077819 */ /* 0x000fc60000011402 */
[----:B-1----:R-:W-:Y:S01]  /*0130*/  IMAD R3, R4, UR7, R3 ;  /* 0x0000000704037c24 */ /* 0x002fe2000f8e0203 */
[----:B------:R-:W-:Y:S01]  /*0140*/  LEA.HI R7, R7, R2, RZ, 0x5 ;  /* 0x0000000207077211 */ /* 0x000fe200078f28ff */
[----:B--2---:R-:W-:-:S03]  /*0150*/  ULEA UR5, UR6, UR5, 0x18 ;  /* 0x0000000506057291 */ /* 0x004fc6000f8ec03f */
[----:B------:R-:W-:Y:S02]  /*0160*/  ISETP.GE.U32.AND P1, PT, R3, UR8, PT ;  /* 0x0000000803007c0c */ /* 0x000fe4000bf26070 */
[----:B------:R-:W-:Y:S02]  /*0170*/  SHF.R.S32.HI R4, RZ, 0x1f, R3 ;  /* 0x0000001fff047819 */ /* 0x000fe40000011403 */
[----:B------:R-:W-:Y:S02]  /*0180*/  SHF.R.S32.HI R7, RZ, 0x5, R7 ;  /* 0x00000005ff077819 */ /* 0x000fe40000011407 */
[----:B------:R-:W-:Y:S01]  /*0190*/  ISETP.GE.AND.EX P1, PT, R4, UR9, PT, P1 ;  /* 0x0000000904007c0c */ /* 0x000fe2000bf26310 */
[----:B------:R-:W-:Y:S01]  /*01a0*/  HFMA2.MMA R4, -RZ, RZ, 0, 0 ;  /* 0x00000000ff047435 */ /* 0x000fe200000001ff */
[----:B------:R-:W-:Y:S01]  /*01b0*/  LEA R7, R7, UR5, 0x3 ;  /* 0x0000000507077c11 */ /* 0x000fe2000f8e18ff */
[----:B------:R-:W-:Y:S01]  /*01c0*/  ULDC.64 UR8, c[0x0][0x208] ;  /* 0x0000820000087ab9 */ /* 0x000fe20000000a00 */
[----:B------:R-:W-:-:S13]  /*01d0*/  ISETP.LT.U32.AND P1, PT, R2, 0x80, !P1 ;  /* 0x000000800200780c */ /* 0x000fda0004f21070 */
.L_x_1512:
[----:B0-----:R-:W0:Y:S01]  /*01e0*/  LDC R9, c[0x0][0x288] ;  /* 0x0000a200ff097b82 */ /* 0x001e220000000800 */
[----:B------:R-:W-:-:S07]  /*01f0*/  ULDC.64 UR12, c[0x0][0x278] ;  /* 0x00009e00000c7ab9 */ /* 0x000fce0000000a00 */
[----:B------:R-:W1:Y:S01]  /*0200*/  @P1 LDC.64 R16, c[0x0][0x220] ;  /* 0x00008800ff101b82 */ /* 0x000e620000000a00 */
[----:B0-----:R-:W-:Y:S02]  /*0210*/  IABS R13, R9 ;  /* 0x00000009000d7213 */ /* 0x001fe40000000000 */
[----:B------:R-:W-:Y:S02]  /*0220*/  ISETP.NE.AND P4, PT, R9, RZ, PT ;  /* 0x000000ff0900720c */ /* 0x000fe40003f85270 */
[----:B------:R-:W0:Y:S08]  /*0230*/  I2F.RP R8, R13 ;  /* 0x0000000d00087306 */ /* 0x000e300000209400 */
[----:B0-----:R-:W0:Y:S02]  /*0240*/  MUFU.RCP R8, R8 ;  /* 0x0000000800087308 */ /* 0x001e240000001000 */
[----:B0-----:R-:W-:-:S06]  /*0250*/  IADD3 R10, R8, 0xffffffe, RZ ;  /* 0x0ffffffe080a7810 */ /* 0x001fcc0007ffe0ff */
[----:B------:R0:W2:Y:S02]  /*0260*/  F2I.FTZ.U32.TRUNC.NTZ R11, R10 ;  /* 0x0000000a000b7305 */ /* 0x0000a4000021f000 */
[----:B0-----:R-:W-:Y:S02]  /*0270*/  MOV R10, RZ ;  /* 0x000000ff000a7202 */ /* 0x001fe40000000f00 */
[----:B--2---:R-:W-:-:S05]  /*0280*/  IADD3 R12, RZ, -R11, RZ ;  /* 0x8000000bff0c7210 */ /* 0x004fca0007ffe0ff */
[----:B------:R-:W-:Y:S01]  /*0290*/  IMAD R15, R12, R13, RZ ;  /* 0x0000000d0c0f7224 */ /* 0x000fe200078e02ff */
[----:B------:R-:W-:-:S03]  /*02a0*/  IABS R12, R6 ;  /* 0x00000006000c7213 */ /* 0x000fc60000000000 */
[----:B------:R-:W-:-:S06]  /*02b0*/  IMAD.HI.U32 R11, R11, R15, R10 ;  /* 0x0000000f0b0b7227 */ /* 0x000fcc00078e000a */
[----:B------:R-:W-:-:S05]  /*02c0*/  IMAD.HI.U32 R11, R11, R12, RZ ;  /* 0x0000000c0b0b7227 */ /* 0x000fca00078e00ff */
[----:B------:R-:W-:-:S05]  /*02d0*/  IADD3 R8, -R11, RZ, RZ ;  /* 0x000000ff0b087210 */ /* 0x000fca0007ffe1ff */
[----:B------:R-:W-:Y:S01]  /*02e0*/  IMAD R8, R13, R8, R12 ;  /* 0x000000080d087224 */ /* 0x000fe200078e020c */
[----:B------:R-:W-:-:S04]  /*02f0*/  IADD3 R12, R3, 0x40, RZ ;  /* 0x00000040030c7810 */ /* 0x000fc80007ffe0ff */
[----:B------:R-:W-:Y:S02]  /*0300*/  ISETP.GT.U32.AND P0, PT, R13, R8, PT ;  /* 0x000000080d00720c */ /* 0x000fe40003f04070 */
[----:B------:R-:W-:-:S11]  /*0310*/  SHF.R.S32.HI R19, RZ, 0x1f, R12 ;  /* 0x0000001fff137819 */ /* 0x000fd6000001140c */
[-C--:B------:R-:W-:Y:S02]  /*0320*/  @!P0 IADD3 R8, R8, -R13.reuse, RZ ;  /* 0x8000000d08088210 */ /* 0x080fe40007ffe0ff */
[----:B------:R-:W-:Y:S02]  /*0330*/  @!P0 IADD3 R11, R11, 0x1, RZ ;  /* 0x000000010b0b8810 */ /* 0x000fe40007ffe0ff */
[----:B------:R-:W-:Y:S02]  /*0340*/  ISETP.GE.U32.AND P3, PT, R8, R13, PT ;  /* 0x0000000d0800720c */ /* 0x000fe40003f66070 */
[----:B------:R-:W-:Y:S02]  /*0350*/  LOP3.LUT R8, R6, R9, RZ, 0x3c, !PT ;  /* 0x0000000906087212 */ /* 0x000fe400078e3cff */
[----:B------:R-:W-:Y:S02]  /*0360*/  ISETP.GE.U32.AND P0, PT, R12, UR12, PT ;  /* 0x0000000c0c007c0c */ /* 0x000fe4000bf06070 */
[----:B------:R-:W-:-:S02]  /*0370*/  ISETP.GE.AND P2, PT, R8, RZ, PT ;  /* 0x000000ff0800720c */ /* 0x000fc40003f46270 */
[----:B------:R-:W-:Y:S01]  /*0380*/  ISETP.GE.AND.EX P0, PT, R19, UR13, PT, P0 ;  /* 0x0000000d13007c0c */ /* 0x000fe2000bf06300 */
[----:B------:R-:W-:Y:S01]  /*0390*/  ULDC.64 UR12, c[0x0][0x280] ;  /* 0x0000a000000c7ab9 */ /* 0x000fe20000000a00 */
[C---:B------:R-:W-:Y:S02]  /*03a0*/  SHF.L.U32 R8, R2.reuse, 0x1, RZ ;  /* 0x0000000102087819 */ /* 0x040fe400000006ff */
[----:B------:R-:W-:Y:S02]  /*03b0*/  ISETP.LT.U32.AND P0, PT, R2, 0x80, !P0 ;  /* 0x000000800200780c */ /* 0x000fe40004701070 */
[----:B------:R-:W-:Y:S02]  /*03c0*/  @P3 IADD3 R11, R11, 0x1, RZ ;  /* 0x000000010b0b3810 */ /* 0x000fe40007ffe0ff */
[----:B------:R-:W-:Y:S02]  /*03d0*/  LOP3.LUT R8, R8, 0x2, RZ, 0xc0, !PT ;  /* 0x0000000208087812 */ /* 0x000fe400078ec0ff */
[----:B------:R-:W-:-:S02]  /*03e0*/  MOV R23, R11 ;  /* 0x0000000b00177202 */ /* 0x000fc40000000f00 */
[----:B------:R-:W0:Y:S02]  /*03f0*/  @P1 LDC.64 R10, c[0x0][0x270] ;  /* 0x00009c00ff0a1b82 */ /* 0x000e240000000a00 */
[----:B------:R-:W-:Y:S02]  /*0400*/  @!P2 IADD3 R23, -R23, RZ, RZ ;  /* 0x000000ff1717a210 */ /* 0x000fe40007ffe1ff */
[----:B------:R-:W-:-:S04]  /*0410*/  @!P4 LOP3.LUT R23, RZ, R9, RZ, 0x33, !PT ;  /* 0x00000009ff17c212 */ /* 0x000fc800078e33ff */
[----:B------:R-:W-:Y:S01]  /*0420*/  IADD3 R13, -R23, RZ, RZ ;  /* 0x000000ff170d7210 */ /* 0x000fe20007ffe1ff */
[----:B------:R-:W2:Y:S04]  /*0430*/  @P0 LDC.64 R14, c[0x0][0x270] ;  /* 0x00009c00ff0e0b82 */ /* 0x000ea80000000a00 */
[----:B------:R-:W-:Y:S01]  /*0440*/  IMAD R9, R9, R13, R6 ;  /* 0x0000000d09097224 */ /* 0x000fe200078e0206 */
[----:B------:R-:W-:-:S04]  /*0450*/  SHF.R.S32.HI R13, RZ, 0x1f, R23 ;  /* 0x0000001fff0d7819 */ /* 0x000fc80000011417 */
[----:B------:R-:W-:Y:S01]  /*0460*/  LEA R26, R9, R8, 0x2 ;  /* 0x00000008091a7211 */ /* 0x000fe200078e10ff */
[----:B------:R-:W-:Y:S01]  /*0470*/  IMAD R18, R13, UR12, RZ ;  /* 0x0000000c0d127c24 */ /* 0x000fe2000f8e02ff */
[----:B------:R-:W4:Y:S01]  /*0480*/  @P0 LDC.64 R8, c[0x0][0x220] ;  /* 0x00008800ff080b82 */ /* 0x000f220000000a00 */
[----:B------:R-:W-:Y:S02]  /*0490*/  SHF.R.S32.HI R13, RZ, 0x1f, R3 ;  /* 0x0000001fff0d7819 */ /* 0x000fe40000011403 */
[----:B------:R-:W-:Y:S01]  /*04a0*/  SHF.R.S32.HI R27, RZ, 0x1f, R26 ;  /* 0x0000001fff1b7819 */ /* 0x000fe2000001141a */
[----:B------:R-:W-:Y:S02]  /*04b0*/  IMAD R25, R23, UR13, R18 ;  /* 0x0000000d17197c24 */ /* 0x000fe4000f8e0212 */
[----:B0-----:R-:W-:Y:S02]  /*04c0*/  @P1 IMAD R18, R13, R10, RZ ;  /* 0x0000000a0d121224 */ /* 0x001fe400078e02ff */
[----:B------:R-:W-:-:S04]  /*04d0*/  IMAD.WIDE.U32 R22, R23, UR12, R26 ;  /* 0x0000000c17167c25 */ /* 0x000fc8000f8e001a */
[----:B------:R-:W-:Y:S01]  /*04e0*/  @P1 IMAD R21, R3, R11, R18 ;  /* 0x0000000b03151224 */ /* 0x000fe200078e0212 */
[----:B------:R-:W-:Y:S01]  /*04f0*/  IADD3 R25, R23, R25, RZ ;  /* 0x0000001917197210 */ /* 0x000fe20007ffe0ff */
[----:B--2---:R-:W-:Y:S01]  /*0500*/  @P0 IMAD R29, R19, R14, RZ ;  /* 0x0000000e131d0224 */ /* 0x004fe200078e02ff */
[-C--:B------:R-:W-:Y:S02]  /*0510*/  @P1 MOV R24, R22.reuse ;  /* 0x0000001600181202 */ /* 0x080fe40000000f00 */
[----:B------:R-:W-:Y:S01]  /*0520*/  @P0 MOV R18, R22 ;  /* 0x0000001600120202 */ /* 0x000fe20000000f00 */
[----:B------:R-:W-:Y:S01]  /*0530*/  @P0 IMAD R29, R12, R15, R29 ;  /* 0x0000000f0c1d0224 */ /* 0x000fe200078e021d */
[----:B------:R-:W-:Y:S01]  /*0540*/  @P0 MOV R19, R25 ;  /* 0x0000001900130202 */ /* 0x000fe20000000f00 */
[----:B------:R-:W-:-:S04]  /*0550*/  @P1 IMAD.WIDE.U32 R10, R3, R10, R24 ;  /* 0x0000000a030a1225 */ /* 0x000fc800078e0018 */
[----:B------:R-:W-:Y:S01]  /*0560*/  @P0 IMAD.WIDE.U32 R14, R12, R14, R18 ;  /* 0x0000000e0c0e0225 */ /* 0x000fe200078e0012 */
[----:B------:R-:W-:Y:S02]  /*0570*/  @P1 IADD3 R21, R11, R21, RZ ;  /* 0x000000150b151210 */ /* 0x000fe40007ffe0ff */
[----:B-1----:R-:W-:Y:S02]  /*0580*/  @P1 LEA R16, P2, R10, R16, 0x1 ;  /* 0x000000100a101211 */ /* 0x002fe400078408ff */
[----:B------:R-:W-:Y:S02]  /*0590*/  @P0 IADD3 R29, R15, R29, RZ ;  /* 0x0000001d0f1d0210 */ /* 0x000fe40007ffe0ff */
[----:B----4-:R-:W-:Y:S02]  /*05a0*/  @P0 LEA R8, P3, R14, R8, 0x1 ;  /* 0x000000080e080211 */ /* 0x010fe400078608ff */
[----:B------:R-:W-:Y:S02]  /*05b0*/  MOV R12, RZ ;  /* 0x000000ff000c7202 */ /* 0x000fe40000000f00 */
[----:B------:R-:W-:-:S02]  /*05c0*/  @P1 LEA.HI.X R17, R10, R17, R21, 0x1, P2 ;  /* 0x000000110a111211 */ /* 0x000fc400010f0c15 */
[----:B------:R-:W-:Y:S02]  /*05d0*/  @P0 LEA.HI.X R9, R14, R9, R29, 0x1, P3 ;  /* 0x000000090e090211 */ /* 0x000fe400018f0c1d */
[----:B------:R-:W-:Y:S01]  /*05e0*/  MOV R14, RZ ;  /* 0x000000ff000e7202 */ /* 0x000fe20000000f00 */
[----:B------:R-:W2:Y:S05]  /*05f0*/  @P1 LDG.E R12, desc[UR8][R16.64] ;  /* 0x00000008100c1981 */ /* 0x000eaa000c1e1900 */
[----:B------:R-:W4:Y:S01]  /*0600*/  @P0 LDG.E R14, desc[UR8][R8.64] ;  /* 0x00000008080e0981 */ /* 0x000f22000c1e1900 */
[----:B------:R-:W-:Y:S01]  /*0610*/  ISETP.NE.AND P2, PT, R2, RZ, PT ;  /* 0x000000ff0200720c */ /* 0x000fe20003f45270 */
[----:B------:R-:W-:Y:S01]  /*0620*/  BSSY B0, `(.L_x_1494) ;  /* 0x000003a000007945 */ /* 0x000fe20003800000 */
[----:B------:R-:W0:Y:S02]  /*0630*/  S2R R10, SR_LANEID ;  /* 0x00000000000a7919 */ /* 0x000e240000000000 */
[----:B0-----:R-:W-:-:S02]  /*0640*/  ISETP.GT.AND P0, PT, R10, 0x1e, PT ;  /* 0x0000001e0a00780c */ /* 0x001fc40003f04270 */
[----:B------:R-:W-:Y:S02]  /*0650*/  ISETP.NE.AND P3, PT, R10, RZ, PT ;  /* 0x000000ff0a00720c */ /* 0x000fe40003f65270 */
[----:B--2---:R-:W-:-:S04]  /*0660*/  PRMT R11, R12, 0x7632, R11 ;  /* 0x000076320c0b7816 */ /* 0x004fc8000000000b */
[----:B------:R-:W-:Y:S02]  /*0670*/  SHF.L.U32 R18, R11, 0x10, RZ ;  /* 0x000000100b127819 */ /* 0x000fe400000006ff */
[----:B----4-:R-:W-:Y:S02]  /*0680*/  PRMT R15, R14, 0x7632, R15 ;  /* 0x000076320e0f7816 */ /* 0x010fe4000000000f */
[----:B------:R-:W-:Y:S01]  /*0690*/  SHF.L.U32 R11, R12, 0x10, RZ ;  /* 0x000000100c0b7819 */ /* 0x000fe200000006ff */
[----:B------:R-:W-:Y:S01]  /*06a0*/  FMUL.FTZ R20, R18, R18 ;  /* 0x0000001212147220 */ /* 0x000fe20000410000 */
[----:B------:R-:W-:Y:S02]  /*06b0*/  SHF.L.U32 R28, R15, 0x10, RZ ;  /* 0x000000100f1c7819 */ /* 0x000fe400000006ff */
[----:B------:R-:W-:Y:S01]  /*06c0*/  SHF.L.U32 R15, R14, 0x10, RZ ;  /* 0x000000100e0f7819 */ /* 0x000fe200000006ff */
[C---:B------:R-:W-:Y:S01]  /*06d0*/  FADD.FTZ R18, R11.reuse, R18 ;  /* 0x000000120b127221 */ /* 0x040fe20000010000 */
[----:B------:R-:W-:Y:S01]  /*06e0*/  FFMA.FTZ R20, R11, R11, R20 ;  /* 0x0000000b0b147223 */ /* 0x000fe20000010014 */
[----:B------:R-:W-:-:S02]  /*06f0*/  FMUL.FTZ R19, R28, R28 ;  /* 0x0000001c1c137220 */ /* 0x000fc40000410000 */
[C---:B------:R-:W-:Y:S01]  /*0700*/  FADD.FTZ R9, R15.reuse, R28 ;  /* 0x0000001c0f097221 */ /* 0x040fe20000010000 */
[----:B------:R-:W-:Y:S01]  /*0710*/  FADD.FTZ R18, RZ, R18 ;  /* 0x00000012ff127221 */ /* 0x000fe20000010000 */
[----:B------:R-:W-:Y:S01]  /*0720*/  FFMA.FTZ R19, R15, R15, R19 ;  /* 0x0000000f0f137223 */ /* 0x000fe20000010013 */
[----:B------:R-:W-:Y:S02]  /*0730*/  FADD.FTZ R20, RZ, R20 ;  /* 0x00000014ff147221 */ /* 0x000fe40000010000 */
[----:B------:R-:W-:Y:S02]  /*0740*/  FADD.FTZ R16, R18, R9 ;  /* 0x0000000912107221 */ /* 0x000fe40000010000 */
[----:B------:R-:W-:-:S03]  /*0750*/  FADD.FTZ R17, R20, R19 ;  /* 0x0000001314117221 */ /* 0x000fc60000010000 */
        /* <DEDUP_REMOVED lines=23> */
[----:B-1----:R-:W-:-:S05]  /*08d0*/  @!P0 FADD.FTZ R17, R17, R8 ;  /* 0x0000000811118221 */ /* 0x002fca0000010000 */
        /* <DEDUP_REMOVED lines=14> */
.L_x_1495:
[----:B------:R-:W-:Y:S05]  /*09c0*/  BSYNC B0 ;  /* 0x0000000000007941 */ /* 0x000fea0003800000 */
.L_x_1494:
[----:B------:R-:W1:Y:S02]  /*09d0*/  LDC R15, c[0x0][0xc] ;  /* 0x00000300ff0f7b82 */ /* 0x000e640000000800 */
[----:B-1----:R-:W-:-:S13]  /*09e0*/  ISETP.GE.U32.AND P0, PT, R15, 0x2, PT ;  /* 0x000000020f00780c */ /* 0x002fda0003f06070 */
[----:B------:R-:W-:Y:S05]  /*09f0*/  @!P0 BRA `(.L_x_1496) ;  /* 0x0000001000708947 */ /* 0x000fea0003800000 */
[----:B------:R-:W1:Y:S01]  /*0a00*/  LDC.64 R8, c[0x0][0x240] ;  /* 0x00009000ff087b82 */ /* 0x000e620000000a00 */
[----:B------:R-:W-:-:S05]  /*0a10*/  LOP3.LUT R10, R4, 0x1, RZ, 0xc0, !PT ;  /* 0x00000001040a7812 */ /* 0x000fca00078ec0ff */
[----:B---3--:R-:W-:Y:S02]  /*0a20*/  IMAD R10, R10, R5, RZ ;  /* 0x000000050a0a7224 */ /* 0x008fe400078e02ff */
[----:B------:R-:W2:Y:S02]  /*0a30*/  LDC.64 R28, c[0x0][0x248] ;  /* 0x00009200ff1c7b82 */ /* 0x000ea40000000a00 */
[C---:B------:R-:W-:Y:S01]  /*0a40*/  IMAD R18, R10.reuse, R15, RZ ;  /* 0x0000000f0a127224 */ /* 0x040fe200078e02ff */
[----:B------:R-:W-:-:S04]  /*0a50*/  IADD3 R11, R10, R0, RZ ;  /* 0x000000000a0b7210 */ /* 0x000fc80007ffe0ff */
[----:B------:R-:W-:Y:S01]  /*0a60*/  SHF.L.U32 R19, R18, 0x1, RZ ;  /* 0x0000000112137819 */ /* 0x000fe200000006ff */
[----:B-1----:R-:W-:-:S04]  /*0a70*/  IMAD.WIDE.U32 R8, R11, 0x4, R8 ;  /* 0x000000040b087825 */ /* 0x002fc800078e0008 */
[----:B--2---:R-:W-:Y:S01]  /*0a80*/  IMAD.WIDE R28, R19, 0x4, R28 ;  /* 0x00000004131c7825 */ /* 0x004fe200078e021c */
[----:B------:R-:W-:Y:S06]  /*0a90*/  @P2 BRA `(.L_x_1497) ;  /* 0x0000000000502947 */ /* 0x000fec0003800000 */
[----:B------:R-:W1:Y:S01]  /*0aa0*/  S2UR UR5, SR_CTAID.Y ;  /* 0x00000000000579c3 */ /* 0x000e620000002600 */
[----:B------:R-:W-:Y:S02]  /*0ab0*/  LOP3.LUT P0, RZ, R4, 0x2, RZ, 0xc0, !PT ;  /* 0x0000000204ff7812 */ /* 0x000fe4000780c0ff */
[----:B------:R-:W-:Y:S02]  /*0ac0*/  MOV R19, 0xffffffff ;  /* 0xffffffff00137802 */ /* 0x000fe40000000f00 */
[----:B------:R-:W-:Y:S02]  /*0ad0*/  SEL R21, R15, RZ, !P0 ;  /* 0x000000ff0f157207 */ /* 0x000fe40004000000 */
[----:B------:R-:W-:Y:S02]  /*0ae0*/  SEL R19, R19, 0x1, P0 ;  /* 0x0000000113137807 */ /* 0x000fe40000000000 */
[----:B------:R-:W-:Y:S02]  /*0af0*/  ISETP.NE.AND P0, PT, R21, -0x1, PT ;  /* 0xffffffff1500780c */ /* 0x000fe40003f05270 */
[----:B-1----:R-:W-:-:S05]  /*0b00*/  MOV R0, UR5 ;  /* 0x0000000500007c02 */ /* 0x002fca0008000f00 */
        /* <DEDUP_REMOVED lines=8> */
.L_x_1498:
[----:B-1----:R-:W2:Y:S04]  /*0b90*/  LDG.E.STRONG.GPU R10, desc[UR8][R8.64] ;  /* 0x00000008080a7981 */ /* 0x002ea8000c1ef900 */
[----:B--2---:R-:W-:Y:S01]  /*0ba0*/  CCTL.IVALL ;  /* 0x00000000ff00798f */ /* 0x004fe20002000000 */
[----:B------:R-:W-:Y:S05]  /*0bb0*/  YIELD ;  /* 0x0000000000007946 */ /* 0x000fea0003800000 */
[----:B------:R-:W-:-:S13]  /*0bc0*/  ISETP.NE.AND P0, PT, R10, R21, PT ;  /* 0x000000150a00720c */ /* 0x000fda0003f05270 */
[----:B------:R-:W-:Y:S05]  /*0bd0*/  @P0 BRA `(.L_x_1498) ;  /* 0xfffffffc00ec0947 */ /* 0x000fea000383ffff */
.L_x_1497:
[----:B------:R-:W-:Y:S01]  /*0be0*/  ISETP.NE.AND P0, PT, R15, RZ, PT ;  /* 0x000000ff0f00720c */ /* 0x000fe20003f05270 */
[----:B------:R-:W-:Y:S05]  /*0bf0*/  WARPSYNC.ALL ;  /* 0x0000000000007948 */ /* 0x000fea0003800000 */
[----:B------:R-:W-:Y:S07]  /*0c00*/  BAR.SYNC.DEFER_BLOCKING 0x0 ;  /* 0x0000000000007b1d */ /* 0x000fee0000010000 */
[----:B------:R-:W-:Y:S05]  /*0c10*/  @!P0 BRA `(.L_x_1496) ;  /* 0x0000000c00e88947 */ /* 0x000fea0003800000 */
[----:B-1----:R-:W-:Y:S01]  /*0c20*/  IADD3 R8, R15, -0x1, RZ ;  /* 0xffffffff0f087810 */ /* 0x002fe20007ffe0ff */
        /* <DEDUP_REMOVED lines=12> */
.L_x_1502:
[C---:B------:R-:W-:Y:S02]  /*0cf0*/  ISETP.EQ.OR P3, PT, R21.reuse, UR7, P2 ;  /* 0x0000000715007c0c */ /* 0x040fe40009762670 */
[----:B------:R-:W-:-:S11]  /*0d00*/  IADD3 R11, R21, 0x1, RZ ;  /* 0x00000001150b7810 */ /* 0x000fd60007ffe0ff */
[----:B------:R-:W-:-:S04]  /*0d10*/  @!P3 IMAD R9, R5, R21, R0 ;  /* 0x000000150509b224 */ /* 0x000fc800078e0200 */
[----:B------:R-:W-:Y:S01]  /*0d20*/  @!P3 IMAD.WIDE.U32 R8, R9, 0x8, R28 ;  /* 0x000000080908b825 */ /* 0x000fe200078e001c */
[----:B------:R-:W-:-:S05]  /*0d30*/  ISETP.EQ.OR P6, PT, R11, UR7, P2 ;  /* 0x000000070b007c0c */ /* 0x000fca00097c2670 */
[----:B------:R-:W0:Y:S08]  /*0d40*/  @!P3 LDG.E.64 R8, desc[UR8][R8.64] ;  /* 0x000000080808b981 */ /* 0x000e30000c1e1b00 */
[----:B------:R-:W-:-:S04]  /*0d50*/  @!P6 IMAD R11, R5, R11, R0 ;  /* 0x0000000b050be224 */ /* 0x000fc800078e0200 */
[----:B------:R-:W-:Y:S01]  /*0d60*/  @!P6 IMAD.WIDE.U32 R10, R11, 0x8, R28 ;  /* 0x000000080b0ae825 */ /* 0x000fe200078e001c */
[----:B------:R-:W-:-:S05]  /*0d70*/  IADD3 R19, R21, 0x2, RZ ;  /* 0x0000000215137810 */ /* 0x000fca0007ffe0ff */
[----:B------:R-:W2:Y:S01]  /*0d80*/  @!P6 LDG.E.64 R10, desc[UR8][R10.64] ;  /* 0x000000080a0ae981 */ /* 0x000ea2000c1e1b00 */
[----:B------:R-:W-:-:S13]  /*0d90*/  ISETP.EQ.OR P4, PT, R19, UR7, P2 ;  /* 0x0000000713007c0c */ /* 0x000fda0009782670 */
[----:B------:R-:W-:-:S04]  /*0da0*/  @!P4 IMAD R19, R5, R19, R0 ;  /* 0x000000130513c224 */ /* 0x000fc800078e0200 */
[----:B------:R-:W-:-:S06]  /*0db0*/  @!P4 IMAD.WIDE.U32 R18, R19, 0x8, R28 ;  /* 0x000000081312c825 */ /* 0x000fcc00078e001c */
[----:B------:R-:W3:Y:S01]  /*0dc0*/  @!P4 LDG.E.64 R18, desc[UR8][R18.64] ;  /* 0x000000081212c981 */ /* 0x000ee2000c1e1b00 */
[----:B0-----:R-:W-:Y:S01]  /*0dd0*/  @!P3 FADD.FTZ R17, R17, R9 ;  /* 0x000000091111b221 */ /* 0x001fe20000010000 */
[----:B------:R-:W-:Y:S01]  /*0de0*/  IADD3 R9, R21, 0x3, RZ ;  /* 0x0000000315097810 */ /* 0x000fe20007ffe0ff */
[----:B------:R-:W-:-:S03]  /*0df0*/  @!P3 FADD.FTZ R16, R16, R8 ;  /* 0x000000081010b221 */ /* 0x000fc60000010000 */
[----:B------:R-:W-:-:S13]  /*0e00*/  ISETP.EQ.OR P5, PT, R9, UR7, P2 ;  /* 0x0000000709007c0c */ /* 0x000fda00097a2670 */
[----:B------:R-:W-:-:S04]  /*0e10*/  @!P5 IMAD R9, R5, R9, R0 ;  /* 0x000000090509d224 */ /* 0x000fc800078e0200 */
[----:B------:R-:W-:-:S04]  /*0e20*/  @!P5 IMAD.WIDE.U32 R8, R9, 0x8, R28 ;  /* 0x000000080908d825 */ /* 0x000fc800078e001c */
[----:B--2---:R-:W-:Y:S01]  /*0e30*/  @!P6 FADD.FTZ R17, R17, R11 ;  /* 0x0000000b1111e221 */ /* 0x004fe20000010000 */
[----:B------:R-:W-:Y:S01]  /*0e40*/  IADD3 R11, R21, 0x4, RZ ;  /* 0x00000004150b7810 */ /* 0x000fe20007ffe0ff */
[----:B------:R-:W2:Y:S03]  /*0e50*/  @!P5 LDG.E.64 R8, desc[UR8][R8.64] ;  /* 0x000000080808d981 */ /* 0x000ea6000c1e1b00 */
[----:B------:R-:W-:Y:S01]  /*0e60*/  ISETP.EQ.OR P3, PT, R11, UR7, P2 ;  /* 0x000000070b007c0c */ /* 0x000fe20009762670 */
[----:B------:R-:W-:-:S12]  /*0e70*/  @!P6 FADD.FTZ R16, R16, R10 ;  /* 0x0000000a1010e221 */ /* 0x000fd80000010000 */
[----:B------:R-:W-:-:S04]  /*0e80*/  @!P3 IMAD R11, R5, R11, R0 ;  /* 0x0000000b050bb224 */ /* 0x000fc800078e0200 */
[----:B------:R-:W-:-:S04]  /*0e90*/  @!P3 IMAD.WIDE.U32 R10, R11, 0x8, R28 ;  /* 0x000000080b0ab825 */ /* 0x000fc800078e001c */
[----:B---3--:R-:W-:Y:S01]  /*0ea0*/  @!P4 FADD.FTZ R16, R16, R18 ;  /* 0x000000121010c221 */ /* 0x008fe20000010000 */
[----:B------:R-:W-:Y:S02]  /*0eb0*/  @!P4 FADD.FTZ R17, R17, R19 ;  /* 0x000000131111c221 */ /* 0x000fe40000010000 */
[----:B------:R0:W3:Y:S02]  /*0ec0*/  @!P3 LDG.E.64 R18, desc[UR8][R10.64] ;  /* 0x000000080a12b981 */ /* 0x0000e4000c1e1b00 */
[----:B0-----:R-:W-:-:S04]  /*0ed0*/  IADD3 R11, R21, 0x5, RZ ;  /* 0x00000005150b7810 */ /* 0x001fc80007ffe0ff */
[----:B------:R-:W-:-:S13]  /*0ee0*/  ISETP.EQ.OR P6, PT, R11, UR7, P2 ;  /* 0x000000070b007c0c */ /* 0x000fda00097c2670 */
[----:B------:R-:W-:-:S04]  /*0ef0*/  @!P6 IMAD R11, R5, R11, R0 ;  /* 0x0000000b050be224 */ /* 0x000fc800078e0200 */
[----:B------:R-:W-:-:S06]  /*0f00*/  @!P6 IMAD.WIDE.U32 R10, R11, 0x8, R28 ;  /* 0x000000080b0ae825 */ /* 0x000fcc00078e001c */
[----:B------:R-:W4:Y:S01]  /*0f10*/  @!P6 LDG.E.64 R10, desc[UR8][R10.64] ;  /* 0x000000080a0ae981 */ /* 0x000f22000c1e1b00 */
[----:B--2---:R-:W-:Y:S01]  /*0f20*/  @!P5 FADD.FTZ R17, R17, R9 ;  /* 0x000000091111d221 */ /* 0x004fe20000010000 */
[----:B------:R-:W-:-:S04]  /*0f30*/  IADD3 R9, R21, 0x6, RZ ;  /* 0x0000000615097810 */ /* 0x000fc80007ffe0ff */
[----:B------:R-:W-:Y:S01]  /*0f40*/  ISETP.EQ.OR P4, PT, R9, UR7, P2 ;  /* 0x0000000709007c0c */ /* 0x000fe20009782670 */
[----:B------:R-:W-:-:S12]  /*0f50*/  @!P5 FADD.FTZ R16, R16, R8 ;  /* 0x000000081010d221 */ /* 0x000fd80000010000 */
[----:B------:R-:W-:-:S04]  /*0f60*/  @!P4 IMAD R9, R5, R9, R0 ;  /* 0x000000090509c224 */ /* 0x000fc800078e0200 */
[----:B------:R-:W-:-:S04]  /*0f70*/  @!P4 IMAD.WIDE.U32 R8, R9, 0x8, R28 ;  /* 0x000000080908c825 */ /* 0x000fc800078e001c */
[----:B---3--:R-:W-:Y:S01]  /*0f80*/  @!P3 FADD.FTZ R16, R16, R18 ;  /* 0x000000121010b221 */ /* 0x008fe20000010000 */
[----:B------:R-:W-:Y:S02]  /*0f90*/  @!P3 FADD.FTZ R17, R17, R19 ;  /* 0x000000131111b221 */ /* 0x000fe40000010000 */
[----:B------:R0:W2:Y:S02]  /*0fa0*/  @!P4 LDG.E.64 R18, desc[UR8][R8.64] ;  /* 0x000000080812c981 */ /* 0x0000a4000c1e1b00 */
[----:B0-----:R-:W-:-:S04]  /*0fb0*/  IADD3 R9, R21, 0x7, RZ ;  /* 0x0000000715097810 */ /* 0x001fc80007ffe0ff */
[----:B------:R-:W-:-:S13]  /*0fc0*/  ISETP.EQ.OR P5, PT, R9, UR7, P2 ;  /* 0x0000000709007c0c */ /* 0x000fda00097a2670 */
[----:B------:R-:W-:-:S04]  /*0fd0*/  @!P5 IMAD R9, R5, R9, R0 ;  /* 0x000000090509d224 */ /* 0x000fc800078e0200 */
[----:B------:R-:W-:-:S04]  /*0fe0*/  @!P5 IMAD.WIDE.U32 R8, R9, 0x8, R28 ;  /* 0x000000080908d825 */ /* 0x000fc800078e001c */
[----:B----4-:R-:W-:Y:S01]  /*0ff0*/  @!P6 FADD.FTZ R17, R17, R11 ;  /* 0x0000000b1111e221 */ /* 0x010fe20000010000 */
[----:B------:R-:W-:Y:S01]  /*1000*/  IADD3 R11, R21, 0x8, RZ ;  /* 0x00000008150b7810 */ /* 0x000fe20007ffe0ff */
[----:B------:R-:W3:Y:S03]  /*1010*/  @!P5 LDG.E.64 R8, desc[UR8][R8.64] ;  /* 0x000000080808d981 */ /* 0x000ee6000c1e1b00 */
[----:B------:R-:W-:Y:S01]  /*1020*/  ISETP.EQ.OR P3, PT, R11, UR7, P2 ;  /* 0x000000070b007c0c */ /* 0x000fe20009762670 */
[----:B------:R-:W-:-:S12]  /*1030*/  @!P6 FADD.FTZ R16, R16, R10 ;  /* 0x0000000a1010e221 */ /* 0x000fd80000010000 */
[----:B------:R-:W-:-:S04]  /*1040*/  @!P3 IMAD R11, R5, R11, R0 ;  /* 0x0000000b050bb224 */ /* 0x000fc800078e0200 */
[----:B------:R-:W-:-:S04]  /*1050*/  @!P3 IMAD.WIDE.U32 R10, R11, 0x8, R28 ;  /* 0x000000080b0ab825 */ /* 0x000fc800078e001c */
[----:B--2---:R-:W-:Y:S01]  /*1060*/  @!P4 FADD.FTZ R16, R16, R18 ;  /* 0x000000121010c221 */ /* 0x004fe20000010000 */
[----:B------:R-:W-:Y:S02]  /*1070*/  @!P4 FADD.FTZ R17, R17, R19 ;  /* 0x000000131111c221 */ /* 0x000fe40000010000 */
[----:B------:R0:W2:Y:S02]  /*1080*/  @!P3 LDG.E.64 R18, desc[UR8][R10.64] ;  /* 0x000000080a12b981 */ /* 0x0000a4000c1e1b00 */
[----:B0-----:R-:W-:-:S04]  /*1090*/  IADD3 R11, R21, 0x9, RZ ;  /* 0x00000009150b7810 */ /* 0x001fc80007ffe0ff */
[----:B------:R-:W-:-:S13]  /*10a0*/  ISETP.EQ.OR P4, PT, R11, UR7, P2 ;  /* 0x000000070b007c0c */ /* 0x000fda0009782670 */
[----:B------:R-:W-:-:S04]  /*10b0*/  @!P4 IMAD R11, R5, R11, R0 ;  /* 0x0000000b050bc224 */ /* 0x000fc800078e0200 */
[----:B------:R-:W-:-:S04]  /*10c0*/  @!P4 IMAD.WIDE.U32 R10, R11, 0x8, R28 ;  /* 0x000000080b0ac825 */ /* 0x000fc800078e001c */
        /* <DEDUP_REMOVED lines=9> */
[----:B------:R0:W2:Y:S02]  /*1160*/  @!P5 LDG.E.64 R18, desc[UR8][R8.64] ;  /* 0x000000080812d981 */ /* 0x0000a4000c1e1b00 */
[----:B0-----:R-:W-:-:S04]  /*1170*/  IADD3 R9, R21, 0xb, RZ ;  /* 0x0000000b15097810 */ /* 0x001fc80007ffe0ff */
[----:B------:R-:W-:Y:S01]  /*1180*/  ISETP.EQ.OR P3, PT, R9, UR7, P2 ;  /* 0x0000000709007c0c */ /* 0x000fe20009762670 */
[----:B---3--:R-:W-:Y:S01]  /*1190*/  @!P4 FADD.FTZ R17, R17, R11 ;  /* 0x0000000b1111c221 */ /* 0x008fe20000010000 */
[----:B------:R-:W-:Y:S01]  /*11a0*/  IADD3 R11, R21, 0xc, RZ ;  /* 0x0000000c150b7810 */ /* 0x000fe20007ffe0ff */
[----:B------:R-:W-:-:S03]  /*11b0*/  @!P4 FADD.FTZ R16, R16, R10 ;  /* 0x0000000a1010c221 */ /* 0x000fc60000010000 */
[----:B------:R-:W-:-:S07]  /*11c0*/  ISETP.EQ.OR P4, PT, R11, UR7, P2 ;  /* 0x000000070b007c0c */ /* 0x000fce0009782670 */
[----:B------:R-:W-:-:S04]  /*11d0*/  @!P3 IMAD R9, R5, R9, R0 ;  /* 0x000000090509b224 */ /* 0x000fc800078e0200 */
[----:B------:R-:W-:-:S06]  /*11e0*/  @!P3 IMAD.WIDE.U32 R8, R9, 0x8, R28 ;  /* 0x000000080908b825 */ /* 0x000fcc00078e001c */
[----:B------:R-:W3:Y:S01]  /*11f0*/  @!P3 LDG.E.64 R8, desc[UR8][R8.64] ;  /* 0x000000080808b981 */ /* 0x000ee2000c1e1b00 */
[----:B------:R-:W-:Y:S02]  /*1200*/  @!P4 IMAD R11, R5, R11, R0 ;  /* 0x0000000b050bc224 */ /* 0x000fe400078e0200 */
[----:B--2---:R-:W-:Y:S01]  /*1210*/  @!P5 FADD.FTZ R16, R16, R18 ;  /* 0x000000121010d221 */ /* 0x004fe20000010000 */
[----:B------:R-:W-:Y:S01]  /*1220*/  @!P5 FADD.FTZ R17, R17, R19 ;  /* 0x000000131111d221 */ /* 0x000fe20000010000 */
[----:B------:R-:W-:-:S06]  /*1230*/  @!P4 IMAD.WIDE.U32 R18, R11, 0x8, R28 ;  /* 0x000000080b12c825 */ /* 0x000fcc00078e001c */
[----:B------:R-:W2:Y:S01]  /*1240*/  @!P4 LDG.E.64 R18, desc[UR8][R18.64] ;  /* 0x000000081212c981 */ /* 0x000ea2000c1e1b00 */
[----:B------:R-:W-:-:S04]  /*1250*/  IADD3 R10, R21, 0xd, RZ ;  /* 0x0000000d150a7810 */ /* 0x000fc80007ffe0ff */
[----:B------:R-:W-:-:S13]  /*1260*/  ISETP.EQ.OR P5, PT, R10, UR7, P2 ;  /* 0x000000070a007c0c */ /* 0x000fda00097a2670 */
[----:B------:R-:W-:-:S04]  /*1270*/  @!P5 IMAD R11, R5, R10, R0 ;  /* 0x0000000a050bd224 */ /* 0x000fc800078e0200 */
[----:B------:R-:W-:-:S06]  /*1280*/  @!P5 IMAD.WIDE.U32 R10, R11, 0x8, R28 ;  /* 0x000000080b0ad825 */ /* 0x000fcc00078e001c */
[----:B------:R-:W4:Y:S01]  /*1290*/  @!P5 LDG.E.64 R10, desc[UR8][R10.64] ;  /* 0x000000080a0ad981 */ /* 0x000f22000c1e1b00 */
[----:B---3--:R-:W-:Y:S01]  /*12a0*/  @!P3 FADD.FTZ R16, R16, R8 ;  /* 0x000000081010b221 */ /* 0x008fe20000010000 */
[----:B------:R-:W-:Y:S01]  /*12b0*/  @!P3 FADD.FTZ R17, R17, R9 ;  /* 0x000000091111b221 */ /* 0x000fe20000010000 */
[----:B------:R-:W-:-:S04]  /*12c0*/  IADD3 R9, R21, 0xe, RZ ;  /* 0x0000000e15097810 */ /* 0x000fc80007ffe0ff */
[----:B------:R-:W-:-:S13]  /*12d0*/  ISETP.EQ.OR P6, PT, R9, UR7, P2 ;  /* 0x0000000709007c0c */ /* 0x000fda00097c2670 */
[----:B------:R-:W-:-:S04]  /*12e0*/  @!P6 IMAD R9, R5, R9, R0 ;  /* 0x000000090509e224 */ /* 0x000fc800078e0200 */
[----:B------:R-:W-:-:S06]  /*12f0*/  @!P6 IMAD.WIDE.U32 R8, R9, 0x8, R28 ;  /* 0x000000080908e825 */ /* 0x000fcc00078e001c */
[----:B------:R-:W3:Y:S01]  /*1300*/  @!P6 LDG.E.64 R8, desc[UR8][R8.64] ;  /* 0x000000080808e981 */ /* 0x000ee2000c1e1b00 */
[----:B--2---:R-:W-:Y:S01]  /*1310*/  @!P4 FADD.FTZ R16, R16, R18 ;  /* 0x000000121010c221 */ /* 0x004fe20000010000 */
[----:B------:R-:W-:-:S04]  /*1320*/  IADD3 R18, R21, 0xf, RZ ;  /* 0x0000000f15127810 */ /* 0x000fc80007ffe0ff */
[----:B------:R-:W-:Y:S01]  /*1330*/  ISETP.EQ.OR P3, PT, R18, UR7, P2 ;  /* 0x0000000712007c0c */ /* 0x000fe20009762670 */
[----:B------:R-:W-:-:S12]  /*1340*/  @!P4 FADD.FTZ R17, R17, R19 ;  /* 0x000000131111c221 */ /* 0x000fd80000010000 */
[----:B------:R-:W-:-:S04]  /*1350*/  @!P3 IMAD R19, R5, R18, R0 ;  /* 0x000000120513b224 */ /* 0x000fc800078e0200 */
[----:B------:R-:W-:-:S06]  /*1360*/  @!P3 IMAD.WIDE.U32 R18, R19, 0x8, R28 ;  /* 0x000000081312b825 */ /* 0x000fcc00078e001c */
[----:B------:R-:W2:Y:S01]  /*1370*/  @!P3 LDG.E.64 R18, desc[UR8][R18.64] ;  /* 0x000000081212b981 */ /* 0x000ea2000c1e1b00 */
[----:B------:R-:W-:-:S04]  /*1380*/  IADD3 R20, R20, -0x10, RZ ;  /* 0xfffffff014147810 */ /* 0x000fc80007ffe0ff */
[----:B------:R-:W-:Y:S01]  /*1390*/  ISETP.GT.AND P4, PT, R20, 0xc, PT ;  /* 0x0000000c1400780c */ /* 0x000fe20003f84270 */
[----:B----4-:R-:W-:Y:S01]  /*13a0*/  @!P5 FADD.FTZ R16, R16, R10 ;  /* 0x0000000a1010d221 */ /* 0x010fe20000010000 */
[----:B------:R-:W-:Y:S01]  /*13b0*/  @!P5 FADD.FTZ R17, R17, R11 ;  /* 0x0000000b1111d221 */ /* 0x000fe20000010000 */
[----:B------:R-:W-:Y:S02]  /*13c0*/  IADD3 R21, R21, 0x10, RZ ;  /* 0x0000001015157810 */ /* 0x000fe40007ffe0ff */
[----:B---3--:R-:W-:Y:S01]  /*13d0*/  @!P6 FADD.FTZ R16, R16, R8 ;  /* 0x000000081010e221 */ /* 0x008fe20000010000 */
[----:B------:R-:W-:-:S03]  /*13e0*/  @!P6 FADD.FTZ R17, R17, R9 ;  /* 0x000000091111e221 */ /* 0x000fc60000010000 */
[----:B--2---:R-:W-:Y:S01]  /*13f0*/  @!P3 FADD.FTZ R16, R16, R18 ;  /* 0x000000121010b221 */ /* 0x004fe20000010000 */
[----:B------:R-:W-:-:S03]  /*1400*/  @!P3 FADD.FTZ R17, R17, R19 ;  /* 0x000000131111b221 */ /* 0x000fc60000010000 */
[----:B------:R-:W-:Y:S05]  /*1410*/  @P4 BRA `(.L_x_1502) ;  /* 0xfffffff800344947 */ /* 0x000fea000383ffff */
.L_x_1501:
[----:B------:R-:W-:-:S13]  /*1420*/  ISETP.GT.AND P3, PT, R20, 0x4, PT ;  /* 0x000000041400780c */ /* 0x000fda0003f64270 */
[----:B------:R-:W-:Y:S05]  /*1430*/  @!P3 BRA `(.L_x_1503) ;  /* 0x0000000000ecb947 */ /* 0x000fea0003800000 */
[C---:B------:R-:W-:Y:S02]  /*1440*/  ISETP.EQ.OR P0, PT, R21.reuse, UR7, P2 ;  /* 0x0000000715007c0c */ /* 0x040fe40009702670 */
[C---:B------:R-:W-:Y:S02]  /*1450*/  IADD3 R11, R21.reuse, 0x1, RZ ;  /* 0x00000001150b7810 */ /* 0x040fe40007ffe0ff */
[----:B------:R-:W-:-:S09]  /*1460*/  IADD3 R19, R21, 0x2, RZ ;  /* 0x0000000215137810 */ /* 0x000fd20007ffe0ff */
[----:B------:R-:W-:-:S04]  /*1470*/  @!P0 IMAD R9, R21, R5, R0 ;  /* 0x0000000515098224 */ /* 0x000fc800078e0200 */
[----:B------:R-:W-:Y:S01]  /*1480*/  @!P0 IMAD.WIDE.U32 R8, R9, 0x8, R28 ;  /* 0x0000000809088825 */ /* 0x000fe200078e001c */
[----:B------:R-:W-:Y:S02]  /*1490*/  ISETP.EQ.OR P3, PT, R11, UR7, P2 ;  /* 0x000000070b007c0c */ /* 0x000fe40009762670 */
[----:B------:R-:W-:-:S03]  /*14a0*/  ISETP.EQ.OR P4, PT, R19, UR7, P2 ;  /* 0x0000000713007c0c */ /* 0x000fc60009782670 */
[----:B------:R-:W0:Y:S08]  /*14b0*/  @!P0 LDG.E.64 R8, desc[UR8][R8.64] ;  /* 0x0000000808088981 */ /* 0x000e30000c1e1b00 */
[C-C-:B------:R-:W-:Y:S02]  /*14c0*/  @!P3 IMAD R11, R5.reuse, R11, R0.reuse ;  /* 0x0000000b050bb224 */ /* 0x140fe400078e0200 */
[----:B------:R-:W-:-:S02]  /*14d0*/  @!P4 IMAD R19, R5, R19, R0 ;  /* 0x000000130513c224 */ /* 0x000fc400078e0200 */
[----:B------:R-:W-:-:S04]  /*14e0*/  @!P3 IMAD.WIDE.U32 R10, R11, 0x8, R28 ;  /* 0x000000080b0ab825 */ /* 0x000fc800078e001c */
[----:B------:R-:W-:Y:S02]  /*14f0*/  @!P4 IMAD.WIDE.U32 R18, R19, 0x8, R28 ;  /* 0x000000081312c825 */ /* 0x000fe400078e001c */
[----:B------:R-:W2:Y:S04]  /*1500*/  @!P3 LDG.E.64 R10, desc[UR8][R10.64] ;  /* 0x000000080a0ab981 */ /* 0x000ea8000c1e1b00 */
[----:B------:R-:W3:Y:S01]  /*1510*/  @!P4 LDG.E.64 R18, desc[UR8][R18.64] ;  /* 0x000000081212c981 */ /* 0x000ee2000c1e1b00 */
[----:B0-----:R-:W-:Y:S01]  /*1520*/  @!P0 FADD.FTZ R17, R17, R9 ;  /* 0x0000000911118221 */ /* 0x001fe20000010000 */
[C---:B------:R-:W-:Y:S01]  /*1530*/  IADD3 R9, R21.reuse, 0x3, RZ ;  /* 0x0000000315097810 */ /* 0x040fe20007ffe0ff */
[----:B------:R-:W-:Y:S01]  /*1540*/  @!P0 FADD.FTZ R16, R16, R8 ;  /* 0x0000000810108221 */ /* 0x000fe20000010000 */
[----:B------:R-:W-:-:S02]  /*1550*/  IADD3 R21, R21, 0x4, RZ ;  /* 0x0000000415157810 */ /* 0x000fc40007ffe0ff */
[----:B------:R-:W-:Y:S02]  /*1560*/  ISETP.EQ.OR P5, PT, R9, UR7, P2 ;  /* 0x0000000709007c0c */ /* 0x000fe400097a2670 */
[----:B------:R-:W-:-:S11]  /*1570*/  ISETP.EQ.OR P0, PT, R21, UR7, P2 ;  /* 0x0000000715007c0c */ /* 0x000fd60009702670 */
[----:B------:R-:W-:Y:S02]  /*1580*/  @!P5 IMAD R9, R5, R9, R0 ;  /* 0x000000090509d224 */ /* 0x000fe400078e0200 */
[----:B--2---:R-:W-:Y:S01]  /*1590*/  @!P3 FADD.FTZ R16, R16, R10 ;  /* 0x0000000a1010b221 */ /* 0x004fe20000010000 */
[----:B------:R-:W-:Y:S01]  /*15a0*/  @!P3 FADD.FTZ R17, R17, R11 ;  /* 0x0000000b1111b221 */ /* 0x000fe20000010000 */
[----:B------:R-:W-:Y:S02]  /*15b0*/  @!P0 IMAD R11, R5, R21, R0 ;  /* 0x00000015050b8224 */ /* 0x000fe400078e0200 */
[----:B------:R-:W-:-:S04]  /*15c0*/  @!P5 IMAD.WIDE.U32 R8, R9, 0x8, R28 ;  /* 0x000000080908d825 */ /* 0x000fc800078e001c */
[----:B---3--:R-:W-:Y:S01]  /*15d0*/  @!P4 FADD.FTZ R16, R16, R18 ;  /* 0x000000121010c221 */ /* 0x008fe20000010000 */
[----:B------:R-:W-:Y:S01]  /*15e0*/  @!P4 FADD.FTZ R17, R17, R19 ;  /* 0x000000131111c221 */ /* 0x000fe20000010000 */
[----:B------:R-:W-:Y:S01]  /*15f0*/  @!P0 IMAD.WIDE.U32 R18, R11, 0x8, R28 ;  /* 0x000000080b128825 */ /* 0x000fe200078e001c */
[----:B------:R-:W2:Y:S05]  /*1600*/  @!P5 LDG.E.64 R8, desc[UR8][R8.64] ;  /* 0x000000080808d981 */ /* 0x000eaa000c1e1b00 */
[----:B------:R-:W3:Y:S01]  /*1610*/  @!P0 LDG.E.64 R18, desc[UR8][R18.64] ;  /* 0x0000000812128981 */ /* 0x000ee2000c1e1b00 */
[----:B------:R-:W-:-:S04]  /*1620*/  IADD3 R10, R21, 0x1, RZ ;  /* 0x00000001150a7810 */ /* 0x000fc80007ffe0ff */
[----:B------:R-:W-:-:S13]  /*1630*/  ISETP.EQ.OR P3, PT, R10, UR7, P2 ;  /* 0x000000070a007c0c */ /* 0x000fda0009762670 */
[----:B------:R-:W-:-:S04]  /*1640*/  @!P3 IMAD R11, R5, R10, R0 ;  /* 0x0000000a050bb224 */ /* 0x000fc800078e0200 */
[----:B------:R-:W-:-:S06]  /*1650*/  @!P3 IMAD.WIDE.U32 R10, R11, 0x8, R28 ;  /* 0x000000080b0ab825 */ /* 0x000fcc00078e001c */
[----:B------:R-:W4:Y:S01]  /*1660*/  @!P3 LDG.E.64 R10, desc[UR8][R10.64] ;  /* 0x000000080a0ab981 */ /* 0x000f22000c1e1b00 */
[----:B--2---:R-:W-:Y:S01]  /*1670*/  @!P5 FADD.FTZ R16, R16, R8 ;  /* 0x000000081010d221 */ /* 0x004fe20000010000 */
[----:B------:R-:W-:Y:S01]  /*1680*/  @!P5 FADD.FTZ R17, R17, R9 ;  /* 0x000000091111d221 */ /* 0x000fe20000010000 */
[C---:B------:R-:W-:Y:S02]  /*1690*/  IADD3 R9, R21.reuse, 0x2, RZ ;  /* 0x0000000215097810 */ /* 0x040fe40007ffe0ff */
[----:B---3--:R-:W-:Y:S01]  /*16a0*/  @!P0 FADD.FTZ R16, R16, R18 ;  /* 0x0000001210108221 */ /* 0x008fe20000010000 */
[----:B------:R-:W-:Y:S02]  /*16b0*/  IADD3 R18, R21, 0x3, RZ ;  /* 0x0000000315127810 */ /* 0x000fe40007ffe0ff */
[----:B------:R-:W-:Y:S02]  /*16c0*/  ISETP.EQ.OR P4, PT, R9, UR7, P2 ;  /* 0x0000000709007c0c */ /* 0x000fe40009782670 */
[----:B------:R-:W-:Y:S01]  /*16d0*/  ISETP.EQ.OR P5, PT, R18, UR7, P2 ;  /* 0x0000000712007c0c */ /* 0x000fe200097a2670 */
[----:B------:R-:W-:-:S10]  /*16e0*/  @!P0 FADD.FTZ R17, R17, R19 ;  /* 0x0000001311118221 */ /* 0x000fd40000010000 */
[C-C-:B------:R-:W-:Y:S02]  /*16f0*/  @!P4 IMAD R9, R5.reuse, R9, R0.reuse ;  /* 0x000000090509c224 */ /* 0x140fe400078e0200 */
[----:B------:R-:W-:Y:S02]  /*1700*/  @!P5 IMAD R19, R5, R18, R0 ;  /* 0x000000120513d224 */ /* 0x000fe400078e0200 */
[----:B------:R-:W-:-:S04]  /*1710*/  @!P4 IMAD.WIDE.U32 R8, R9, 0x8, R28 ;  /* 0x000000080908c825 */ /* 0x000fc800078e001c */
[----:B------:R-:W-:Y:S02]  /*1720*/  @!P5 IMAD.WIDE.U32 R18, R19, 0x8, R28 ;  /* 0x000000081312d825 */ /* 0x000fe400078e001c */
[----:B------:R-:W2:Y:S04]  /*1730*/  @!P4 LDG.E.64 R8, desc[UR8][R8.64] ;  /* 0x000000080808c981 */ /* 0x000ea8000c1e1b00 */
[----:B------:R-:W3:Y:S01]  /*1740*/  @!P5 LDG.E.64 R18, desc[UR8][R18.64] ;  /* 0x000000081212d981 */ /* 0x000ee2000c1e1b00 */
[----:B----4-:R-:W-:Y:S01]  /*1750*/  @!P3 FADD.FTZ R16, R16, R10 ;  /* 0x0000000a1010b221 */ /* 0x010fe20000010000 */
[----:B------:R-:W-:Y:S01]  /*1760*/  @!P3 FADD.FTZ R17, R17, R11 ;  /* 0x0000000b1111b221 */ /* 0x000fe20000010000 */
[----:B------:R-:W-:Y:S02]  /*1770*/  IADD3 R20, R20, -0x4, RZ ;  /* 0xfffffffc14147810 */ /* 0x000fe40007ffe0ff */
[----:B------:R-:W-:-:S02]  /*1780*/  PLOP3.LUT P0, PT, PT, PT, PT, 0x8, 0x0 ;  /* 0x000000000000781c */ /* 0x000fc40003f0e170 */
[----:B------:R-:W-:Y:S02]  /*1790*/  IADD3 R20, R20, -0x4, RZ ;  /* 0xfffffffc14147810 */ /* 0x000fe40007ffe0ff */
[----:B------:R-:W-:Y:S01]  /*17a0*/  IADD3 R21, R21, 0x4, RZ ;  /* 0x0000000415157810 */ /* 0x000fe20007ffe0ff */
[----:B--2---:R-:W-:Y:S01]  /*17b0*/  @!P4 FADD.FTZ R16, R16, R8 ;  /* 0x000000081010c221 */ /* 0x004fe20000010000 */
[----:B------:R-:W-:-:S03]  /*17c0*/  @!P4 FADD.FTZ R17, R17, R9 ;  /* 0x000000091111c221 */ /* 0x000fc60000010000 */
[----:B---3--:R-:W-:Y:S01]  /*17d0*/  @!P5 FADD.FTZ R16, R16, R18 ;  /* 0x000000121010d221 */ /* 0x008fe20000010000 */
[----:B------:R-:W-:-:S07]  /*17e0*/  @!P5 FADD.FTZ R17, R17, R19 ;  /* 0x000000131111d221 */ /* 0x000fce0000010000 */
.L_x_1503:
[----:B------:R-:W-:-:S13]  /*17f0*/  ISETP.NE.OR P0, PT, R20, RZ, P0 ;  /* 0x000000ff1400720c */ /* 0x000fda0000705670 */
[----:B------:R-:W-:Y:S05]  /*1800*/  @!P0 BRA `(.L_x_1499) ;  /* 0x00000000007c8947 */ /* 0x000fea0003800000 */
.L_x_1500:
[C---:B------:R-:W-:Y:S02]  /*1810*/  ISETP.EQ.OR P0, PT, R21.reuse, UR7, P2 ;  /* 0x0000000715007c0c */ /* 0x040fe40009702670 */
[C---:B------:R-:W-:Y:S02]  /*1820*/  IADD3 R9, R21.reuse, 0x1, RZ ;  /* 0x0000000115097810 */ /* 0x040fe40007ffe0ff */
[----:B------:R-:W-:Y:S02]  /*1830*/  IADD3 R19, R21, 0x2, RZ ;  /* 0x0000000215137810 */ /* 0x000fe40007ffe0ff */
[----:B------:R-:W-:-:S07]  /*1840*/  ISETP.EQ.OR P3, PT, R9, UR7, P2 ;  /* 0x0000000709007c0c */ /* 0x000fce0009762670 */
[----:B------:R-:W-:-:S04]  /*1850*/  @!P0 IMAD R11, R5, R21, R0 ;  /* 0x00000015050b8224 */ /* 0x000fc800078e0200 */
[----:B------:R-:W-:-:S06]  /*1860*/  @!P0 IMAD.WIDE.U32 R10, R11, 0x8, R28 ;  /* 0x000000080b0a8825 */ /* 0x000fcc00078e001c */
[----:B------:R-:W0:Y:S01]  /*1870*/  @!P0 LDG.E.64 R10, desc[UR8][R10.64] ;  /* 0x000000080a0a8981 */ /* 0x000e22000c1e1b00 */
[----:B------:R-:W-:Y:S01]  /*1880*/  ISETP.EQ.OR P4, PT, R19, UR7, P2 ;  /* 0x0000000713007c0c */ /* 0x000fe20009782670 */
[----:B------:R-:W-:Y:S01]  /*1890*/  @!P3 IMAD R9, R5, R9, R0 ;  /* 0x000000090509b224 */ /* 0x000fe200078e0200 */
[----:B------:R-:W-:-:S03]  /*18a0*/  IADD3 R18, R21, 0x3, RZ ;  /* 0x0000000315127810 */ /* 0x000fc60007ffe0ff */
[----:B------:R-:W-:Y:S01]  /*18b0*/  @!P3 IMAD.WIDE.U32 R8, R9, 0x8, R28 ;  /* 0x000000080908b825 */ /* 0x000fe200078e001c */
[----:B------:R-:W-:-:S05]  /*18c0*/  ISETP.EQ.OR P5, PT, R18, UR7, P2 ;  /* 0x0000000712007c0c */ /* 0x000fca00097a2670 */
[----:B------:R-:W2:Y:S02]  /*18d0*/  @!P3 LDG.E.64 R8, desc[UR8][R8.64] ;  /* 0x000000080808b981 */ /* 0x000ea4000c1e1b00 */
[----:B------:R-:W-:Y:S02]  /*18e0*/  @!P4 IMAD R19, R5, R19, R0 ;  /* 0x000000130513c224 */ /* 0x000fe400078e0200 */
[----:B0-----:R-:W-:Y:S01]  /*18f0*/  @!P0 FADD.FTZ R16, R16, R10 ;  /* 0x0000000a10108221 */ /* 0x001fe20000010000 */
[----:B------:R-:W-:Y:S01]  /*1900*/  @!P0 FADD.FTZ R17, R17, R11 ;  /* 0x0000000b11118221 */ /* 0x000fe20000010000 */
[----:B------:R-:W-:-:S04]  /*1910*/  @!P4 IMAD.WIDE.U32 R10, R19, 0x8, R28 ;  /* 0x00000008130ac825 */ /* 0x000fc800078e001c */
[----:B------:R-:W-:Y:S02]  /*1920*/  @!P5 IMAD R19, R5, R18, R0 ;  /* 0x000000120513d224 */ /* 0x000fe400078e0200 */
[----:B------:R-:W3:Y:S02]  /*1930*/  @!P4 LDG.E.64 R10, desc[UR8][R10.64] ;  /* 0x000000080a0ac981 */ /* 0x000ee4000c1e1b00 */
[----:B------:R-:W-:Y:S01]  /*1940*/  @!P5 IMAD.WIDE.U32 R18, R19, 0x8, R28 ;  /* 0x000000081312d825 */ /* 0x000fe200078e001c */
[----:B------:R-:W-:-:S03]  /*1950*/  IADD3 R20, R20, -0x4, RZ ;  /* 0xfffffffc14147810 */ /* 0x000fc60007ffe0ff */
[----:B--2---:R-:W-:Y:S02]  /*1960*/  @!P3 FADD.FTZ R16, R16, R8 ;  /* 0x000000081010b221 */ /* 0x004fe40000010000 */
[----:B------:R-:W2:Y:S01]  /*1970*/  @!P5 LDG.E.64 R18, desc[UR8][R18.64] ;  /* 0x000000081212d981 */ /* 0x000ea2000c1e1b00 */
[----:B------:R-:W-:Y:S01]  /*1980*/  ISETP.NE.AND P0, PT, R20, RZ, PT ;  /* 0x000000ff1400720c */ /* 0x000fe20003f05270 */
[----:B------:R-:W-:Y:S01]  /*1990*/  @!P3 FADD.FTZ R17, R17, R9 ;  /* 0x000000091111b221 */ /* 0x000fe20000010000 */
[----:B------:R-:W-:Y:S01]  /*19a0*/  IADD3 R21, R21, 0x4, RZ ;  /* 0x0000000415157810 */ /* 0x000fe20007ffe0ff */
[----:B---3--:R-:W-:Y:S02]  /*19b0*/  @!P4 FADD.FTZ R16, R16, R10 ;  /* 0x0000000a1010c221 */ /* 0x008fe40000010000 */
[----:B------:R-:W-:Y:S02]  /*19c0*/  @!P4 FADD.FTZ R17, R17, R11 ;  /* 0x0000000b1111c221 */ /* 0x000fe40000010000 */
[----:B--2---:R-:W-:-:S02]  /*19d0*/  @!P5 FADD.FTZ R16, R16, R18 ;  /* 0x000000121010d221 */ /* 0x004fc40000010000 */
[----:B------:R-:W-:-:S04]  /*19e0*/  @!P5 FADD.FTZ R17, R17, R19 ;  /* 0x000000131111d221 */ /* 0x000fc80000010000 */
[----:B------:R-:W-:Y:S05]  /*19f0*/  @P0 BRA `(.L_x_1500) ;  /* 0xfffffffc00840947 */ /* 0x000fea000383ffff */
.L_x_1499:
[----:B------:R-:W-:-:S13]  /*1a00*/  LOP3.LUT P0, R15, R15, 0x3, RZ, 0xc0, !PT ;  /* 0x000000030f0f7812 */ /* 0x000fda000780c0ff */
        /* <DEDUP_REMOVED lines=10> */
.L_x_1505:
[----:B------:R-:W-:Y:S05]  /*1ab0*/  BSYNC B0 ;  /* 0x0000000000007941 */ /* 0x000fea0003800000 */
.L_x_1504:
        /* <DEDUP_REMOVED lines=16> */
.L_x_1496:
[----:B------:R-:W-:Y:S01]  /*1bc0*/  ULDC.64 UR12, c[0x0][0x218] ;  /* 0x00008600000c7ab9 */ /* 0x000fe20000000a00 */
[----:B------:R-:W-:Y:S01]  /*1bd0*/  LOP3.LUT P0, RZ, R2, UR7, RZ, 0xfc, !PT ;  /* 0x0000000702ff7c12 */ /* 0x000fe2000f80fcff */
[----:B------:R-:W2:Y:S01]  /*1be0*/  S2UR UR6, SR_CgaCtaId ;  /* 0x00000000000679c3 */ /* 0x000ea20000008800 */
[----:B------:R-:W-:Y:S01]  /*1bf0*/  ISETP.EQ.U32.AND P3, PT, RZ, UR12, PT ;  /* 0x0000000cff007c0c */ /* 0x000fe2000bf62070 */
[----:B------:R-:W-:Y:S01]  /*1c00*/  UMOV UR5, 0x400 ;  /* 0x0000040000057882 */ /* 0x000fe20000000000 */
[----:B------:R-:W-:Y:S01]  /*1c10*/  ULDC UR11, c[0x0][0x2a4] ;  /* 0x0000a900000b7ab9 */ /* 0x000fe20000000800 */
[----:B-1----:R-:W-:Y:S01]  /*1c20*/  SHF.R.S32.HI R11, RZ, 0x1f, R26 ;  /* 0x0000001fff0b7819 */ /* 0x002fe2000001141a */
[----:B------:R-:W-:Y:S01]  /*1c30*/  ULDC.64 UR14, c[0x0][0x230] ;  /* 0x00008c00000e7ab9 */ /* 0x000fe20000000a00 */
[----:B------:R-:W-:Y:S01]  /*1c40*/  ISETP.EQ.OR.EX P0, PT, RZ, UR13, P0, P3 ;  /* 0x0000000dff007c0c */ /* 0x000fe20008702730 */
[----:B------:R-:W-:Y:S01]  /*1c50*/  ULDC.64 UR12, c[0x0][0x228] ;  /* 0x00008a00000c7ab9 */ /* 0x000fe20000000a00 */
[----:B------:R-:W-:-:S02]  /*1c60*/  SHF.L.U32 R10, R26, 0x2, RZ ;  /* 0x000000021a0a7819 */ /* 0x000fc400000006ff */
[----:B------:R-:W-:Y:S02]  /*1c70*/  SHF.L.U64.HI R11, R26, 0x2, R11 ;  /* 0x000000021a0b7819 */ /* 0x000fe4000001020b */
[C---:B------:R-:W-:Y:S02]  /*1c80*/  IADD3 R26, P3, R10.reuse, UR12, RZ ;  /* 0x0000000c0a1a7c10 */ /* 0x040fe4000ff7e0ff */
[----:B------:R-:W-:Y:S02]  /*1c90*/  IADD3 R10, P4, R10, UR14, RZ ;  /* 0x0000000e0a0a7c10 */ /* 0x000fe4000ff9e0ff */
[C---:B------:R-:W-:Y:S02]  /*1ca0*/  IADD3.X R27, R11.reuse, UR13, RZ, P3, !PT ;  /* 0x0000000d0b1b7c10 */ /* 0x040fe40009ffe4ff */
[----:B------:R-:W-:Y:S01]  /*1cb0*/  IADD3.X R11, R11, UR15, RZ, P4, !PT ;  /* 0x0000000f0b0b7c10 */ /* 0x000fe2000a7fe4ff */
[----:B------:R-:W1:Y:S01]  /*1cc0*/  @!P0 LDC.64 R8, c[0x0][0x218] ;  /* 0x00008600ff088b82 */ /* 0x000e620000000a00 */
[----:B------:R-:W-:Y:S01]  /*1cd0*/  @!P0 FMUL.FTZ R21, R17, UR11 ;  /* 0x0000000b11158c20 */ /* 0x000fe20008410000 */
[----:B------:R-:W-:Y:S01]  /*1ce0*/  @!P0 FMUL.FTZ R20, R16, UR11 ;  /* 0x0000000b10148c20 */ /* 0x000fe20008410000 */
[----:B--2---:R-:W-:-:S09]  /*1cf0*/  ULEA UR5, UR6, UR5, 0x18 ;  /* 0x0000000506057291 */ /* 0x004fd2000f8ec03f */
[----:B------:R0:W-:Y:S01]  /*1d00*/  @!P2 STS.64 [UR5+0x30], R16 ;  /* 0x00003010ff00a988 */ /* 0x0001e20008000a05 */
[----:B-1----:R-:W-:-:S05]  /*1d10*/  @!P0 IMAD.WIDE R28, R6, 0x8, R8 ;  /* 0x00000008061c8825 */ /* 0x002fca00078e0208 */
[----:B------:R1:W-:Y:S01]  /*1d20*/  @!P0 STG.E.64 desc[UR8][R28.64], R20 ;  /* 0x000000141c008986 */ /* 0x0003e2000c101b08 */
[----:B------:R-:W-:Y:S06]  /*1d30*/  BAR.SYNC.DEFER_BLOCKING 0x0 ;  /* 0x0000000000007b1d */ /* 0x000fec0000010000 */
[----:B------:R2:W4:Y:S04]  /*1d40*/  LDG.E.64 R8, desc[UR8][R26.64] ;  /* 0x000000081a087981 */ /* 0x000528000c1e1b00 */
[----:B------:R-:W4:Y:S01]  /*1d50*/  LDG.E.64 R10, desc[UR8][R10.64] ;  /* 0x000000080a0a7981 */ /* 0x000f22000c1e1b00 */
[----:B0-----:R-:W-:-:S02]  /*1d60*/  PRMT R17, R12, 0x7632, R17 ;  /* 0x000076320c117816 */ /* 0x001fc40000000011 */
[----:B-1----:R-:W-:Y:S01]  /*1d70*/  SHF.L.U32 R21, R12, 0x10, RZ ;  /* 0x000000100c157819 */ /* 0x002fe200000006ff */
[----:B------:R-:W0:Y:S01]  /*1d80*/  LDS.64 R18, [UR5+0x30] ;  /* 0x00003005ff127984 */ /* 0x000e220008000a00 */
[----:B------:R-:W-:Y:S02]  /*1d90*/  SHF.L.U32 R17, R17, 0x10, RZ ;  /* 0x0000001011117819 */ /* 0x000fe400000006ff */
[----:B--2---:R-:W-:Y:S01]  /*1da0*/  SHF.L.U32 R27, R14, 0x10, RZ ;  /* 0x000000100e1b7819 */ /* 0x004fe200000006ff */
[----:B0-----:R-:W-:-:S04]  /*1db0*/  FMUL.FTZ R18, R18, UR11 ;  /* 0x0000000b12127c20 */ /* 0x001fc80008410000 */
[----:B------:R-:W-:Y:S01]  /*1dc0*/  FMUL.FTZ R15, R18, R18 ;  /* 0x00000012120f7220 */ /* 0x000fe20000410000 */
[--C-:B------:R-:W-:Y:S01]  /*1dd0*/  FADD.FTZ R12, R21, -R18.reuse ;  /* 0x80000012150c7221 */ /* 0x100fe20000010000 */
[----:B------:R-:W-:Y:S02]  /*1de0*/  FADD.FTZ R20, R27, -R18 ;  /* 0x800000121b147221 */ /* 0x000fe40000010000 */
[----:B------:R-:W-:-:S05]  /*1df0*/  FFMA.FTZ R15, R19, UR11, -R15 ;  /* 0x0000000b130f7c23 */ /* 0x000fca000801080f */
[----:B------:R-:W-:-:S13]  /*1e00*/  FSETP.GTU.FTZ.AND P0, PT, R15, RZ, PT ;  /* 0x000000ff0f00720b */ /* 0x000fda0003f1c000 */
[----:B------:R-:W0:Y:S02]  /*1e10*/  @P0 LDC R19, c[0x0][0x238] ;  /* 0x00008e00ff130b82 */ /* 0x000e240000000800 */
[--C-:B0-----:R-:W-:Y:S01]  /*1e20*/  @P0 FADD.FTZ R16, R15, R19.reuse ;  /* 0x000000130f100221 */ /* 0x101fe20000010000 */
[----:B------:R-:W-:Y:S01]  /*1e30*/  HFMA2.MMA R15, -RZ, RZ, 1.875, 0 ;  /* 0x3f800000ff0f7435 */ /* 0x000fe200000001ff */
[----:B------:R-:W-:Y:S01]  /*1e40*/  PRMT R19, R14, 0x7632, R19 ;  /* 0x000076320e137816 */ /* 0x000fe20000000013 */
[----:B------:R-:W-:-:S03]  /*1e50*/  FADD.FTZ R14, -R18, R17 ;  /* 0x00000011120e7221 */ /* 0x000fc60000010100 */
[----:B------:R-:W-:-:S05]  /*1e60*/  SHF.L.U32 R19, R19, 0x10, RZ ;  /* 0x0000001013137819 */ /* 0x000fca00000006ff */
[----:B------:R-:W0:Y:S01]  /*1e70*/  @P0 MUFU.RSQ R15, R16 ;  /* 0x00000010000f0308 */ /* 0x000e220000001400 */
[----:B------:R-:W-:Y:S01]  /*1e80*/  ISETP.NE.AND P0, PT, RZ, UR10, PT ;  /* 0x0000000aff007c0c */ /* 0x000fe2000bf05270 */
[----:B------:R-:W-:Y:S01]  /*1e90*/  FADD.FTZ R26, -R18, R19 ;  /* 0x00000013121a7221 */ /* 0x000fe20000010100 */
[-C--:B0-----:R-:W-:Y:S01]  /*1ea0*/  FMUL.FTZ R17, R12, R15.reuse ;  /* 0x0000000f0c117220 */ /* 0x081fe20000410000 */
[-C--:B------:R-:W-:Y:S01]  /*1eb0*/  FMUL.FTZ R19, R20, R15.reuse ;  /* 0x0000000f14137220 */ /* 0x080fe20000410000 */
[-C--:B------:R-:W-:Y:S01]  /*1ec0*/  FMUL.FTZ R18, R14, R15.reuse ;  /* 0x0000000f0e127220 */ /* 0x080fe20000410000 */
[----:B------:R-:W-:Y:S01]  /*1ed0*/  FMUL.FTZ R26, R26, R15 ;  /* 0x0000000f1a1a7220 */ /* 0x000fe20000410000 */
[----:B------:R-:W-:Y:S01]  /*1ee0*/  IADD3 R14, R3, 0x40, RZ ;  /* 0x00000040030e7810 */ /* 0x000fe20007ffe0ff */
[C-C-:B----4-:R-:W-:Y:S01]  /*1ef0*/  FFMA.FTZ R16, R8.reuse, R17, R10.reuse ;  /* 0x0000001108107223 */ /* 0x150fe2000001000a */
[----:B------:R-:W-:Y:S01]  /*1f00*/  FFMA.FTZ R12, R8, R19, R10 ;  /* 0x00000013080c7223 */ /* 0x000fe2000001000a */
[C-C-:B------:R-:W-:Y:S01]  /*1f10*/  FFMA.FTZ R15, R9.reuse, R26, R11.reuse ;  /* 0x0000001a090f7223 */ /* 0x140fe2000001000b */
[----:B------:R-:W-:-:S03]  /*1f20*/  FFMA.FTZ R17, R9, R18, R11 ;  /* 0x0000001209117223 */ /* 0x000fc6000001000b */
        /* <DEDUP_REMOVED lines=11> */
.L_x_1506:
[----:B------:R-:W-:Y:S04]  /*1fe0*/  BSSY B0, `(.L_x_1507) ;  /* 0x000000e000007945 */ /* 0x000fe80003800000 */
[----:B------:R-:W-:Y:S05]  /*1ff0*/  @!P1 BRA `(.L_x_1508) ;  /* 0x0000000000309947 */ /* 0x000fea0003800000 */
[----:B------:R-:W-:Y:S01]  /*2000*/  ULDC.64 UR12, c[0x0][0x270] ;  /* 0x00009c00000c7ab9 */ /* 0x000fe20000000a00 */
[----:B------:R-:W-:Y:S01]  /*2010*/  MOV R8, R22 ;  /* 0x0000001600087202 */ /* 0x000fe20000000f00 */
[----:B------:R-:W-:Y:S01]  /*2020*/  IMAD R10, R13, UR12, RZ ;  /* 0x0000000c0d0a7c24 */ /* 0x000fe2000f8e02ff */
[----:B------:R-:W-:Y:S02]  /*2030*/  MOV R9, R25 ;  /* 0x0000001900097202 */ /* 0x000fe40000000f00 */
[----:B------:R-:W-:Y:S01]  /*2040*/  F2FP.BF16.F32.PACK_AB R17, R17, R16 ;  /* 0x000000101111723e */ /* 0x000fe200000010ff */
[C---:B------:R-:W-:Y:S02]  /*2050*/  IMAD R11, R3.reuse, UR13, R10 ;  /* 0x0000000d030b7c24 */ /* 0x040fe4000f8e020a */
[----:B------:R-:W-:Y:S01]  /*2060*/  IMAD.WIDE.U32 R8, R3, UR12, R8 ;  /* 0x0000000c03087c25 */ /* 0x000fe2000f8e0008 */
[----:B------:R-:W-:Y:S02]  /*2070*/  ULDC.64 UR12, c[0x0][0x210] ;  /* 0x00008400000c7ab9 */ /* 0x000fe40000000a00 */
[----:B------:R-:W-:-:S02]  /*2080*/  LEA R10, P2, R8, UR12, 0x1 ;  /* 0x0000000c080a7c11 */ /* 0x000fc4000f8408ff */
[----:B------:R-:W-:-:S04]  /*2090*/  IADD3 R11, R9, R11, RZ ;  /* 0x0000000b090b7210 */ /* 0x000fc80007ffe0ff */
[----:B------:R-:W-:-:S05]  /*20a0*/  LEA.HI.X R11, R8, UR13, R11, 0x1, P2 ;  /* 0x0000000d080b7c11 */ /* 0x000fca00090f0c0b */
[----:B------:R0:W-:Y:S02]  /*20b0*/  STG.E desc[UR8][R10.64], R17 ;  /* 0x000000110a007986 */ /* 0x0001e4000c101908 */
.L_x_1508:
[----:B------:R-:W-:Y:S05]  /*20c0*/  BSYNC B0 ;  /* 0x0000000000007941 */ /* 0x000fea0003800000 */
.L_x_1507:
[----:B------:R-:W-:Y:S05]  /*20d0*/  @!P0 BRA `(.L_x_1509) ;  /* 0x0000000000288947 */ /* 0x000fea0003800000 */
        /* <DEDUP_REMOVED lines=10> */
.L_x_1509:
[----:B------:R-:W-:Y:S01]  /*2180*/  ULDC.64 UR12, c[0x0][0x278] ;  /* 0x00009e00000c7ab9 */ /* 0x000fe20000000a00 */
[----:B0-----:R-:W-:Y:S01]  /*2190*/  SHF.R.S32.HI R11, RZ, 0x1f, R14 ;  /* 0x0000001fff0b7819 */ /* 0x001fe2000001140e */
[----:B------:R-:W-:Y:S01]  /*21a0*/  BSSY B0, `(.L_x_1510) ;  /* 0x0000011000007945 */ /* 0x000fe20003800000 */
[----:B------:R-:W-:-:S04]  /*21b0*/  ISETP.GE.U32.AND P0, PT, R14, UR12, PT ;  /* 0x0000000c0e007c0c */ /* 0x000fc8000bf06070 */
[----:B------:R-:W-:-:S04]  /*21c0*/  ISETP.GE.AND.EX P0, PT, R11, UR13, PT, P0 ;  /* 0x0000000d0b007c0c */ /* 0x000fc8000bf06300 */
[----:B------:R-:W-:-:S13]  /*21d0*/  ISETP.LT.U32.AND P0, PT, R2, 0x80, !P0 ;  /* 0x000000800200780c */ /* 0x000fda0004701070 */
        /* <DEDUP_REMOVED lines=13> */
.L_x_1511:
[----:B------:R-:W-:Y:S05]  /*22b0*/  BSYNC B0 ;  /* 0x0000000000007941 */ /* 0x000fea0003800000 */
.L_x_1510:
[----:B---3--:R-:W-:Y:S02]  /*22c0*/  IADD3 R6, R5, R6, RZ ;  /* 0x0000000605067210 */ /* 0x008fe40007ffe0ff */
[----:B------:R-:W-:Y:S02]  /*22d0*/  IADD3 R4, R4, 0x1, RZ ;  /* 0x0000000104047810 */ /* 0x000fe40007ffe0ff */
[----:B------:R-:W-:-:S13]  /*22e0*/  ISETP.GE.AND P0, PT, R6, UR4, PT ;  /* 0x0000000406007c0c */ /* 0x000fda000bf06270 */
[----:B------:R-:W-:Y:S05]  /*22f0*/  @!P0 BRA `(.L_x_1512) ;  /* 0xffffffdc00b88947 */ /* 0x000fea000383ffff */
[----:B------:R-:W-:Y:S05]  /*2300*/  EXIT ;  /* 0x000000000000794d */ /* 0x000fea0003800000 */
.L_x_1513:
        /* <DEDUP_REMOVED lines=15> */
.L_x_2424:


//--------------------- .text._Z35group_norm_nhwc_fwd_one_pass_kernelI11Bf16IOFp32WLi256ELi4ELi128EEv26Group_norm_nhwc_fwd_params --------------------------
	.section	.text._Z35group_norm_nhwc_fwd_one_pass_kernelI11Bf16IOFp32WLi256ELi4ELi128EEv26Group_norm_nhwc_fwd_params,"ax",@progbits
	.align	128
        .global         _Z35group_norm_nhwc_fwd_one_pass_kernelI11Bf16IOFp32WLi256ELi4ELi128EEv26Group_norm_nhwc_fwd_params
        .type           _Z35group_norm_nhwc_fwd_one_pass_kernelI11Bf16IOFp32WLi256ELi4ELi128EEv26Group_norm_nhwc_fwd_params,@function
        .size           _Z35group_norm_nhwc_fwd_one_pass_kernelI11Bf16IOFp32WLi256ELi4ELi128EEv26Group_norm_nhwc_fwd_params,(.L_x_2425 - _Z35group_norm_nhwc_fwd_one_pass_kernelI11Bf16IOFp32WLi256ELi4ELi128EEv26Group_norm_nhwc_fwd_params)
        .other          _Z35group_norm_nhwc_fwd_one_pass_kernelI11Bf16IOFp32WLi256ELi4ELi128EEv26Group_norm_nhwc_fwd_params,@"STO_CUDA_ENTRY STV_DEFAULT"
_Z35group_norm_nhwc_fwd_one_pass_kernelI11Bf16IOFp32WLi256ELi4ELi128EEv26Group_norm_nhwc_fwd_params:
.text._Z35group_norm_nhwc_fwd_one_pass_kernelI11Bf16IOFp32WLi256ELi4ELi128EEv26Group_norm_nhwc_fwd_params:
[----:B------:R-:W-:Y:S01]  /*0000*/  LDC R1, c[0x0][0x28] ;  /* 0x00000a00ff017b82 */ /* 0x000fe20000000800 */
[----:B------:R-:W0:Y:S01]  /*0010*/  S2R R0, SR_CTAID.Y ;  /* 0x0000000000007919 */ /* 0x000e220000002600 */
[----:B------:R-:W-:Y:S01]  /*0020*/  ULDC UR4, c[0x0][0x288] ;  /* 0x0000a20000047ab9 */ /* 0x000fe20000000800 */
[----:B------:R-:W-:Y:S02]  /*0030*/  ULDC UR5, c[0x0][0x258] ;  /* 0x0000960000057ab9 */ /* 0x000fe40000000800 */
[----:B------:R-:W-:-:S06]  /*0040*/  UIMAD UR4, UR4, UR5, URZ ;  /* 0x00000005040472a4 */ /* 0x000fcc000f8e023f */
[----:B0-----:R-:W-:-:S13]  /*0050*/  ISETP.GE.AND P0, PT, R0, UR4, PT ;  /* 0x0000000400007c0c */ /* 0x001fda000bf06270 */
[----:B------:R-:W-:Y:S05]  /*0060*/  @P0 EXIT ;  /* 0x000000000000094d */ /* 0x000fea0003800000 */
[----:B------:R-:W0:Y:S01]  /*0070*/  S2R R2, SR_TID.X ;  /* 0x0000000000027919 */ /* 0x000e220000002100 */
[----:B------:R-:W0:Y:S01]  /*0080*/  S2UR UR7, SR_CTAID.X ;  /* 0x00000000000779c3 */ /* 0x000e220000002500 */
[----:B------:R-:W-:Y:S01]  /*0090*/  ULDC.64 UR8, c[0x0][0x218] ;  /* 0x0000860000087ab9 */ /* 0x000fe20000000a00 */
[----:B------:R-:W-:Y:S01]  /*00a0*/  HFMA2.MMA R5, -RZ, RZ, 0, 0 ;  /* 0x00000000ff057435 */ /* 0x000fe200000001ff */
[----:B------:R-:W-:Y:S01]  /*00b0*/  ISETP.NE.U32.AND P0, PT, RZ, UR8, PT ;  /* 0x00000008ff007c0c */ /* 0x000fe2000bf05070 */
[----:B------:R-:W-:Y:S01]  /*00c0*/  ULDC.U8 UR10, c[0x0][0x28c] ;  /* 0x0000a300000a7ab9 */ /* 0x000fe20000000000 */
[----:B------:R-:W-:-:S03]  /*00d0*/  MOV R6, R0 ;  /* 0x0000000000067202 */ /* 0x000fc60000000f00 */
[----:B------:R-:W1:Y:S08]  /*00e0*/  LDC R3, c[0x0][0x10] ;  /* 0x00000400ff037b82 */ /* 0x000e700000000800 */
[----:B------:R-:W2:Y:S01]  /*00f0*/  LDC R4, c[0x0][0xc] ;  /* 0x00000300ff047b82 */ /* 0x000ea20000000800 */
[----:B0-----:R-:W-:-:S04]  /*0100*/  LOP3.LUT P1, RZ, R2, UR7, RZ, 0xfc, !PT ;  /* 0x0000000702ff7c12 */ /* 0x001fc8000f82fcff */
[----:B------:R-:W-:Y:S01]  /*0110*/  ISETP.NE.AND.EX P1, PT, RZ, UR9, !P1, P0 ;  /* 0x00000009ff007c0c */ /* 0x000fe2000cf25300 */
[----:B------:R-:W-:-:S12]  /*0120*/  ULDC.64 UR8, c[0x0][0x208] ;  /* 0x0000820000087ab9 */ /* 0x000fd80000000a00 */
.L_x_1538:
[----:B0-----:R-:W0:Y:S01]  /*0130*/  LDC R7, c[0x0][0x288] ;  /* 0x0000a200ff077b82 */ /* 0x001e220000000800 */
[----:B------:R-:W-:Y:S01]  /*0140*/  ULDC.64 UR12, c[0x0][0x278] ;  /* 0x00009e00000c7ab9 */ /* 0x000fe20000000a00 */
[----:B------:R-:W-:Y:S01]  /*0150*/  ULDC.64 UR14, c[0x0][0x280] ;  /* 0x0000a000000e7ab9 */ /* 0x000fe20000000a00 */
[----:B0-----:R-:W-:-:S04]  /*0160*/  IABS R13, R7 ;  /* 0x00000007000d7213 */ /* 0x001fc80000000000 */
[----:B------:R-:W0:Y:S08]  /*0170*/  I2F.RP R10, R13 ;  /* 0x0000000d000a7306 */ /* 0x000e300000209400 */
[----:B0-----:R-:W0:Y:S02]  /*0180*/  MUFU.RCP R10, R10 ;  /* 0x0000000a000a7308 */ /* 0x001e240000001000 */
[----:B0-2---:R-:W-:-:S02]  /*0190*/  IADD3 R8, R10, 0xffffffe, RZ ;  /* 0x0ffffffe0a087810 */ /* 0x005fc40007ffe0ff */
[----:B------:R-:W0:Y:S04]  /*01a0*/  LDC R10, c[0x0][0x294] ;  /* 0x0000a500ff0a7b82 */ /* 0x000e280000000800 */
[----:B------:R3:W4:Y:S02]  /*01b0*/  F2I.FTZ.U32.TRUNC.NTZ R9, R8 ;  /* 0x0000000800097305 */ /* 0x000724000021f000 */
[----:B---3--:R-:W-:Y:S02]  /*01c0*/  MOV R8, RZ ;  /* 0x000000ff00087202 */ /* 0x008fe40000000f00 */
[----:B----4-:R-:W-:-:S05]  /*01d0*/  IADD3 R12, RZ, -R9, RZ ;  /* 0x80000009ff0c7210 */ /* 0x010fca0007ffe0ff */
[----:B------:R-:W-:Y:S01]  /*01e0*/  IMAD R11, R12, R13, RZ ;  /* 0x0000000d0c0b7224 */ /* 0x000fe200078e02ff */
[----:B------:R-:W-:-:S03]  /*01f0*/  IABS R12, R6 ;  /* 0x00000006000c7213 */ /* 0x000fc60000000000 */
[----:B------:R-:W-:-:S06]  /*0200*/  IMAD.HI.U32 R9, R9, R11, R8 ;  /* 0x0000000b09097227 */ /* 0x000fcc00078e0008 */
[----:B------:R-:W-:-:S05]  /*0210*/  IMAD.HI.U32 R11, R9, R12, RZ ;  /* 0x0000000c090b7227 */ /* 0x000fca00078e00ff */
[----:B------:R-:W-:-:S05]  /*0220*/  IADD3 R9, -R11, RZ, RZ ;  /* 0x000000ff0b097210 */ /* 0x000fca0007ffe1ff */
[----:B------:R-:W-:Y:S01]  /*0230*/  IMAD R8, R13, R9, R12 ;  /* 0x000000090d087224 */ /* 0x000fe200078e020c */
[----:B------:R-:W-:-:S04]  /*0240*/  SHF.R.U32.HI R9, RZ, 0x1, R2 ;  /* 0x00000001ff097819 */ /* 0x000fc80000011602 */
[----:B------:R-:W-:Y:S01]  /*0250*/  ISETP.GT.U32.AND P4, PT, R13, R8, PT ;  /* 0x000000080d00720c */ /* 0x000fe20003f84070 */
[----:B0-----:R-:W-:-:S05]  /*0260*/  IMAD R9, R10, UR7, R9 ;  /* 0x000000070a097c24 */ /* 0x001fca000f8e0209 */
[C---:B------:R-:W-:Y:S02]  /*0270*/  ISETP.GE.U32.AND P0, PT, R9.reuse, UR12, PT ;  /* 0x0000000c09007c0c */ /* 0x040fe4000bf06070 */
[C---:B------:R-:W-:Y:S02]  /*0280*/  IADD3 R16, R9.reuse, 0x40, RZ ;  /* 0x0000004009107810 */ /* 0x040fe40007ffe0ff */
[----:B------:R-:W-:Y:S02]  /*0290*/  IADD3 R18, R9, 0xc0, RZ ;  /* 0x000000c009127810 */ /* 0x000fe40007ffe0ff */
[----:B------:R-:W-:Y:S02]  /*02a0*/  SHF.R.S32.HI R17, RZ, 0x1f, R16 ;  /* 0x0000001fff117819 */ /* 0x000fe40000011410 */
[----:B------:R-:W-:Y:S02]  /*02b0*/  @!P4 IADD3 R8, R8, -R13, RZ ;  /* 0x8000000d0808c210 */ /* 0x000fe40007ffe0ff */
[----:B------:R-:W-:-:S02]  /*02c0*/  @!P4 IADD3 R11, R11, 0x1, RZ ;  /* 0x000000010b0bc810 */ /* 0x000fc40007ffe0ff */
[----:B------:R-:W-:Y:S02]  /*02d0*/  ISETP.GE.U32.AND P3, PT, R8, R13, PT ;  /* 0x0000000d0800720c */ /* 0x000fe40003f66070 */
[----:B------:R-:W-:Y:S02]  /*02e0*/  LOP3.LUT R8, R6, R7, RZ, 0x3c, !PT ;  /* 0x0000000706087212 */ /* 0x000fe400078e3cff */
[----:B------:R-:W-:Y:S02]  /*02f0*/  SHF.R.S32.HI R13, RZ, 0x1f, R9 ;  /* 0x0000001fff0d7819 */ /* 0x000fe40000011409 */
[----:B------:R-:W-:Y:S02]  /*0300*/  ISETP.GE.AND P2, PT, R8, RZ, PT ;  /* 0x000000ff0800720c */ /* 0x000fe40003f46270 */
[----:B------:R-:W-:Y:S02]  /*0310*/  ISETP.GE.AND.EX P0, PT, R13, UR13, PT, P0 ;  /* 0x0000000d0d007c0c */ /* 0x000fe4000bf06300 */
[----:B------:R-:W-:-:S02]  /*0320*/  ISETP.NE.AND P4, PT, R7, RZ, PT ;  /* 0x000000ff0700720c */ /* 0x000fc40003f85270 */
[C---:B------:R-:W-:Y:S02]  /*0330*/  ISETP.LT.U32.AND P0, PT, R2.reuse, 0x80, !P0 ;  /* 0x000000800200780c */ /* 0x040fe40004701070 */
[----:B------:R-:W-:Y:S02]  /*0340*/  @P3 IADD3 R11, R11, 0x1, RZ ;  /* 0x000000010b0b3810 */ /* 0x000fe40007ffe0ff */
[----:B------:R-:W-:Y:S02]  /*0350*/  SHF.L.U32 R8, R2, 0x1, RZ ;  /* 0x0000000102087819 */ /* 0x000fe400000006ff */
[----:B-1----:R-:W-:Y:S02]  /*0360*/  SHF.R.S32.HI R19, RZ, 0x1f, R18 ;  /* 0x0000001fff137819 */ /* 0x002fe40000011412 */
[----:B------:R-:W-:Y:S02]  /*0370*/  @!P2 IADD3 R11, -R11, RZ, RZ ;  /* 0x000000ff0b0ba210 */ /* 0x000fe40007ffe1ff */
[----:B------:R-:W-:-:S02]  /*0380*/  ISETP.GE.U32.AND P2, PT, R16, UR12, PT ;  /* 0x0000000c10007c0c */ /* 0x000fc4000bf46070 */
[----:B------:R-:W-:Y:S01]  /*0390*/  @!P4 LOP3.LUT R11, RZ, R7, RZ, 0x33, !PT ;  /* 0x00000007ff0bc212 */ /* 0x000fe200078e33ff */
[----:B------:R-:W0:Y:S01]  /*03a0*/  @P0 LDC.64 R28, c[0x0][0x270] ;  /* 0x00009c00ff1c0b82 */ /* 0x000e220000000a00 */
[----:B------:R-:W-:Y:S02]  /*03b0*/  ISETP.GE.AND.EX P2, PT, R17, UR13, PT, P2 ;  /* 0x0000000d11007c0c */ /* 0x000fe4000bf46320 */
[----:B------:R-:W-:Y:S02]  /*03c0*/  IADD3 R10, -R11, RZ, RZ ;  /* 0x000000ff0b0a7210 */ /* 0x000fe40007ffe1ff */
[----:B------:R-:W-:Y:S02]  /*03d0*/  ISETP.LT.U32.AND P2, PT, R2, 0x80, !P2 ;  /* 0x000000800200780c */ /* 0x000fe40005741070 */
[----:B------:R-:W-:Y:S01]  /*03e0*/  LOP3.LUT R8, R8, 0x2, RZ, 0xc0, !PT ;  /* 0x0000000208087812 */ /* 0x000fe200078ec0ff */
[----:B------:R-:W-:Y:S01]  /*03f0*/  IMAD R7, R7, R10, R6 ;  /* 0x0000000a07077224 */ /* 0x000fe200078e0206 */
[----:B------:R-:W-:-:S02]  /*0400*/  SHF.R.S32.HI R10, RZ, 0x1f, R11 ;  /* 0x0000001fff0a7819 */ /* 0x000fc4000001140b */
[----:B------:R-:W-:Y:S02]  /*0410*/  ISETP.GE.U32.AND P4, PT, R18, UR12, PT ;  /* 0x0000000c12007c0c */ /* 0x000fe4000bf86070 */
[----:B------:R-:W-:Y:S01]  /*0420*/  LEA R26, R7, R8, 0x2 ;  /* 0x00000008071a7211 */ /* 0x000fe200078e10ff */
[----:B------:R-:W-:Y:S01]  /*0430*/  IMAD R10, R10, UR14, RZ ;  /* 0x0000000e0a0a7c24 */ /* 0x000fe2000f8e02ff */
[----:B------:R-:W-:Y:S02]  /*0440*/  ISETP.GE.AND.EX P4, PT, R19, UR13, PT, P4 ;  /* 0x0000000d13007c0c */ /* 0x000fe4000bf86340 */
[----:B------:R-:W-:Y:S01]  /*0450*/  SHF.R.S32.HI R27, RZ, 0x1f, R26 ;  /* 0x0000001fff1b7819 */ /* 0x000fe2000001141a */
[----:B------:R-:W3:Y:S01]  /*0460*/  @P2 LDC.64 R14, c[0x0][0x270] ;  /* 0x00009c00ff0e2b82 */ /* 0x000ee20000000a00 */
[C---:B------:R-:W-:Y:S01]  /*0470*/  IMAD R25, R11.reuse, UR15, R10 ;  /* 0x0000000f0b197c24 */ /* 0x040fe2000f8e020a */
[----:B------:R-:W-:Y:S01]  /*0480*/  ISETP.LT.U32.AND P4, PT, R2, 0x80, !P4 ;  /* 0x000000800200780c */ /* 0x000fe20006781070 */
[----:B------:R-:W-:-:S05]  /*0490*/  IMAD.WIDE.U32 R22, R11, UR14, R26 ;  /* 0x0000000e0b167c25 */ /* 0x000fca000f8e001a */
[----:B------:R-:W4:Y:S01]  /*04a0*/  @P0 LDC.64 R10, c[0x0][0x220] ;  /* 0x00008800ff0a0b82 */ /* 0x000f220000000a00 */
[----:B0-----:R-:W-:Y:S01]  /*04b0*/  @P0 IMAD R8, R13, R28, RZ ;  /* 0x0000001c0d080224 */ /* 0x001fe200078e02ff */
[----:B------:R-:W-:Y:S02]  /*04c0*/  IADD3 R13, R9, 0x80, RZ ;  /* 0x00000080090d7810 */ /* 0x000fe40007ffe0ff */
[----:B------:R-:W-:Y:S01]  /*04d0*/  IADD3 R25, R23, R25, RZ ;  /* 0x0000001917197210 */ /* 0x000fe20007ffe0ff */
[----:B------:R-:W-:Y:S01]  /*04e0*/  @P0 IMAD R7, R9, R29, R8 ;  /* 0x0000001d09070224 */ /* 0x000fe200078e0208 */
[----:B------:R-:W-:Y:S02]  /*04f0*/  ISETP.GE.U32.AND P3, PT, R13, UR12, PT ;  /* 0x0000000c0d007c0c */ /* 0x000fe4000bf66070 */
[----:B------:R-:W-:Y:S02]  /*0500*/  SHF.R.S32.HI R20, RZ, 0x1f, R13 ;  /* 0x0000001fff147819 */ /* 0x000fe4000001140d */
[----:B------:R-:W-:-:S02]  /*0510*/  @P0 MOV R24, R22 ;  /* 0x0000001600180202 */ /* 0x000fc40000000f00 */
[----:B------:R-:W-:Y:S02]  /*0520*/  ISETP.GE.AND.EX P3, PT, R20, UR13, PT, P3 ;  /* 0x0000000d14007c0c */ /* 0x000fe4000bf66330 */
[----:B------:R-:W-:Y:S01]  /*0530*/  @P2 MOV R30, R22 ;  /* 0x00000016001e2202 */ /* 0x000fe20000000f00 */
[----:B------:R-:W-:Y:S01]  /*0540*/  @P0 IMAD.WIDE.U32 R28, R9, R28, R24 ;  /* 0x0000001c091c0225 */ /* 0x000fe200078e0018 */
[----:B------:R-:W-:Y:S01]  /*0550*/  ISETP.LT.U32.AND P3, PT, R2, 0x80, !P3 ;  /* 0x000000800200780c */ /* 0x000fe20005f61070 */
[----:B------:R-:W0:Y:S01]  /*0560*/  @P2 LDC.64 R8, c[0x0][0x220] ;  /* 0x00008800ff082b82 */ /* 0x000e220000000a00 */
[----:B------:R-:W-:Y:S01]  /*0570*/  @P2 MOV R31, R25 ;  /* 0x00000019001f2202 */ /* 0x000fe20000000f00 */
[----:B---3--:R-:W-:Y:S01]  /*0580*/  @P2 IMAD R17, R17, R14, RZ ;  /* 0x0000000e11112224 */ /* 0x008fe200078e02ff */
[----:B------:R-:W-:-:S03]  /*0590*/  @P0 IADD3 R7, R29, R7, RZ ;  /* 0x000000071d070210 */ /* 0x000fc60007ffe0ff */
[C---:B------:R-:W-:Y:S02]  /*05a0*/  @P2 IMAD R15, R16.reuse, R15, R17 ;  /* 0x0000000f100f2224 */ /* 0x040fe400078e0211 */
[----:B------:R-:W-:Y:S01]  /*05b0*/  @P2 IMAD.WIDE.U32 R16, R16, R14, R30 ;  /* 0x0000000e10102225 */ /* 0x000fe200078e001e */
[----:B----4-:R-:W-:-:S04]  /*05c0*/  @P0 LEA R30, P5, R28, R10, 0x1 ;  /* 0x0000000a1c1e0211 */ /* 0x010fc800078a08ff */
[----:B------:R-:W-:Y:S02]  /*05d0*/  @P0 LEA.HI.X R31, R28, R11, R7, 0x1, P5 ;  /* 0x0000000b1c1f0211 */ /* 0x000fe400028f0c07 */
[----:B------:R-:W3:Y:S01]  /*05e0*/  @P3 LDC.64 R10, c[0x0][0x270] ;  /* 0x00009c00ff0a3b82 */ /* 0x000ee20000000a00 */
[----:B------:R-:W-:-:S07]  /*05f0*/  @P2 IADD3 R7, R17, R15, RZ ;  /* 0x0000000f11072210 */ /* 0x000fce0007ffe0ff */
[----:B------:R-:W4:Y:S01]  /*0600*/  @P4 LDC.64 R14, c[0x0][0x270] ;  /* 0x00009c00ff0e4b82 */ /* 0x000f220000000a00 */
[----:B0-----:R-:W-:-:S04]  /*0610*/  @P2 LEA R28, P5, R16, R8, 0x1 ;  /* 0x00000008101c2211 */ /* 0x001fc800078a08ff */
[----:B------:R-:W-:Y:S02]  /*0620*/  @P2 LEA.HI.X R29, R16, R9, R7, 0x1, P5 ;  /* 0x00000009101d2211 */ /* 0x000fe400028f0c07 */
[----:B------:R-:W-:Y:S01]  /*0630*/  MOV R12, RZ ;  /* 0x000000ff000c7202 */ /* 0x000fe20000000f00 */
[----:B------:R-:W0:Y:S01]  /*0640*/  @P3 LDC.64 R16, c[0x0][0x220] ;  /* 0x00008800ff103b82 */ /* 0x000e220000000a00 */
[----:B------:R-:W-:Y:S02]  /*0650*/  @P3 MOV R21, R25 ;  /* 0x0000001900153202 */ /* 0x000fe40000000f00 */
[----:B------:R-:W-:Y:S02]  /*0660*/  MOV R7, RZ ;  /* 0x000000ff00077202 */ /* 0x000fe40000000f00 */
[----:B------:R5:W2:Y:S03]  /*0670*/  @P2 LDG.E R12, desc[UR8][R28.64] ;  /* 0x000000081c0c2981 */ /* 0x000aa6000c1e1900 */
[----:B------:R-:W1:Y:S01]  /*0680*/  @P4 LDC.64 R8, c[0x0][0x220] ;  /* 0x00008800ff084b82 */ /* 0x000e620000000a00 */
[----:B---3--:R-:W-:Y:S01]  /*0690*/  @P3 IMAD R20, R20, R10, RZ ;  /* 0x0000000a14143224 */ /* 0x008fe200078e02ff */
[----:B------:R-:W3:Y:S03]  /*06a0*/  @P0 LDG.E R7, desc[UR8][R30.64] ;  /* 0x000000081e070981 */ /* 0x000ee6000c1e1900 */
[----:B------:R-:W-:Y:S01]  /*06b0*/  @P3 IMAD R11, R13, R11, R20 ;  /* 0x0000000b0d0b3224 */ /* 0x000fe200078e0214 */
[----:B------:R-:W-:-:S02]  /*06c0*/  @P3 MOV R20, R22 ;  /* 0x0000001600143202 */ /* 0x000fc40000000f00 */
[----:B-----5:R-:W-:Y:S01]  /*06d0*/  @P4 MOV R28, R22 ;  /* 0x00000016001c4202 */ /* 0x020fe20000000f00 */
[----:B----4-:R-:W-:Y:S01]  /*06e0*/  @P4 IMAD R19, R19, R14, RZ ;  /* 0x0000000e13134224 */ /* 0x010fe200078e02ff */
[----:B------:R-:W-:Y:S01]  /*06f0*/  @P4 MOV R29, R25 ;  /* 0x00000019001d4202 */ /* 0x000fe20000000f00 */
[----:B------:R-:W-:-:S04]  /*0700*/  @P3 IMAD.WIDE.U32 R20, R13, R10, R20 ;  /* 0x0000000a0d143225 */ /* 0x000fc800078e0014 */
[C---:B------:R-:W-:Y:S02]  /*0710*/  @P4 IMAD R15, R18.reuse, R15, R19 ;  /* 0x0000000f120f4224 */ /* 0x040fe400078e0213 */
[----:B------:R-:W-:Y:S01]  /*0720*/  @P4 IMAD.WIDE.U32 R28, R18, R14, R28 ;  /* 0x0000000e121c4225 */ /* 0x000fe200078e001c */
[----:B------:R-:W-:Y:S02]  /*0730*/  @P3 IADD3 R11, R21, R11, RZ ;  /* 0x0000000b150b3210 */ /* 0x000fe40007ffe0ff */
[----:B0-----:R-:W-:Y:S02]  /*0740*/  @P3 LEA R16, P0, R20, R16, 0x1 ;  /* 0x0000001014103211 */ /* 0x001fe400078008ff */
[----:B------:R-:W-:Y:S02]  /*0750*/  @P4 IADD3 R15, R29, R15, RZ ;  /* 0x0000000f1d0f4210 */ /* 0x000fe40007ffe0ff */
[----:B-1----:R-:W-:Y:S02]  /*0760*/  @P4 LEA R8, P2, R28, R8, 0x1 ;  /* 0x000000081c084211 */ /* 0x002fe400078408ff */
[----:B------:R-:W-:-:S02]  /*0770*/  MOV R13, RZ ;  /* 0x000000ff000d7202 */ /* 0x000fc40000000f00 */
[----:B------:R-:W-:Y:S02]  /*0780*/  @P3 LEA.HI.X R17, R20, R17, R11, 0x1, P0 ;  /* 0x0000001114113211 */ /* 0x000fe400000f0c0b */
[----:B------:R-:W-:Y:S02]  /*0790*/  MOV R14, RZ ;  /* 0x000000ff000e7202 */ /* 0x000fe40000000f00 */
[----:B------:R-:W-:Y:S01]  /*07a0*/  @P4 LEA.HI.X R9, R28, R9, R15, 0x1, P2 ;  /* 0x000000091c094211 */ /* 0x000fe200010f0c0f */
[----:B------:R0:W4:Y:S04]  /*07b0*/  @P3 LDG.E R13, desc[UR8][R16.64] ;  /* 0x00000008100d3981 */ /* 0x000128000c1e1900 */
[----:B------:R1:W5:Y:S01]  /*07c0*/  @P4 LDG.E R14, desc[UR8][R8.64] ;  /* 0x00000008080e4981 */ /* 0x000362000c1e1900 */
[----:B------:R-:W0:Y:S01]  /*07d0*/  S2UR UR6, SR_CgaCtaId ;  /* 0x00000000000679c3 */ /* 0x000e220000008800 */
[----:B------:R-:W-:-:S02]  /*07e0*/  UMOV UR5, 0x400 ;  /* 0x0000040000057882 */ /* 0x000fc40000000000 */
[----:B0-----:R-:W-:Y:S01]  /*07f0*/  ULEA UR5, UR6, UR5, 0x18 ;  /* 0x0000000506057291 */ /* 0x001fe2000f8ec03f */
[----:B------:R-:W-:Y:S01]  /*0800*/  BSSY B0, `(.L_x_1514) ;  /* 0x0000050000007945 */ /* 0x000fe20003800000 */
[----:B--2---:R-:W-:Y:S02]  /*0810*/  PRMT R15, R12, 0x7632, R15 ;  /* 0x000076320c0f7816 */ /* 0x004fe4000000000f */
[----:B---3--:R-:W-:Y:S02]  /*0820*/  PRMT R10, R7, 0x7632, R10 ;  /* 0x00007632070a7816 */ /* 0x008fe4000000000a */
[----:B------:R-:W-:Y:S02]  /*0830*/  SHF.L.U32 R19, R15, 0x10, RZ ;  /* 0x000000100f137819 */ /* 0x000fe400000006ff */
[----:B------:R-:W-:Y:S01]  /*0840*/  SHF.L.U32 R11, R10, 0x10, RZ ;  /* 0x000000100a0b7819 */ /* 0x000fe200000006ff */
[----:B------:R-:W-:Y:S01]  /*0850*/  IMAD.U32 R10, R7, 0x10000, RZ ;  /* 0x00010000070a7824 */ /* 0x000fe200078e00ff */
[----:B------:R-:W-:Y:S01]  /*0860*/  SHF.L.U32 R18, R12, 0x10, RZ ;  /* 0x000000100c127819 */ /* 0x000fe200000006ff */
[----:B------:R-:W-:-:S02]  /*0870*/  FMUL.FTZ R21, R19, R19 ;  /* 0x0000001313157220 */ /* 0x000fc40000410000 */
[----:B------:R-:W-:Y:S01]  /*0880*/  FMUL.FTZ R15, R11, R11 ;  /* 0x0000000b0b0f7220 */ /* 0x000fe20000410000 */
[----:B------:R-:W-:Y:S01]  /*0890*/  FADD.FTZ R11, R10, R11 ;  /* 0x0000000b0a0b7221 */ /* 0x000fe20000010000 */
[----:B------:R-:W-:Y:S02]  /*08a0*/  FADD.FTZ R16, R18, R19 ;  /* 0x0000001312107221 */ /* 0x000fe40000010000 */
[----:B------:R-:W-:Y:S01]  /*08b0*/  FFMA.FTZ R10, R10, R10, R15 ;  /* 0x0000000a0a0a7223 */ /* 0x000fe2000001000f */
[----:B------:R-:W-:Y:S01]  /*08c0*/  FADD.FTZ R11, RZ, R11 ;  /* 0x0000000bff0b7221 */ /* 0x000fe20000010000 */
[----:B-1----:R-:W-:Y:S02]  /*08d0*/  FFMA.FTZ R8, R18, R18, R21 ;  /* 0x0000001212087223 */ /* 0x002fe40000010015 */
[----:B------:R-:W0:Y:S01]  /*08e0*/  S2R R18, SR_LANEID ;  /* 0x0000000000127919 */ /* 0x000e220000000000 */
[----:B------:R-:W-:Y:S01]  /*08f0*/  FADD.FTZ R11, R11, R16 ;  /* 0x000000100b0b7221 */ /* 0x000fe20000010000 */
[----:B----4-:R-:W-:-:S02]  /*0900*/  PRMT R9, R13, 0x7632, R9 ;  /* 0x000076320d097816 */ /* 0x010fc40000000009 */
[C---:B-----5:R-:W-:Y:S02]  /*0910*/  PRMT R15, R14.reuse, 0x7632, R15 ;  /* 0x000076320e0f7816 */ /* 0x060fe4000000000f */
[----:B------:R-:W-:Y:S02]  /*0920*/  SHF.L.U32 R17, R9, 0x10, RZ ;  /* 0x0000001009117819 */ /* 0x000fe400000006ff */
[----:B------:R-:W-:Y:S01]  /*0930*/  SHF.L.U32 R9, R15, 0x10, RZ ;  /* 0x000000100f097819 */ /* 0x000fe200000006ff */
[----:B------:R-:W-:Y:S01]  /*0940*/  FADD.FTZ R15, RZ, R10 ;  /* 0x0000000aff0f7221 */ /* 0x000fe20000010000 */
[----:B------:R-:W-:Y:S01]  /*0950*/  SHF.L.U32 R16, R13, 0x10, RZ ;  /* 0x000000100d107819 */ /* 0x000fe200000006ff */
[----:B------:R-:W-:Y:S01]  /*0960*/  FMUL.FTZ R19, R17, R17 ;  /* 0x0000001111137220 */ /* 0x000fe20000410000 */
[----:B------:R-:W-:Y:S01]  /*0970*/  SHF.L.U32 R10, R14, 0x10, RZ ;  /* 0x000000100e0a7819 */ /* 0x000fe200000006ff */
[----:B------:R-:W-:Y:S01]  /*0980*/  FADD.FTZ R8, R15, R8 ;  /* 0x000000080f087221 */ /* 0x000fe20000010000 */
[----:B------:R-:W-:Y:S01]  /*0990*/  FMUL.FTZ R15, R9, R9 ;  /* 0x00000009090f7220 */ /* 0x000fe20000410000 */
[C---:B------:R-:W-:Y:S01]  /*09a0*/  FADD.FTZ R20, R16.reuse, R17 ;  /* 0x0000001110147221 */ /* 0x040fe20000010000 */
[----:B------:R-:W-:Y:S01]  /*09b0*/  FFMA.FTZ R19, R16, R16, R19 ;  /* 0x0000001010137223 */ /* 0x000fe20000010013 */
[C---:B------:R-:W-:Y:S01]  /*09c0*/  FADD.FTZ R16, R10.reuse, R9 ;  /* 0x000000090a107221 */ /* 0x040fe20000010000 */
[----:B------:R-:W-:Y:S01]  /*09d0*/  FFMA.FTZ R15, R10, R10, R15 ;  /* 0x0000000a0a0f7223 */ /* 0x000fe2000001000f */
[----:B------:R-:W-:Y:S01]  /*09e0*/  FADD.FTZ R11, R11, R20 ;  /* 0x000000140b0b7221 */ /* 0x000fe20000010000 */
[----:B------:R-:W-:-:S03]  /*09f0*/  FADD.FTZ R8, R8, R19 ;  /* 0x0000001308087221 */ /* 0x000fc60000010000 */
[----:B------:R-:W-:Y:S01]  /*0a00*/  FADD.FTZ R16, R11, R16 ;  /* 0x000000100b107221 */ /* 0x000fe20000010000 */
[----:B------:R-:W-:-:S04]  /*0a10*/  FADD.FTZ R17, R8, R15 ;  /* 0x0000000f08117221 */ /* 0x000fc80000010000 */
[----:B------:R-:W1:Y:S04]  /*0a20*/  SHFL.DOWN PT, R9, R16, 0x1, 0x1f ;  /* 0x08201f0010097f89 */ /* 0x000e6800000e0000 */
[----:B------:R-:W2:Y:S01]  /*0a30*/  SHFL.DOWN PT, R8, R17, 0x1, 0x1f ;  /* 0x08201f0011087f89 */ /* 0x000ea200000e0000 */
[----:B0-----:R-:W-:-:S13]  /*0a40*/  ISETP.GT.AND P0, PT, R18, 0x1e, PT ;  /* 0x0000001e1200780c */ /* 0x001fda0003f04270 */
[----:B-1----:R-:W-:Y:S01]  /*0a50*/  @!P0 FADD.FTZ R16, R16, R9 ;  /* 0x0000000910108221 */ /* 0x002fe20000010000 */
[----:B--2---:R-:W-:-:S04]  /*0a60*/  @!P0 FADD.FTZ R17, R17, R8 ;  /* 0x0000000811118221 */ /* 0x004fc80000010000 */
[----:B------:R-:W0:Y:S04]  /*0a70*/  SHFL.DOWN PT, R9, R16, 0x2, 0x1f ;  /* 0x08401f0010097f89 */ /* 0x000e2800000e0000 */
[----:B------:R-:W1:Y:S01]  /*0a80*/  SHFL.DOWN PT, R8, R17, 0x2, 0x1f ;  /* 0x08401f0011087f89 */ /* 0x000e6200000e0000 */
[----:B------:R-:W-:-:S13]  /*0a90*/  ISETP.GT.AND P0, PT, R18, 0x1d, PT ;  /* 0x0000001d1200780c */ /* 0x000fda0003f04270 */
[----:B0-----:R-:W-:Y:S01]  /*0aa0*/  @!P0 FADD.FTZ R16, R16, R9 ;  /* 0x0000000910108221 */ /* 0x001fe20000010000 */
[----:B-1----:R-:W-:-:S04]  /*0ab0*/  @!P0 FADD.FTZ R17, R17, R8 ;  /* 0x0000000811118221 */ /* 0x002fc80000010000 */
[----:B------:R-:W0:Y:S04]  /*0ac0*/  SHFL.DOWN PT, R9, R16, 0x4, 0x1f ;  /* 0x08801f0010097f89 */ /* 0x000e2800000e0000 */
[----:B------:R-:W1:Y:S01]  /*0ad0*/  SHFL.DOWN PT, R8, R17, 0x4, 0x1f ;  /* 0x08801f0011087f89 */ /* 0x000e6200000e0000 */
[----:B------:R-:W-:-:S13]  /*0ae0*/  ISETP.GT.AND P0, PT, R18, 0x1b, PT ;  /* 0x0000001b1200780c */ /* 0x000fda0003f04270 */
[----:B0-----:R-:W-:Y:S01]  /*0af0*/  @!P0 FADD.FTZ R16, R16, R9 ;  /* 0x0000000910108221 */ /* 0x001fe20000010000 */
[----:B-1----:R-:W-:-:S04]  /*0b00*/  @!P0 FADD.FTZ R17, R17, R8 ;  /* 0x0000000811118221 */ /* 0x002fc80000010000 */
[----:B------:R-:W0:Y:S04]  /*0b10*/  SHFL.DOWN PT, R9, R16, 0x8, 0x1f ;  /* 0x09001f0010097f89 */ /* 0x000e2800000e0000 */
[----:B------:R-:W1:Y:S01]  /*0b20*/  SHFL.DOWN PT, R8, R17, 0x8, 0x1f ;  /* 0x09001f0011087f89 */ /* 0x000e6200000e0000 */
[----:B------:R-:W-:Y:S02]  /*0b30*/  ISETP.GT.AND P0, PT, R18, 0x17, PT ;  /* 0x000000171200780c */ /* 0x000fe40003f04270 */
[----:B------:R-:W-:-:S11]  /*0b40*/  SHF.R.S32.HI R11, RZ, 0x1f, R2 ;  /* 0x0000001fff0b7819 */ /* 0x000fd60000011402 */
[----:B0-----:R-:W-:Y:S01]  /*0b50*/  @!P0 FADD.FTZ R16, R16, R9 ;  /* 0x0000000910108221 */ /* 0x001fe20000010000 */
[----:B-1----:R-:W-:-:S04]  /*0b60*/  @!P0 FADD.FTZ R17, R17, R8 ;  /* 0x0000000811118221 */ /* 0x002fc80000010000 */
[----:B------:R-:W0:Y:S04]  /*0b70*/  SHFL.DOWN PT, R9, R16, 0x10, 0x1f ;  /* 0x0a001f0010097f89 */ /* 0x000e2800000e0000 */
[----:B------:R-:W1:Y:S01]  /*0b80*/  SHFL.DOWN PT, R8, R17, 0x10, 0x1f ;  /* 0x0a001f0011087f89 */ /* 0x000e6200000e0000 */
[C---:B------:R-:W-:Y:S02]  /*0b90*/  ISETP.GT.AND P0, PT, R18.reuse, 0xf, PT ;  /* 0x0000000f1200780c */ /* 0x040fe40003f04270 */
[----:B------:R-:W-:Y:S02]  /*0ba0*/  LEA.HI R11, R11, R2, RZ, 0x5 ;  /* 0x000000020b0b7211 */ /* 0x000fe400078f28ff */
[----:B------:R-:W-:Y:S02]  /*0bb0*/  ISETP.NE.AND P2, PT, R18, RZ, PT ;  /* 0x000000ff1200720c */ /* 0x000fe40003f45270 */
[----:B------:R-:W-:-:S04]  /*0bc0*/  SHF.R.S32.HI R11, RZ, 0x5, R11 ;  /* 0x00000005ff0b7819 */ /* 0x000fc8000001140b */
[----:B------:R-:W-:-:S03]  /*0bd0*/  LEA R11, R11, UR5, 0x3 ;  /* 0x000000050b0b7c11 */ /* 0x000fc6000f8e18ff */
[----:B0-----:R-:W-:Y:S01]  /*0be0*/  @!P0 FADD.FTZ R16, R16, R9 ;  /* 0x0000000910108221 */ /* 0x001fe20000010000 */
[----:B-1----:R-:W-:-:S05]  /*0bf0*/  @!P0 FADD.FTZ R17, R17, R8 ;  /* 0x0000000811118221 */ /* 0x002fca0000010000 */
[----:B------:R0:W-:Y:S01]  /*0c00*/  @!P2 STS.64 [R11+0x8], R16 ;  /* 0x000008100b00a388 */ /* 0x0001e20000000a00 */
[----:B------:R-:W-:Y:S01]  /*0c10*/  BAR.SYNC.DEFER_BLOCKING 0x0 ;  /* 0x0000000000007b1d */ /* 0x000fe20000010000 */
[----:B------:R-:W-:Y:S02]  /*0c20*/  ISETP.NE.AND P2, PT, R2, RZ, PT ;  /* 0x000000ff0200720c */ /* 0x000fe40003f45270 */
[----:B------:R-:W-:-:S11]  /*0c30*/  ISETP.GE.U32.AND P0, PT, R4, 0x2, PT ;  /* 0x000000020400780c */ /* 0x000fd60003f06070 */
        /* <DEDUP_REMOVED lines=12> */
.L_x_1515:
[----:B------:R-:W-:Y:S05]  /*0d00*/  BSYNC B0 ;  /* 0x0000000000007941 */ /* 0x000fea0003800000 */
.L_x_1514:
        /* <DEDUP_REMOVED lines=11> */
[----:B------:R-:W-:Y:S01]  /*0dc0*/  LOP3.LUT P0, RZ, R5, 0x2, RZ, 0xc0, !PT ;  /* 0x0000000205ff7812 */ /* 0x000fe2000780c0ff */
[----:B------:R-:W-:Y:S01]  /*0dd0*/  IMAD R11, R3, UR7, R0 ;  /* 0x00000007030b7c24 */ /* 0x000fe2000f8e0200 */
[----:B------:R-:W-:Y:S02]  /*0de0*/  MOV R15, 0xffffffff ;  /* 0xffffffff000f7802 */ /* 0x000fe40000000f00 */
[----:B------:R-:W-:Y:S02]  /*0df0*/  SEL R19, R4, RZ, !P0 ;  /* 0x000000ff04137207 */ /* 0x000fe40004000000 */
[----:B------:R-:W-:Y:S02]  /*0e00*/  SEL R15, R15, 0x1, P0 ;  /* 0x000000010f0f7807 */ /* 0x000fe40000000000 */
[----:B------:R-:W-:Y:S02]  /*0e10*/  ISETP.NE.AND P0, PT, R19, -0x1, PT ;  /* 0xffffffff1300780c */ /* 0x000fe40003f05270 */
[----:B------:R-:W-:-:S04]  /*0e20*/  LEA R10, P3, R11, R28, 0x3 ;  /* 0x0000001c0b0a7211 */ /* 0x000fc800078618ff */
[----:B------:R-:W-:-:S05]  /*0e30*/  LEA.HI.X R11, R11, R29, RZ, 0x3, P3 ;  /* 0x0000001d0b0b7211 */ /* 0x000fca00018f1cff */
[----:B------:R0:W-:Y:S01]  /*0e40*/  STG.E.64 desc[UR8][R10.64], R16 ;  /* 0x000000100a007986 */ /* 0x0001e2000c101b08 */
[----:B------:R-:W-:Y:S06]  /*0e50*/  MEMBAR.ALL.GPU ;  /* 0x0000000000007992 */ /* 0x000fec000000a000 */
[----:B------:R-:W-:-:S00]  /*0e60*/  ERRBAR ;  /* 0x00000000000079ab */ /* 0x000fc00000000000 */
[----:B------:R-:W-:Y:S06]  /*0e70*/  CGAERRBAR ;  /* 0x00000000000075ab */ /* 0x000fec0000000000 */
[----:B------:R0:W-:Y:S01]  /*0e80*/  REDG.E.ADD.S32.STRONG.GPU desc[UR8][R8.64], R15 ;  /* 0x0000000f0800798e */ /* 0x0001e2000c10e388 */
[----:B------:R-:W-:Y:S05]  /*0e90*/  @!P0 BRA `(.L_x_1517) ;  /* 0x0000000000148947 */ /* 0x000fea0003800000 */
.L_x_1518:
[----:B0-----:R-:W2:Y:S04]  /*0ea0*/  LDG.E.STRONG.GPU R10, desc[UR8][R8.64] ;  /* 0x00000008080a7981 */ /* 0x001ea8000c1ef900 */
[----:B--2---:R-:W-:Y:S01]  /*0eb0*/  CCTL.IVALL ;  /* 0x00000000ff00798f */ /* 0x004fe20002000000 */
[----:B------:R-:W-:Y:S05]  /*0ec0*/  YIELD ;  /* 0x0000000000007946 */ /* 0x000fea0003800000 */
[----:B------:R-:W-:-:S13]  /*0ed0*/  ISETP.NE.AND P0, PT, R10, R19, PT ;  /* 0x000000130a00720c */ /* 0x000fda0003f05270 */
[----:B------:R-:W-:Y:S05]  /*0ee0*/  @P0 BRA `(.L_x_1518) ;  /* 0xfffffffc00ec0947 */ /* 0x000fea000383ffff */
.L_x_1517:
        /* <DEDUP_REMOVED lines=17> */
.L_x_1522:
        /* <DEDUP_REMOVED lines=15> */
[----:B------:R-:W-:-:S04]  /*10f0*/  IADD3 R18, R20, 0x3, RZ ;  /* 0x0000000314127810 */ /* 0x000fc80007ffe0ff */
[----:B------:R-:W-:Y:S01]  /*1100*/  ISETP.EQ.OR P4, PT, R18, UR7, P2 ;  /* 0x0000000712007c0c */ /* 0x000fe20009782670 */
[----:B------:R-:W-:-:S12]  /*1110*/  @!P5 FADD.FTZ R17, R17, R19 ;  /* 0x000000131111d221 */ /* 0x000fd80000010000 */
[----:B------:R-:W-:-:S04]  /*1120*/  @!P4 IMAD R21, R3, R18, R0 ;  /* 0x000000120315c224 */ /* 0x000fc800078e0200 */
[----:B------:R-:W-:-:S06]  /*1130*/  @!P4 IMAD.WIDE.U32 R18, R21, 0x8, R28 ;  /* 0x000000081512c825 */ /* 0x000fcc00078e001c */
[----:B------:R-:W2:Y:S01]  /*1140*/  @!P4 LDG.E.64 R18, desc[UR8][R18.64] ;  /* 0x000000081212c981 */ /* 0x000ea2000c1e1b00 */
[----:B---3--:R-:W-:Y:S01]  /*1150*/  @!P6 FADD.FTZ R16, R16, R10 ;  /* 0x0000000a1010e221 */ /* 0x008fe20000010000 */
[----:B------:R-:W-:-:S03]  /*1160*/  IADD3 R10, R20, 0x4, RZ ;  /* 0x00000004140a7810 */ /* 0x000fc60007ffe0ff */
[----:B----4-:R-:W-:Y:S01]  /*1170*/  @!P3 FADD.FTZ R16, R16, R8 ;  /* 0x000000081010b221 */ /* 0x010fe20000010000 */
[----:B------:R-:W-:Y:S02]  /*1180*/  ISETP.EQ.OR P5, PT, R10, UR7, P2 ;  /* 0x000000070a007c0c */ /* 0x000fe400097a2670 */
[----:B------:R-:W-:Y:S01]  /*1190*/  IADD3 R8, R20, 0x5, RZ ;  /* 0x0000000514087810 */ /* 0x000fe20007ffe0ff */
[----:B------:R-:W-:-:S03]  /*11a0*/  @!P6 FADD.FTZ R17, R17, R11 ;  /* 0x0000000b1111e221 */ /* 0x000fc60000010000 */
[----:B------:R-:W-:Y:S01]  /*11b0*/  ISETP.EQ.OR P6, PT, R8, UR7, P2 ;  /* 0x0000000708007c0c */ /* 0x000fe200097c2670 */
[----:B------:R-:W-:-:S06]  /*11c0*/  @!P3 FADD.FTZ R17, R17, R9 ;  /* 0x000000091111b221 */ /* 0x000fcc0000010000 */
[----:B------:R-:W-:-:S04]  /*11d0*/  @!P5 IMAD R11, R3, R10, R0 ;  /* 0x0000000a030bd224 */ /* 0x000fc800078e0200 */
[----:B------:R-:W-:-:S04]  /*11e0*/  @!P5 IMAD.WIDE.U32 R10, R11, 0x8, R28 ;  /* 0x000000080b0ad825 */ /* 0x000fc800078e001c */
[----:B------:R-:W-:Y:S02]  /*11f0*/  @!P6 IMAD R9, R3, R8, R0 ;  /* 0x000000080309e224 */ /* 0x000fe400078e0200 */
[----:B------:R-:W3:Y:S02]  /*1200*/  @!P5 LDG.E.64 R10, desc[UR8][R10.64] ;  /* 0x000000080a0ad981 */ /* 0x000ee4000c1e1b00 */
[----:B------:R-:W-:-:S06]  /*1210*/  @!P6 IMAD.WIDE.U32 R8, R9, 0x8, R28 ;  /* 0x000000080908e825 */ /* 0x000fcc00078e001c */
        /* <DEDUP_REMOVED lines=8> */
[----:B------:R-:W-:-:S04]  /*12a0*/  IADD3 R21, R20, 0x7, RZ ;  /* 0x0000000714157810 */ /* 0x000fc80007ffe0ff */
[----:B------:R-:W-:Y:S01]  /*12b0*/  ISETP.EQ.OR P4, PT, R21, UR7, P2 ;  /* 0x0000000715007c0c */ /* 0x000fe20009782670 */
[----:B---3--:R-:W-:Y:S01]  /*12c0*/  @!P5 FADD.FTZ R17, R17, R11 ;  /* 0x0000000b1111d221 */ /* 0x008fe20000010000 */
[----:B------:R-:W-:Y:S01]  /*12d0*/  @!P5 FADD.FTZ R16, R16, R10 ;  /* 0x0000000a1010d221 */ /* 0x000fe20000010000 */
[----:B------:R-:W-:Y:S02]  /*12e0*/  IADD3 R10, R20, 0x8, RZ ;  /* 0x00000008140a7810 */ /* 0x000fe40007ffe0ff */
[----:B----4-:R-:W-:Y:S01]  /*12f0*/  @!P6 FADD.FTZ R17, R17, R9 ;  /* 0x000000091111e221 */ /* 0x010fe20000010000 */
[----:B------:R-:W-:Y:S01]  /*1300*/  @!P6 FADD.FTZ R16, R16, R8 ;  /* 0x000000081010e221 */ /* 0x000fe20000010000 */
[----:B------:R-:W-:Y:S02]  /*1310*/  ISETP.EQ.OR P6, PT, R10, UR7, P2 ;  /* 0x000000070a007c0c */ /* 0x000fe400097c2670 */
[----:B------:R-:W-:-:S04]  /*1320*/  IADD3 R11, R20, 0x9, RZ ;  /* 0x00000009140b7810 */ /* 0x000fc80007ffe0ff */
[----:B------:R-:W-:Y:S01]  /*1330*/  @!P4 IMAD R9, R3, R21, R0 ;  /* 0x000000150309c224 */ /* 0x000fe200078e0200 */
[----:B------:R-:W-:-:S03]  /*1340*/  ISETP.EQ.OR P5, PT, R11, UR7, P2 ;  /* 0x000000070b007c0c */ /* 0x000fc600097a2670 */
[----:B------:R-:W-:-:S06]  /*1350*/  @!P4 IMAD.WIDE.U32 R8, R9, 0x8, R28 ;  /* 0x000000080908c825 */ /* 0x000fcc00078e001c */
[----:B------:R-:W3:Y:S01]  /*1360*/  @!P4 LDG.E.64 R8, desc[UR8][R8.64] ;  /* 0x000000080808c981 */ /* 0x000ee2000c1e1b00 */
[----:B------:R-:W-:-:S03]  /*1370*/  @!P6 IMAD R21, R3, R10, R0 ;  /* 0x0000000a0315e224 */ /* 0x000fc600078e0200 */
[----:B------:R-:W-:-:S04]  /*1380*/  @!P5 IMAD R11, R3, R11, R0 ;  /* 0x0000000b030bd224 */ /* 0x000fc800078e0200 */
[----:B------:R-:W-:-:S06]  /*1390*/  @!P5 IMAD.WIDE.U32 R10, R11, 0x8, R28 ;  /* 0x000000080b0ad825 */ /* 0x000fcc00078e001c */
[----:B------:R-:W4:Y:S01]  /*13a0*/  @!P5 LDG.E.64 R10, desc[UR8][R10.64] ;  /* 0x000000080a0ad981 */ /* 0x000f22000c1e1b00 */
[----:B--2---:R-:W-:Y:S01]  /*13b0*/  @!P3 FADD.FTZ R16, R16, R18 ;  /* 0x000000121010b221 */ /* 0x004fe20000010000 */
[----:B------:R-:W-:Y:S01]  /*13c0*/  @!P3 FADD.FTZ R17, R17, R19 ;  /* 0x000000131111b221 */ /* 0x000fe20000010000 */
[----:B------:R-:W-:-:S06]  /*13d0*/  @!P6 IMAD.WIDE.U32 R18, R21, 0x8, R28 ;  /* 0x000000081512e825 */ /* 0x000fcc00078e001c */
[----:B------:R-:W2:Y:S01]  /*13e0*/  @!P6 LDG.E.64 R18, desc[UR8][R18.64] ;  /* 0x000000081212e981 */ /* 0x000ea2000c1e1b00 */
[----:B---3--:R-:W-:Y:S01]  /*13f0*/  @!P4 FADD.FTZ R17, R17, R9 ;  /* 0x000000091111c221 */ /* 0x008fe20000010000 */
[----:B------:R-:W-:Y:S01]  /*1400*/  IADD3 R9, R20, 0xa, RZ ;  /* 0x0000000a14097810 */ /* 0x000fe20007ffe0ff */
[----:B------:R-:W-:Y:S01]  /*1410*/  @!P4 FADD.FTZ R16, R16, R8 ;  /* 0x000000081010c221 */ /* 0x000fe20000010000 */
[----:B------:R-:W-:Y:S02]  /*1420*/  IADD3 R8, R20, 0xb, RZ ;  /* 0x0000000b14087810 */ /* 0x000fe40007ffe0ff */
[----:B------:R-:W-:Y:S02]  /*1430*/  ISETP.EQ.OR P4, PT, R9, UR7, P2 ;  /* 0x0000000709007c0c */ /* 0x000fe40009782670 */
[----:B------:R-:W-:Y:S01]  /*1440*/  ISETP.EQ.OR P3, PT, R8, UR7, P2 ;  /* 0x0000000708007c0c */ /* 0x000fe20009762670 */
[----:B--2---:R-:W-:Y:S01]  /*1450*/  @!P6 FADD.FTZ R16, R16, R18 ;  /* 0x000000121010e221 */ /* 0x004fe20000010000 */
[----:B------:R-:W-:-:S09]  /*1460*/  @!P6 FADD.FTZ R17, R17, R19 ;  /* 0x000000131111e221 */ /* 0x000fd20000010000 */
[----:B------:R-:W-:Y:S02]  /*1470*/  @!P4 IMAD R19, R3, R9, R0 ;  /* 0x000000090313c224 */ /* 0x000fe400078e0200 */
[----:B----4-:R-:W-:Y:S01]  /*1480*/  @!P5 FADD.FTZ R16, R16, R10 ;  /* 0x0000000a1010d221 */ /* 0x010fe20000010000 */
[----:B------:R-:W-:Y:S02]  /*1490*/  VIADD R10, R20, 0xc ;  /* 0x0000000c140a7836 */ /* 0x000fe40000000000 */
[----:B------:R-:W-:-:S04]  /*14a0*/  @!P4 IMAD.WIDE.U32 R18, R19, 0x8, R28 ;  /* 0x000000081312c825 */ /* 0x000fc800078e001c */
[----:B------:R-:W-:Y:S01]  /*14b0*/  @!P3 IMAD R9, R3, R8, R0 ;  /* 0x000000080309b224 */ /* 0x000fe200078e0200 */
[----:B------:R-:W-:Y:S01]  /*14c0*/  ISETP.EQ.OR P6, PT, R10, UR7, P2 ;  /* 0x000000070a007c0c */ /* 0x000fe200097c2670 */
[----:B------:R-:W2:Y:S02]  /*14d0*/  @!P4 LDG.E.64 R18, desc[UR8][R18.64] ;  /* 0x000000081212c981 */ /* 0x000ea4000c1e1b00 */
[----:B------:R-:W-:-:S06]  /*14e0*/  @!P3 IMAD.WIDE.U32 R8, R9, 0x8, R28 ;  /* 0x000000080908b825 */ /* 0x000fcc00078e001c */
[----:B------:R-:W3:Y:S01]  /*14f0*/  @!P3 LDG.E.64 R8, desc[UR8][R8.64] ;  /* 0x000000080808b981 */ /* 0x000ee2000c1e1b00 */
[----:B------:R-:W-:-:S03]  /*1500*/  @!P5 FADD.FTZ R17, R17, R11 ;  /* 0x0000000b1111d221 */ /* 0x000fc60000010000 */
[----:B------:R-:W-:-:S04]  /*1510*/  @!P6 IMAD R21, R3, R10, R0 ;  /* 0x0000000a0315e224 */ /* 0x000fc800078e0200 */
[----:B------:R-:W-:-:S06]  /*1520*/  @!P6 IMAD.WIDE.U32 R10, R21, 0x8, R28 ;  /* 0x00000008150ae825 */ /* 0x000fcc00078e001c */
[----:B------:R-:W4:Y:S01]  /*1530*/  @!P6 LDG.E.64 R10, desc[UR8][R10.64] ;  /* 0x000000080a0ae981 */ /* 0x000f22000c1e1b00 */
[----:B------:R-:W-:-:S04]  /*1540*/  IADD3 R21, R20, 0xd, RZ ;  /* 0x0000000d14157810 */ /* 0x000fc80007ffe0ff */
[----:B------:R-:W-:Y:S01]  /*1550*/  ISETP.EQ.OR P5, PT, R21, UR7, P2 ;  /* 0x0000000715007c0c */ /* 0x000fe200097a2670 */
[----:B--2---:R-:W-:Y:S01]  /*1560*/  @!P4 FADD.FTZ R17, R17, R19 ;  /* 0x000000131111c221 */ /* 0x004fe20000010000 */
[----:B------:R-:W-:Y:S01]  /*1570*/  IADD3 R19, R20, 0xe, RZ ;  /* 0x0000000e14137810 */ /* 0x000fe20007ffe0ff */
[----:B------:R-:W-:Y:S01]  /*1580*/  @!P4 FADD.FTZ R16, R16, R18 ;  /* 0x000000121010c221 */ /* 0x000fe20000010000 */
[----:B------:R-:W-:Y:S02]  /*1590*/  IADD3 R18, R20, 0xf, RZ ;  /* 0x0000000f14127810 */ /* 0x000fe40007ffe0ff */
[----:B------:R-:W-:Y:S01]  /*15a0*/  ISETP.EQ.OR P4, PT, R19, UR7, P2 ;  /* 0x0000000713007c0c */ /* 0x000fe20009782670 */
[----:B---3--:R-:W-:-:S06]  /*15b0*/  @!P3 FADD.FTZ R17, R17, R9 ;  /* 0x000000091111b221 */ /* 0x008fcc0000010000 */
[----:B------:R-:W-:Y:S02]  /*15c0*/  @!P5 IMAD R9, R3, R21, R0 ;  /* 0x000000150309d224 */ /* 0x000fe400078e0200 */
[----:B------:R-:W-:Y:S01]  /*15d0*/  @!P3 FADD.FTZ R16, R16, R8 ;  /* 0x000000081010b221 */ /* 0x000fe20000010000 */
[----:B------:R-:W-:Y:S01]  /*15e0*/  ISETP.EQ.OR P3, PT, R18, UR7, P2 ;  /* 0x0000000712007c0c */ /* 0x000fe20009762670 */
[----:B------:R-:W-:-:S04]  /*15f0*/  @!P5 IMAD.WIDE.U32 R8, R9, 0x8, R28 ;  /* 0x000000080908d825 */ /* 0x000fc800078e001c */
[----:B------:R-:W-:Y:S02]  /*1600*/  @!P4 IMAD R19, R3, R19, R0 ;  /* 0x000000130313c224 */ /* 0x000fe400078e0200 */
[----:B------:R-:W2:Y:S01]  /*1610*/  @!P5 LDG.E.64 R8, desc[UR8][R8.64] ;  /* 0x000000080808d981 */ /* 0x000ea2000c1e1b00 */
[----:B----4-:R-:W-:Y:S01]  /*1620*/  @!P6 FADD.FTZ R16, R16, R10 ;  /* 0x0000000a1010e221 */ /* 0x010fe20000010000 */
[----:B------:R-:W-:Y:S01]  /*1630*/  @!P6 FADD.FTZ R17, R17, R11 ;  /* 0x0000000b1111e221 */ /* 0x000fe20000010000 */
        /* <DEDUP_REMOVED lines=15> */
.L_x_1521:
[----:B------:R-:W-:-:S13]  /*1730*/  ISETP.GT.AND P3, PT, R15, 0x4, PT ;  /* 0x000000040f00780c */ /* 0x000fda0003f64270 */
[----:B------:R-:W-:Y:S05]  /*1740*/  @!P3 BRA `(.L_x_1523) ;  /* 0x0000000000ecb947 */ /* 0x000fea0003800000 */
[C---:B------:R-:W-:Y:S02]  /*1750*/  ISETP.EQ.OR P3, PT, R20.reuse, UR7, P2 ;  /* 0x0000000714007c0c */ /* 0x040fe40009762670 */
[----:B------:R-:W-:-:S04]  /*1760*/  IADD3 R19, R20, 0x1, RZ ;  /* 0x0000000114137810 */ /* 0x000fc80007ffe0ff */
[----:B------:R-:W-:-:S07]  /*1770*/  ISETP.EQ.OR P4, PT, R19, UR7, P2 ;  /* 0x0000000713007c0c */ /* 0x000fce0009782670 */
[----:B------:R-:W-:-:S04]  /*1780*/  @!P3 IMAD R9, R20, R3, R0 ;  /* 0x000000031409b224 */ /* 0x000fc800078e0200 */
[----:B------:R-:W-:-:S06]  /*1790*/  @!P3 IMAD.WIDE.U32 R8, R9, 0x8, R28 ;  /* 0x000000080908b825 */ /* 0x000fcc00078e001c */
[----:B------:R-:W2:Y:S01]  /*17a0*/  @!P3 LDG.E.64 R8, desc[UR8][R8.64] ;  /* 0x000000080808b981 */ /* 0x000ea2000c1e1b00 */
[----:B------:R-:W-:-:S04]  /*17b0*/  @!P4 IMAD R19, R3, R19, R0 ;  /* 0x000000130313c224 */ /* 0x000fc800078e0200 */
[----:B------:R-:W-:-:S06]  /*17c0*/  @!P4 IMAD.WIDE.U32 R18, R19, 0x8, R28 ;  /* 0x000000081312c825 */ /* 0x000fcc00078e001c */
[----:B------:R-:W3:Y:S01]  /*17d0*/  @!P4 LDG.E.64 R18, desc[UR8][R18.64] ;  /* 0x000000081212c981 */ /* 0x000ee2000c1e1b00 */
[C---:B------:R-:W-:Y:S02]  /*17e0*/  IADD3 R11, R20.reuse, 0x2, RZ ;  /* 0x00000002140b7810 */ /* 0x040fe40007ffe0ff */
[----:B------:R-:W-:Y:S02]  /*17f0*/  IADD3 R10, R20, 0x3, RZ ;  /* 0x00000003140a7810 */ /* 0x000fe40007ffe0ff */
[----:B------:R-:W-:Y:S02]  /*1800*/  ISETP.EQ.OR P5, PT, R11, UR7, P2 ;  /* 0x000000070b007c0c */ /* 0x000fe400097a2670 */
[----:B------:R-:W-:Y:S02]  /*1810*/  ISETP.EQ.OR P0, PT, R10, UR7, P2 ;  /* 0x000000070a007c0c */ /* 0x000fe40009702670 */
[----:B------:R-:W-:-:S09]  /*1820*/  IADD3 R20, R20, 0x4, RZ ;  /* 0x0000000414147810 */ /* 0x000fd20007ffe0ff */
[C-C-:B------:R-:W-:Y:S02]  /*1830*/  @!P5 IMAD R11, R3.reuse, R11, R0.reuse ;  /* 0x0000000b030bd224 */ /* 0x140fe400078e0200 */
[----:B------:R-:W-:Y:S02]  /*1840*/  @!P0 IMAD R21, R3, R10, R0 ;  /* 0x0000000a03158224 */ /* 0x000fe400078e0200 */
[----:B--2---:R-:W-:Y:S01]  /*1850*/  @!P3 FADD.FTZ R16, R16, R8 ;  /* 0x000000081010b221 */ /* 0x004fe20000010000 */
[----:B------:R-:W-:Y:S01]  /*1860*/  @!P3 FADD.FTZ R17, R17, R9 ;  /* 0x000000091111b221 */ /* 0x000fe20000010000 */
[----:B------:R-:W-:Y:S01]  /*1870*/  @!P5 IMAD.WIDE.U32 R8, R11, 0x8, R28 ;  /* 0x000000080b08d825 */ /* 0x000fe200078e001c */
[----:B------:R-:W-:-:S04]  /*1880*/  ISETP.EQ.OR P3, PT, R20, UR7, P2 ;  /* 0x0000000714007c0c */ /* 0x000fc80009762670 */
[----:B------:R0:W2:Y:S02]  /*1890*/  @!P5 LDG.E.64 R10, desc[UR8][R8.64] ;  /* 0x00000008080ad981 */ /* 0x0000a4000c1e1b00 */
[----:B0-----:R-:W-:-:S06]  /*18a0*/  @!P0 IMAD.WIDE.U32 R8, R21, 0x8, R28 ;  /* 0x0000000815088825 */ /* 0x001fcc00078e001c */
[----:B------:R-:W4:Y:S01]  /*18b0*/  @!P0 LDG.E.64 R8, desc[UR8][R8.64] ;  /* 0x0000000808088981 */ /* 0x000f22000c1e1b00 */
[----:B---3--:R-:W-:Y:S01]  /*18c0*/  @!P4 FADD.FTZ R17, R17, R19 ;  /* 0x000000131111c221 */ /* 0x008fe20000010000 */
[----:B------:R-:W-:Y:S02]  /*18d0*/  @!P3 IMAD R19, R3, R20, R0 ;  /* 0x000000140313b224 */ /* 0x000fe400078e0200 */
[----:B------:R-:W-:Y:S02]  /*18e0*/  @!P4 FADD.FTZ R16, R16, R18 ;  /* 0x000000121010c221 */ /* 0x000fe40000010000 */
[----:B------:R-:W-:-:S06]  /*18f0*/  @!P3 IMAD.WIDE.U32 R18, R19, 0x8, R28 ;  /* 0x000000081312b825 */ /* 0x000fcc00078e001c */
[----:B------:R-:W3:Y:S01]  /*1900*/  @!P3 LDG.E.64 R18, desc[UR8][R18.64] ;  /* 0x000000081212b981 */ /* 0x000ee2000c1e1b00 */
[----:B------:R-:W-:Y:S01]  /*1910*/  IADD3 R31, R20, 0x1, RZ ;  /* 0x00000001141f7810 */ /* 0x000fe20007ffe0ff */
[----:B--2---:R-:W-:Y:S01]  /*1920*/  @!P5 FADD.FTZ R16, R16, R10 ;  /* 0x0000000a1010d221 */ /* 0x004fe20000010000 */
[----:B------:R-:W-:Y:S01]  /*1930*/  @!P5 FADD.FTZ R17, R17, R11 ;  /* 0x0000000b1111d221 */ /* 0x000fe20000010000 */
[----:B------:R-:W-:Y:S02]  /*1940*/  IADD3 R11, R20, 0x2, RZ ;  /* 0x00000002140b7810 */ /* 0x000fe40007ffe0ff */
[----:B------:R-:W-:Y:S02]  /*1950*/  ISETP.EQ.OR P5, PT, R31, UR7, P2 ;  /* 0x000000071f007c0c */ /* 0x000fe400097a2670 */
[----:B------:R-:W-:Y:S01]  /*1960*/  ISETP.EQ.OR P6, PT, R11, UR7, P2 ;  /* 0x000000070b007c0c */ /* 0x000fe200097c2670 */
[----:B----4-:R-:W-:Y:S01]  /*1970*/  @!P0 FADD.FTZ R16, R16, R8 ;  /* 0x0000000810108221 */ /* 0x010fe20000010000 */
[----:B------:R-:W-:-:S09]  /*1980*/  IADD3 R8, R20, 0x3, RZ ;  /* 0x0000000314087810 */ /* 0x000fd20007ffe0ff */
[--C-:B------:R-:W-:Y:S02]  /*1990*/  @!P5 IMAD R31, R3, R31, R0.reuse ;  /* 0x0000001f031fd224 */ /* 0x100fe400078e0200 */
[----:B------:R-:W-:Y:S01]  /*19a0*/  @!P0 FADD.FTZ R17, R17, R9 ;  /* 0x0000000911118221 */ /* 0x000fe20000010000 */
[----:B------:R-:W-:Y:S01]  /*19b0*/  @!P6 IMAD R11, R3, R11, R0 ;  /* 0x0000000b030be224 */ /* 0x000fe200078e0200 */
[----:B------:R-:W-:Y:S01]  /*19c0*/  ISETP.EQ.OR P4, PT, R8, UR7, P2 ;  /* 0x0000000708007c0c */ /* 0x000fe20009782670 */
[----:B------:R-:W-:-:S04]  /*19d0*/  @!P5 IMAD.WIDE.U32 R30, R31, 0x8, R28 ;  /* 0x000000081f1ed825 */ /* 0x000fc800078e001c */
[----:B------:R-:W-:-:S04]  /*19e0*/  @!P6 IMAD.WIDE.U32 R10, R11, 0x8, R28 ;  /* 0x000000080b0ae825 */ /* 0x000fc800078e001c */
[----:B---3--:R-:W-:Y:S01]  /*19f0*/  @!P3 FADD.FTZ R16, R16, R18 ;  /* 0x000000121010b221 */ /* 0x008fe20000010000 */
[----:B------:R-:W-:Y:S01]  /*1a00*/  @!P3 FADD.FTZ R17, R17, R19 ;  /* 0x000000131111b221 */ /* 0x000fe20000010000 */
[----:B------:R-:W2:Y:S02]  /*1a10*/  @!P6 LDG.E.64 R10, desc[UR8][R10.64] ;  /* 0x000000080a0ae981 */ /* 0x000ea4000c1e1b00 */
[----:B------:R-:W-:Y:S02]  /*1a20*/  @!P4 IMAD R18, R3, R8, R0 ;  /* 0x000000080312c224 */ /* 0x000fe400078e0200 */
[----:B------:R-:W3:Y:S02]  /*1a30*/  @!P5 LDG.E.64 R8, desc[UR8][R30.64] ;  /* 0x000000081e08d981 */ /* 0x000ee4000c1e1b00 */
[----:B------:R-:W-:-:S06]  /*1a40*/  @!P4 IMAD.WIDE.U32 R18, R18, 0x8, R28 ;  /* 0x000000081212c825 */ /* 0x000fcc00078e001c */
[----:B------:R-:W4:Y:S01]  /*1a50*/  @!P4 LDG.E.64 R18, desc[UR8][R18.64] ;  /* 0x000000081212c981 */ /* 0x000f22000c1e1b00 */
[----:B------:R-:W-:Y:S02]  /*1a60*/  IADD3 R15, R15, -0x4, RZ ;  /* 0xfffffffc0f0f7810 */ /* 0x000fe40007ffe0ff */
[----:B------:R-:W-:Y:S02]  /*1a70*/  PLOP3.LUT P0, PT, PT, PT, PT, 0x8, 0x0 ;  /* 0x000000000000781c */ /* 0x000fe40003f0e170 */
[----:B------:R-:W-:Y:S02]  /*1a80*/  IADD3 R15, R15, -0x4, RZ ;  /* 0xfffffffc0f0f7810 */ /* 0x000fe40007ffe0ff */
[----:B------:R-:W-:Y:S01]  /*1a90*/  IADD3 R20, R20, 0x4, RZ ;  /* 0x0000000414147810 */ /* 0x000fe20007ffe0ff */
[----:B---3--:R-:W-:Y:S01]  /*1aa0*/  @!P5 FADD.FTZ R16, R16, R8 ;  /* 0x000000081010d221 */ /* 0x008fe20000010000 */
[----:B------:R-:W-:-:S03]  /*1ab0*/  @!P5 FADD.FTZ R17, R17, R9 ;  /* 0x000000091111d221 */ /* 0x000fc60000010000 */
[----:B--2---:R-:W-:Y:S01]  /*1ac0*/  @!P6 FADD.FTZ R16, R16, R10 ;  /* 0x0000000a1010e221 */ /* 0x004fe20000010000 */
[----:B------:R-:W-:-:S03]  /*1ad0*/  @!P6 FADD.FTZ R17, R17, R11 ;  /* 0x0000000b1111e221 */ /* 0x000fc60000010000 */
[----:B----4-:R-:W-:Y:S01]  /*1ae0*/  @!P4 FADD.FTZ R16, R16, R18 ;  /* 0x000000121010c221 */ /* 0x010fe20000010000 */
[----:B------:R-:W-:-:S07]  /*1af0*/  @!P4 FADD.FTZ R17, R17, R19 ;  /* 0x000000131111c221 */ /* 0x000fce0000010000 */
.L_x_1523:
[----:B------:R-:W-:-:S13]  /*1b00*/  ISETP.NE.OR P0, PT, R15, RZ, P0 ;  /* 0x000000ff0f00720c */ /* 0x000fda0000705670 */
[----:B------:R-:W-:Y:S05]  /*1b10*/  @!P0 BRA `(.L_x_1519) ;  /* 0x00000000007c8947 */ /* 0x000fea0003800000 */
.L_x_1520:
        /* <DEDUP_REMOVED lines=8> */
[----:B------:R-:W-:-:S04]  /*1ba0*/  IADD3 R18, R20, 0x3, RZ ;  /* 0x0000000314127810 */ /* 0x000fc80007ffe0ff */
[----:B------:R-:W-:-:S05]  /*1bb0*/  ISETP.EQ.OR P5, PT, R18, UR7, P2 ;  /* 0x0000000712007c0c */ /* 0x000fca00097a2670 */
[C-C-:B------:R-:W-:Y:S02]  /*1bc0*/  @!P3 IMAD R31, R3.reuse, R31, R0.reuse ;  /* 0x0000001f031fb224 */ /* 0x140fe400078e0200 */
[----:B------:R-:W-:Y:S02]  /*1bd0*/  @!P4 IMAD R11, R3, R11, R0 ;  /* 0x0000000b030bc224 */ /* 0x000fe400078e0200 */
[----:B------:R-:W-:-:S04]  /*1be0*/  @!P3 IMAD.WIDE.U32 R30, R31, 0x8, R28 ;  /* 0x000000081f1eb825 */ /* 0x000fc800078e001c */
[----:B------:R-:W-:-:S04]  /*1bf0*/  @!P4 IMAD.WIDE.U32 R10, R11, 0x8, R28 ;  /* 0x000000080b0ac825 */ /* 0x000fc800078e001c */
[----:B------:R-:W-:Y:S02]  /*1c00*/  @!P5 IMAD R19, R3, R18, R0 ;  /* 0x000000120313d224 */ /* 0x000fe400078e0200 */
[----:B------:R-:W3:Y:S02]  /*1c10*/  @!P4 LDG.E.64 R10, desc[UR8][R10.64] ;  /* 0x000000080a0ac981 */ /* 0x000ee4000c1e1b00 */
[----:B------:R-:W-:-:S06]  /*1c20*/  @!P5 IMAD.WIDE.U32 R18, R19, 0x8, R28 ;  /* 0x000000081312d825 */ /* 0x000fcc00078e001c */
[----:B------:R-:W4:Y:S01]  /*1c30*/  @!P5 LDG.E.64 R18, desc[UR8][R18.64] ;  /* 0x000000081212d981 */ /* 0x000f22000c1e1b00 */
[----:B--2---:R-:W-:Y:S01]  /*1c40*/  @!P0 FADD.FTZ R16, R16, R8 ;  /* 0x0000000810108221 */ /* 0x004fe20000010000 */
[----:B------:R-:W-:Y:S02]  /*1c50*/  @!P0 FADD.FTZ R17, R17, R9 ;  /* 0x0000000911118221 */ /* 0x000fe40000010000 */
[----:B------:R-:W2:Y:S01]  /*1c60*/  @!P3 LDG.E.64 R8, desc[UR8][R30.64] ;  /* 0x000000081e08b981 */ /* 0x000ea2000c1e1b00 */
[----:B------:R-:W-:-:S04]  /*1c70*/  IADD3 R15, R15, -0x4, RZ ;  /* 0xfffffffc0f0f7810 */ /* 0x000fc80007ffe0ff */
[----:B------:R-:W-:Y:S02]  /*1c80*/  ISETP.NE.AND P0, PT, R15, RZ, PT ;  /* 0x000000ff0f00720c */ /* 0x000fe40003f05270 */
[----:B------:R-:W-:Y:S01]  /*1c90*/  IADD3 R20, R20, 0x4, RZ ;  /* 0x0000000414147810 */ /* 0x000fe20007ffe0ff */
[----:B--2---:R-:W-:Y:S01]  /*1ca0*/  @!P3 FADD.FTZ R16, R16, R8 ;  /* 0x000000081010b221 */ /* 0x004fe20000010000 */
[----:B------:R-:W-:-:S03]  /*1cb0*/  @!P3 FADD.FTZ R17, R17, R9 ;  /* 0x000000091111b221 */ /* 0x000fc60000010000 */
[----:B---3--:R-:W-:Y:S01]  /*1cc0*/  @!P4 FADD.FTZ R16, R16, R10 ;  /* 0x0000000a1010c221 */ /* 0x008fe20000010000 */
[----:B------:R-:W-:-:S03]  /*1cd0*/  @!P4 FADD.FTZ R17, R17, R11 ;  /* 0x0000000b1111c221 */ /* 0x000fc60000010000 */
[----:B----4-:R-:W-:Y:S01]  /*1ce0*/  @!P5 FADD.FTZ R16, R16, R18 ;  /* 0x000000121010d221 */ /* 0x010fe20000010000 */
[----:B------:R-:W-:Y:S01]  /*1cf0*/  @!P5 FADD.FTZ R17, R17, R19 ;  /* 0x000000131111d221 */ /* 0x000fe20000010000 */
[----:B------:R-:W-:Y:S06]  /*1d00*/  @P0 BRA `(.L_x_1520) ;  /* 0xfffffffc00840947 */ /* 0x000fec000383ffff */
.L_x_1519:
        /* <DEDUP_REMOVED lines=12> */
.L_x_1525:
[----:B------:R-:W-:Y:S05]  /*1dd0*/  BSYNC B0 ;  /* 0x0000000000007941 */ /* 0x000fea0003800000 */
.L_x_1524:
        /* <DEDUP_REMOVED lines=16> */
.L_x_1516:
[----:B------:R-:W1:Y:S01]  /*1ee0*/  S2UR UR6, SR_CgaCtaId ;  /* 0x00000000000679c3 */ /* 0x000e620000008800 */
[----:B------:R-:W-:Y:S01]  /*1ef0*/  UMOV UR5, 0x400 ;  /* 0x0000040000057882 */ /* 0x000fe20000000000 */
[----:B------:R-:W-:Y:S01]  /*1f00*/  ULDC UR11, c[0x0][0x2a4] ;  /* 0x0000a900000b7ab9 */ /* 0x000fe20000000800 */
[----:B0-----:R-:W-:Y:S01]  /*1f10*/  SHF.L.U32 R10, R26, 0x2, RZ ;  /* 0x000000021a0a7819 */ /* 0x001fe200000006ff */
[----:B------:R-:W-:Y:S01]  /*1f20*/  ULDC.64 UR12, c[0x0][0x228] ;  /* 0x00008a00000c7ab9 */ /* 0x000fe20000000a00 */
[----:B------:R-:W-:Y:S01]  /*1f30*/  SHF.R.S32.HI R11, RZ, 0x1f, R26 ;  /* 0x0000001fff0b7819 */ /* 0x000fe2000001141a */
[----:B------:R-:W-:Y:S01]  /*1f40*/  ULDC.64 UR14, c[0x0][0x230] ;  /* 0x00008c00000e7ab9 */ /* 0x000fe20000000a00 */
[----:B------:R-:W-:Y:S01]  /*1f50*/  IADD3 R18, P0, R10, UR12, RZ ;  /* 0x0000000c0a127c10 */ /* 0x000fe2000ff1e0ff */
[----:B------:R-:W0:Y:S01]  /*1f60*/  @P1 LDC.64 R8, c[0x0][0x218] ;  /* 0x00008600ff081b82 */ /* 0x000e220000000a00 */
[----:B------:R-:W-:Y:S02]  /*1f70*/  SHF.L.U64.HI R26, R26, 0x2, R11 ;  /* 0x000000021a1a7819 */ /* 0x000fe4000001020b */
[----:B------:R-:W-:-:S02]  /*1f80*/  IADD3 R10, P3, R10, UR14, RZ ;  /* 0x0000000e0a0a7c10 */ /* 0x000fc4000ff7e0ff */
[C---:B------:R-:W-:Y:S02]  /*1f90*/  IADD3.X R19, R26.reuse, UR13, RZ, P0, !PT ;  /* 0x0000000d1a137c10 */ /* 0x040fe400087fe4ff */
[----:B------:R-:W-:Y:S01]  /*1fa0*/  IADD3.X R11, R26, UR15, RZ, P3, !PT ;  /* 0x0000000f1a0b7c10 */ /* 0x000fe20009ffe4ff */
[----:B------:R-:W2:Y:S01]  /*1fb0*/  LDC R28, c[0x0][0x294] ;  /* 0x0000a500ff1c7b82 */ /* 0x000ea20000000800 */
[----:B------:R-:W-:Y:S01]  /*1fc0*/  ULDC.64 UR14, c[0x0][0x278] ;  /* 0x00009e00000e7ab9 */ /* 0x000fe20000000a00 */
[----:B-1----:R-:W-:Y:S01]  /*1fd0*/  ULEA UR5, UR6, UR5, 0x18 ;  /* 0x0000000506057291 */ /* 0x002fe2000f8ec03f */
[----:B0-----:R-:W-:-:S04]  /*1fe0*/  @P1 IMAD.WIDE R20, R6, 0x8, R8 ;  /* 0x0000000806141825 */ /* 0x001fc800078e0208 */
[----:B------:R-:W-:Y:S01]  /*1ff0*/  @P1 FMUL.FTZ R9, R17, UR11 ;  /* 0x0000000b11091c20 */ /* 0x000fe20008410000 */
[----:B------:R-:W-:-:S03]  /*2000*/  @P1 FMUL.FTZ R8, R16, UR11 ;  /* 0x0000000b10081c20 */ /* 0x000fc60008410000 */
[----:B------:R-:W-:Y:S04]  /*2010*/  @!P2 STS.64 [UR5+0x30], R16 ;  /* 0x00003010ff00a988 */ /* 0x000fe80008000a05 */
[----:B------:R0:W-:Y:S01]  /*2020*/  @P1 STG.E.64 desc[UR8][R20.64], R8 ;  /* 0x0000000814001986 */ /* 0x0001e2000c101b08 */
[----:B------:R-:W-:Y:S06]  /*2030*/  BAR.SYNC.DEFER_BLOCKING 0x0 ;  /* 0x0000000000007b1d */ /* 0x000fec0000010000 */
[----:B0-----:R0:W3:Y:S04]  /*2040*/  LDG.E.64 R8, desc[UR8][R18.64] ;  /* 0x0000000812087981 */ /* 0x0010e8000c1e1b00 */
[----:B------:R-:W3:Y:S01]  /*2050*/  LDG.E.64 R10, desc[UR8][R10.64] ;  /* 0x000000080a0a7981 */ /* 0x000ee2000c1e1b00 */
[----:B------:R-:W-:-:S02]  /*2060*/  ISETP.NE.AND P2, PT, RZ, UR10, PT ;  /* 0x0000000aff007c0c */ /* 0x000fc4000bf45270 */
[C---:B------:R-:W-:Y:S01]  /*2070*/  PRMT R20, R13.reuse, 0x7632, R20 ;  /* 0x000076320d147816 */ /* 0x040fe20000000014 */
[----:B------:R-:W1:Y:S01]  /*2080*/  LDS.64 R16, [UR5+0x30] ;  /* 0x00003005ff107984 */ /* 0x000e620008000a00 */
[----:B------:R-:W-:Y:S02]  /*2090*/  SHF.L.U32 R21, R13, 0x10, RZ ;  /* 0x000000100d157819 */ /* 0x000fe400000006ff */
[C---:B0-----:R-:W-:Y:S02]  /*20a0*/  PRMT R18, R7.reuse, 0x7632, R18 ;  /* 0x0000763207127816 */ /* 0x041fe40000000012 */
[----:B------:R-:W-:Y:S02]  /*20b0*/  SHF.L.U32 R7, R7, 0x10, RZ ;  /* 0x0000001007077819 */ /* 0x000fe400000006ff */
[----:B------:R-:W-:Y:S02]  /*20c0*/  SHF.L.U32 R18, R18, 0x10, RZ ;  /* 0x0000001012127819 */ /* 0x000fe400000006ff */
[----:B------:R-:W-:-:S02]  /*20d0*/  PRMT R19, R12, 0x7632, R19 ;  /* 0x000076320c137816 */ /* 0x000fc40000000013 */
[----:B------:R-:W-:Y:S02]  /*20e0*/  SHF.L.U32 R12, R12, 0x10, RZ ;  /* 0x000000100c0c7819 */ /* 0x000fe400000006ff */
[----:B------:R-:W-:Y:S02]  /*20f0*/  SHF.L.U32 R19, R19, 0x10, RZ ;  /* 0x0000001013137819 */ /* 0x000fe400000006ff */
[----:B------:R-:W-:Y:S01]  /*2100*/  SHF.L.U32 R20, R20, 0x10, RZ ;  /* 0x0000001014147819 */ /* 0x000fe200000006ff */
[----:B-1----:R-:W-:-:S04]  /*2110*/  FMUL.FTZ R16, R16, UR11 ;  /* 0x0000000b10107c20 */ /* 0x002fc80008410000 */
[C---:B------:R-:W-:Y:S01]  /*2120*/  FMUL.FTZ R26, R16.reuse, R16 ;  /* 0x00000010101a7220 */ /* 0x040fe20000410000 */
[----:B------:R-:W-:Y:S01]  /*2130*/  FADD.FTZ R7, R7, -R16 ;  /* 0x8000001007077221 */ /* 0x000fe20000010000 */
[----:B------:R-:W-:Y:S01]  /*2140*/  FADD.FTZ R18, -R16, R18 ;  /* 0x0000001210127221 */ /* 0x000fe20000010100 */
[----:B------:R-:W-:Y:S01]  /*2150*/  FADD.FTZ R12, R12, -R16 ;  /* 0x800000100c0c7221 */ /* 0x000fe20000010000 */
[----:B------:R-:W-:Y:S01]  /*2160*/  FFMA.FTZ R26, R17, UR11, -R26 ;  /* 0x0000000b111a7c23 */ /* 0x000fe2000801081a */
[----:B------:R-:W-:Y:S01]  /*2170*/  SHF.R.U32.HI R17, RZ, 0x1, R2 ;  /* 0x00000001ff117819 */ /* 0x000fe20000011602 */
[C---:B------:R-:W-:Y:S01]  /*2180*/  FADD.FTZ R27, -R16.reuse, R19 ;  /* 0x00000013101b7221 */ /* 0x040fe20000010100 */
[----:B------:R-:W-:Y:S01]  /*2190*/  FADD.FTZ R21, R21, -R16 ;  /* 0x8000001015157221 */ /* 0x000fe20000010000 */
[----:B------:R-:W-:Y:S01]  /*21a0*/  FADD.FTZ R20, -R16, R20 ;  /* 0x0000001410147221 */ /* 0x000fe20000010100 */
[----:B------:R-:W-:Y:S01]  /*21b0*/  FSETP.GTU.FTZ.AND P0, PT, R26, RZ, PT ;  /* 0x000000ff1a00720b */ /* 0x000fe20003f1c000 */
[----:B--2---:R-:W-:-:S05]  /*21c0*/  IMAD R17, R28, UR7, R17 ;  /* 0x000000071c117c24 */ /* 0x004fca000f8e0211 */
[----:B------:R-:W-:-:S07]  /*21d0*/  SHF.R.S32.HI R13, RZ, 0x1f, R17 ;  /* 0x0000001fff0d7819 */ /* 0x000fce0000011411 */
[----:B------:R-:W0:Y:S02]  /*21e0*/  @P0 LDC R15, c[0x0][0x238] ;  /* 0x00008e00ff0f0b82 */ /* 0x000e240000000800 */
[----:B0-----:R-:W-:Y:S01]  /*21f0*/  @P0 FADD.FTZ R26, R26, R15 ;  /* 0x0000000f1a1a0221 */ /* 0x001fe20000010000 */
[----:B------:R-:W-:-:S06]  /*2200*/  IMAD.MOV.U32 R15, RZ, RZ, 0x3f800000 ;  /* 0x3f800000ff0f7424 */ /* 0x000fcc00078e00ff */
[----:B------:R0:W1:Y:S01]  /*2210*/  @P0 MUFU.RSQ R15, R26 ;  /* 0x0000001a000f0308 */ /* 0x0000620000001400 */
[----:B------:R-:W-:-:S04]  /*2220*/  ISETP.GE.U32.AND P0, PT, R17, UR14, PT ;  /* 0x0000000e11007c0c */ /* 0x000fc8000bf06070 */
[----:B------:R-:W-:Y:S02]  /*2230*/  ISETP.GE.AND.EX P0, PT, R13, UR15, PT, P0 ;  /* 0x0000000f0d007c0c */ /* 0x000fe4000bf06300 */
[C---:B0-----:R-:W-:Y:S02]  /*2240*/  PRMT R26, R14.reuse, 0x7632, R26 ;  /* 0x000076320e1a7816 */ /* 0x041fe4000000001a */
[----:B------:R-:W-:Y:S02]  /*2250*/  SHF.L.U32 R14, R14, 0x10, RZ ;  /* 0x000000100e0e7819 */ /* 0x000fe400000006ff */
[----:B------:R-:W-:Y:S02]  /*2260*/  SHF.L.U32 R26, R26, 0x10, RZ ;  /* 0x000000101a1a7819 */ /* 0x000fe400000006ff */
[----:B------:R-:W-:Y:S01]  /*2270*/  ISETP.LT.U32.AND P0, PT, R2, 0x80, !P0 ;  /* 0x000000800200780c */ /* 0x000fe20004701070 */
[----:B------:R-:W-:Y:S01]  /*2280*/  FADD.FTZ R14, R14, -R16 ;  /* 0x800000100e0e7221 */ /* 0x000fe20000010000 */
[-C--:B-1----:R-:W-:Y:S01]  /*2290*/  FMUL.FTZ R7, R7, R15.reuse ;  /* 0x0000000f07077220 */ /* 0x082fe20000410000 */
[----:B------:R-:W-:Y:S01]  /*22a0*/  FMUL.FTZ R18, R18, R15 ;  /* 0x0000000f12127220 */ /* 0x000fe20000410000 */
[----:B------:R-:W-:-:S02]  /*22b0*/  FADD.FTZ R26, -R16, R26 ;  /* 0x0000001a101a7221 */ /* 0x000fc40000010100 */
[----:B---3--:R-:W-:Y:S01]  /*22c0*/  FFMA.FTZ R7, R8, R7, R10 ;  /* 0x0000000708077223 */ /* 0x008fe2000001000a */
[----:B------:R-:W-:Y:S01]  /*22d0*/  FFMA.FTZ R16, R9, R18, R11 ;  /* 0x0000001209107223 */ /* 0x000fe2000001000b */
[----:B------:R-:W-:Y:S06]  /*22e0*/  @!P2 BRA `(.L_x_1526) ;  /* 0x000000000028a947 */ /* 0x000fec0003800000 */
        /* <DEDUP_REMOVED lines=10> */
.L_x_1526:
        /* <DEDUP_REMOVED lines=9> */
[----:B------:R-:W-:-:S04]  /*2420*/  ULDC.64 UR12, c[0x0][0x210] ;  /* 0x00008400000c7ab9 */ /* 0x000fc80000000a00 */
[----:B------:R-:W-:Y:S02]  /*2430*/  IADD3 R13, R19, R13, RZ ;  /* 0x0000000d130d7210 */ /* 0x000fe40007ffe0ff */
[----:B------:R-:W-:-:S04]  /*2440*/  LEA R28, P0, R18, UR12, 0x1 ;  /* 0x0000000c121c7c11 */ /* 0x000fc8000f8008ff */
[----:B------:R-:W-:-:S05]  /*2450*/  LEA.HI.X R29, R18, UR13, R13, 0x1, P0 ;  /* 0x0000000d121d7c11 */ /* 0x000fca00080f0c0d */
[----:B------:R0:W-:Y:S04]  /*2460*/  STG.E desc[UR8][R28.64], R7 ;  /* 0x000000071c007986 */ /* 0x0001e8000c101908 */
.L_x_1528:
[----:B------:R-:W-:Y:S05]  /*2470*/  BSYNC B0 ;  /* 0x0000000000007941 */ /* 0x000fea0003800000 */
.L_x_1527:
[-C--:B------:R-:W-:Y:S01]  /*2480*/  FMUL.FTZ R19, R12, R15.reuse ;  /* 0x0000000f0c137220 */ /* 0x080fe20000410000 */
[-C--:B------:R-:W-:Y:S01]  /*2490*/  FMUL.FTZ R21, R21, R15.reuse ;  /* 0x0000000f15157220 */ /* 0x080fe20000410000 */
[C---:B------:R-:W-:Y:S01]  /*24a0*/  IADD3 R13, R17.reuse, 0x40, RZ ;  /* 0x00000040110d7810 */ /* 0x040fe20007ffe0ff */
[----:B0-----:R-:W-:Y:S01]  /*24b0*/  FMUL.FTZ R29, R14, R15 ;  /* 0x0000000f0e1d7220 */ /* 0x001fe20000410000 */
[C---:B------:R-:W-:Y:S01]  /*24c0*/  IADD3 R7, R17.reuse, 0x80, RZ ;  /* 0x0000008011077810 */ /* 0x040fe20007ffe0ff */
[C-C-:B------:R-:W-:Y:S01]  /*24d0*/  FFMA.FTZ R14, R8.reuse, R19, R10.reuse ;  /* 0x00000013080e7223 */ /* 0x140fe2000001000a */
[----:B------:R-:W-:Y:S01]  /*24e0*/  IADD3 R17, R17, 0xc0, RZ ;  /* 0x000000c011117810 */ /* 0x000fe20007ffe0ff */
[C-C-:B------:R-:W-:Y:S01]  /*24f0*/  FFMA.FTZ R12, R8.reuse, R21, R10.reuse ;  /* 0x00000015080c7223 */ /* 0x140fe2000001000a */
[----:B------:R-:W-:Y:S01]  /*2500*/  FFMA.FTZ R10, R8, R29, R10 ;  /* 0x0000001d080a7223 */ /* 0x000fe2000001000a */
[----:B------:R-:W-:Y:S01]  /*2510*/  ISETP.GE.U32.AND P0, PT, R13, UR14, PT ;  /* 0x0000000e0d007c0c */ /* 0x000fe2000bf06070 */
[-C--:B------:R-:W-:Y:S01]  /*2520*/  FMUL.FTZ R28, R20, R15.reuse ;  /* 0x0000000f141c7220 */ /* 0x080fe20000410000 */
[----:B------:R-:W-:Y:S01]  /*2530*/  ISETP.GE.U32.AND P3, PT, R7, UR14, PT ;  /* 0x0000000e07007c0c */ /* 0x000fe2000bf66070 */
[-C--:B------:R-:W-:Y:S01]  /*2540*/  FMUL.FTZ R26, R26, R15.reuse ;  /* 0x0000000f1a1a7220 */ /* 0x080fe20000410000 */
[----:B------:R-:W-:Y:S01]  /*2550*/  ISETP.GE.U32.AND P4, PT, R17, UR14, PT ;  /* 0x0000000e11007c0c */ /* 0x000fe2000bf86070 */
[----:B------:R-:W-:Y:S01]  /*2560*/  FMUL.FTZ R20, R27, R15 ;  /* 0x0000000f1b147220 */ /* 0x000fe20000410000 */
[----:B------:R-:W-:Y:S01]  /*2570*/  SHF.R.S32.HI R8, RZ, 0x1f, R13 ;  /* 0x0000001fff087819 */ /* 0x000fe2000001140d */
[C---:B------:R-:W-:Y:S01]  /*2580*/  FFMA.FTZ R19, R9.reuse, R28, R11 ;  /* 0x0000001c09137223 */ /* 0x040fe2000001000b */
[----:B------:R-:W-:Y:S01]  /*2590*/  SHF.R.S32.HI R16, RZ, 0x1f, R7 ;  /* 0x0000001fff107819 */ /* 0x000fe20000011407 */
[C---:B------:R-:W-:Y:S01]  /*25a0*/  FFMA.FTZ R15, R9.reuse, R26, R11 ;  /* 0x0000001a090f7223 */ /* 0x040fe2000001000b */
[----:B------:R-:W-:Y:S01]  /*25b0*/  SHF.R.S32.HI R18, RZ, 0x1f, R17 ;  /* 0x0000001fff127819 */ /* 0x000fe20000011411 */
[----:B------:R-:W-:Y:S01]  /*25c0*/  FFMA.FTZ R11, R9, R20, R11 ;  /* 0x00000014090b7223 */ /* 0x000fe2000001000b */
[----:B------:R-:W-:-:S02]  /*25d0*/  ISETP.GE.AND.EX P0, PT, R8, UR15, PT, P0 ;  /* 0x0000000f08007c0c */ /* 0x000fc4000bf06300 */
[----:B------:R-:W-:Y:S02]  /*25e0*/  ISETP.GE.AND.EX P3, PT, R16, UR15, PT, P3 ;  /* 0x0000000f10007c0c */ /* 0x000fe4000bf66330 */
[----:B------:R-:W-:Y:S02]  /*25f0*/  ISETP.GE.AND.EX P4, PT, R18, UR15, PT, P4 ;  /* 0x0000000f12007c0c */ /* 0x000fe4000bf86340 */
[C---:B------:R-:W-:Y:S02]  /*2600*/  ISETP.LT.U32.AND P0, PT, R2.reuse, 0x80, !P0 ;  /* 0x000000800200780c */ /* 0x040fe40004701070 */
[C---:B------:R-:W-:Y:S02]  /*2610*/  ISETP.LT.U32.AND P3, PT, R2.reuse, 0x80, !P3 ;  /* 0x000000800200780c */ /* 0x040fe40005f61070 */
[----:B------:R-:W-:Y:S01]  /*2620*/  ISETP.LT.U32.AND P4, PT, R2, 0x80, !P4 ;  /* 0x000000800200780c */ /* 0x000fe20006781070 */
[----:B------:R-:W-:-:S12]  /*2630*/  @!P2 BRA `(.L_x_1529) ;  /* 0x000000000028a947 */ /* 0x000fd80003800000 */
        /* <DEDUP_REMOVED lines=10> */
.L_x_1529:
[----:B------:R-:W-:Y:S04]  /*26e0*/  BSSY B0, `(.L_x_1530) ;  /* 0x000000e000007945 */ /* 0x000fe80003800000 */
[----:B------:R-:W-:Y:S05]  /*26f0*/  @!P0 BRA `(.L_x_1531) ;  /* 0x0000000000308947 */ /* 0x000fea0003800000 */
[----:B------:R-:W-:Y:S01]  /*2700*/  ULDC.64 UR12, c[0x0][0x270] ;  /* 0x00009c00000c7ab9 */ /* 0x000fe20000000a00 */
[----:B------:R-:W-:Y:S01]  /*2710*/  MOV R9, R25 ;  /* 0x0000001900097202 */ /* 0x000fe20000000f00 */
[----:B------:R-:W-:Y:S01]  /*2720*/  IMAD R20, R8, UR12, RZ ;  /* 0x0000000c08147c24 */ /* 0x000fe2000f8e02ff */
[----:B------:R-:W-:Y:S02]  /*2730*/  MOV R8, R22 ;  /* 0x0000001600087202 */ /* 0x000fe40000000f00 */
[----:B------:R-:W-:-:S03]  /*2740*/  F2FP.BF16.F32.PACK_AB R11, R11, R14 ;  /* 0x0000000e0b0b723e */ /* 0x000fc600000010ff */
[----:B------:R-:W-:-:S04]  /*2750*/  IMAD.WIDE.U32 R8, R13, UR12, R8 ;  /* 0x0000000c0d087c25 */ /* 0x000fc8000f8e0008 */
[----:B------:R-:W-:Y:S01]  /*2760*/  IMAD R13, R13, UR13, R20 ;  /* 0x0000000d0d0d7c24 */ /* 0x000fe2000f8e0214 */
[----:B------:R-:W-:Y:S02]  /*2770*/  ULDC.64 UR12, c[0x0][0x210] ;  /* 0x00008400000c7ab9 */ /* 0x000fe40000000a00 */
[----:B------:R-:W-:Y:S02]  /*2780*/  LEA R20, P0, R8, UR12, 0x1 ;  /* 0x0000000c08147c11 */ /* 0x000fe4000f8008ff */
[----:B------:R-:W-:-:S04]  /*2790*/  IADD3 R13, R9, R13, RZ ;  /* 0x0000000d090d7210 */ /* 0x000fc80007ffe0ff */
[----:B------:R-:W-:-:S05]  /*27a0*/  LEA.HI.X R21, R8, UR13, R13, 0x1, P0 ;  /* 0x0000000d08157c11 */ /* 0x000fca00080f0c0d */
[----:B------:R0:W-:Y:S02]  /*27b0*/  STG.E desc[UR8][R20.64], R11 ;  /* 0x0000000b14007986 */ /* 0x0001e4000c101908 */
.L_x_1531:
[----:B------:R-:W-:Y:S05]  /*27c0*/  BSYNC B0 ;  /* 0x0000000000007941 */ /* 0x000fea0003800000 */
.L_x_1530:
        /* <DEDUP_REMOVED lines=11> */
.L_x_1532:
[----:B------:R-:W-:Y:S04]  /*2880*/  BSSY B0, `(.L_x_1533) ;  /* 0x000000e000007945 */ /* 0x000fe80003800000 */
[----:B------:R-:W-:Y:S05]  /*2890*/  @!P3 BRA `(.L_x_1534) ;  /* 0x000000000030b947 */ /* 0x000fea0003800000 */
[----:B------:R-:W-:Y:S01]  /*28a0*/  ULDC.64 UR12, c[0x0][0x270] ;  /* 0x00009c00000c7ab9 */ /* 0x000fe20000000a00 */
[----:B------:R-:W-:Y:S01]  /*28b0*/  MOV R8, R22 ;  /* 0x0000001600087202 */ /* 0x000fe20000000f00 */
[----:B------:R-:W-:Y:S01]  /*28c0*/  IMAD R16, R16, UR12, RZ ;  /* 0x0000000c10107c24 */ /* 0x000fe2000f8e02ff */
[----:B------:R-:W-:Y:S02]  /*28d0*/  MOV R9, R25 ;  /* 0x0000001900097202 */ /* 0x000fe40000000f00 */
[----:B------:R-:W-:Y:S01]  /*28e0*/  F2FP.BF16.F32.PACK_AB R19, R19, R12 ;  /* 0x0000000c1313723e */ /* 0x000fe200000010ff */
[----:B------:R-:W-:-:S04]  /*28f0*/  IMAD.WIDE.U32 R8, R7, UR12, R8 ;  /* 0x0000000c07087c25 */ /* 0x000fc8000f8e0008 */
[----:B------:R-:W-:Y:S01]  /*2900*/  IMAD R7, R7, UR13, R16 ;  /* 0x0000000d07077c24 */ /* 0x000fe2000f8e0210 */
[----:B------:R-:W-:Y:S02]  /*2910*/  ULDC.64 UR12, c[0x0][0x210] ;  /* 0x00008400000c7ab9 */ /* 0x000fe40000000a00 */
[----:B0-----:R-:W-:Y:S02]  /*2920*/  LEA R20, P0, R8, UR12, 0x1 ;  /* 0x0000000c08147c11 */ /* 0x001fe4000f8008ff */
[----:B------:R-:W-:-:S04]  /*2930*/  IADD3 R7, R9, R7, RZ ;  /* 0x0000000709077210 */ /* 0x000fc80007ffe0ff */
[----:B------:R-:W-:-:S05]  /*2940*/  LEA.HI.X R21, R8, UR13, R7, 0x1, P0 ;  /* 0x0000000d08157c11 */ /* 0x000fca00080f0c07 */
[----:B------:R1:W-:Y:S02]  /*2950*/  STG.E desc[UR8][R20.64], R19 ;  /* 0x0000001314007986 */ /* 0x0003e4000c101908 */
.L_x_1534:
[----:B------:R-:W-:Y:S05]  /*2960*/  BSYNC B0 ;  /* 0x0000000000007941 */ /* 0x000fea0003800000 */
.L_x_1533:
[----:B------:R-:W-:Y:S05]  /*2970*/  @!P2 BRA `(.L_x_1535) ;  /* 0x000000000028a947 */ /* 0x000fea0003800000 */
[----:B0-----:R-:W-:Y:S01]  /*2980*/  FMUL.FTZ R11, R15, -1.4426950216293334961 ;  /* 0xbfb8aa3b0f0b7820 */ /* 0x001fe20000410000 */
[----:B------:R-:W-:-:S05]  /*2990*/  FMUL.FTZ R7, R10, -1.4426950216293334961 ;  /* 0xbfb8aa3b0a077820 */ /* 0x000fca0000410000 */
[----:B------:R-:W0:Y:S08]  /*29a0*/  MUFU.EX2 R11, R11 ;  /* 0x0000000b000b7308 */ /* 0x000e300000000800 */
[----:B------:R-:W2:Y:S01]  /*29b0*/  MUFU.EX2 R7, R7 ;  /* 0x0000000700077308 */ /* 0x000ea20000000800 */
[----:B0-----:R-:W-:-:S07]  /*29c0*/  FADD.FTZ R12, R11, 1 ;  /* 0x3f8000000b0c7421 */ /* 0x001fce0000010000 */
[----:B------:R-:W0:Y:S01]  /*29d0*/  MUFU.RCP R12, R12 ;  /* 0x0000000c000c7308 */ /* 0x000e220000001000 */
[----:B--2---:R-:W-:-:S07]  /*29e0*/  FADD.FTZ R8, R7, 1 ;  /* 0x3f80000007087421 */ /* 0x004fce0000010000 */
[----:B------:R-:W2:Y:S01]  /*29f0*/  MUFU.RCP R9, R8 ;  /* 0x0000000800097308 */ /* 0x000ea20000001000 */
[----:B0-----:R-:W-:Y:S01]  /*2a00*/  FMUL.FTZ R15, R15, R12 ;  /* 0x0000000c0f0f7220 */ /* 0x001fe20000410000 */
[----:B--2---:R-:W-:-:S07]  /*2a10*/  FMUL.FTZ R10, R10, R9 ;  /* 0x000000090a0a7220 */ /* 0x004fce0000410000 */
.L_x_1535:
[----:B------:R-:W-:Y:S04]  /*2a20*/  BSSY B0, `(.L_x_1536) ;  /* 0x000000d000007945 */ /* 0x000fe80003800000 */
[----:B------:R-:W-:Y:S05]  /*2a30*/  @!P4 BRA `(.L_x_1537) ;  /* 0x00000000002cc947 */ /* 0x000fea0003800000 */
[----:B------:R-:W-:Y:S01]  /*2a40*/  ULDC.64 UR12, c[0x0][0x270] ;  /* 0x00009c00000c7ab9 */ /* 0x000fe20000000a00 */
        /* <DEDUP_REMOVED lines=10> */
.L_x_1537:
[----:B------:R-:W-:Y:S05]  /*2af0*/  BSYNC B0 ;  /* 0x0000000000007941 */ /* 0x000fea0003800000 */
.L_x_1536:
[----:B------:R-:W-:Y:S02]  /*2b00*/  IADD3 R6, R3, R6, RZ ;  /* 0x0000000603067210 */ /* 0x000fe40007ffe0ff */
[----:B------:R-:W-:Y:S02]  /*2b10*/  IADD3 R5, R5, 0x1, RZ ;  /* 0x0000000105057810 */ /* 0x000fe40007ffe0ff */
[----:B------:R-:W-:-:S13]  /*2b20*/  ISETP.GE.AND P0, PT, R6, UR4, PT ;  /* 0x0000000406007c0c */ /* 0x000fda000bf06270 */
[----:B------:R-:W-:Y:S05]  /*2b30*/  @!P0 BRA `(.L_x_1538) ;  /* 0xffffffd4007c8947 */ /* 0x000fea000383ffff */
[----:B------:R-:W-:Y:S05]  /*2b40*/  EXIT ;  /* 0x000000000000794d */ /* 0x000fea0003800000 */
.L_x_1539:
        /* <DEDUP_REMOVED lines=11> */
.L_x_2425:


//--------------------- .text._Z35group_norm_nhwc_fwd_one_pass_kernelI11Bf16IOFp32WLi512ELi4ELi128EEv26Group_norm_nhwc_fwd_params --------------------------
	.section	.text._Z35group_norm_nhwc_fwd_one_pass_kernelI11Bf16IOFp32WLi512ELi4ELi128EEv26Group_norm_nhwc_fwd_params,"ax",@progbits
	.align	128
        .global         _Z35group_norm_nhwc_fwd_one_pass_kernelI11Bf16IOFp32WLi512ELi4ELi128EEv26Group_norm_nhwc_fwd_params
        .type           _Z35group_norm_nhwc_fwd_one_pass_kernelI11Bf16IOFp32WLi512ELi4ELi128EEv26Group_norm_nhwc_fwd_params,@function
        .size           _Z35group_norm_nhwc_fwd_one_pass_kernelI11Bf16IOFp32WLi512ELi4ELi128EEv26Group_norm_nhwc_fwd_params,(.L_x_2426 - _Z35group_norm_nhwc_fwd_one_pass_kernelI11Bf16IOFp32WLi512ELi4ELi128EEv26Group_norm_nhwc_fwd_params)
        .other          _Z35group_norm_nhwc_fwd_one_pass_kernelI11Bf16IOFp32WLi512ELi4ELi128EEv26Group_norm_nhwc_fwd_params,@"STO_CUDA_ENTRY STV_DEFAULT"
_Z35group_norm_nhwc_fwd_one_pass_kernelI11Bf16IOFp32WLi512ELi4ELi128EEv26Group_norm_nhwc_fwd_params:
.text._Z35group_norm_nhwc_fwd_one_pass_kernelI11Bf16IOFp32WLi512ELi4ELi128EEv26Group_norm_nhwc_fwd_params:
        /* <DEDUP_REMOVED lines=11> */
[----:B------:R-:W-:Y:S01]  /*00b0*/  R2UR UR11, R0 ;  /* 0x00000000000b72ca */ /* 0x000fe200000e0000 */
[----:B------:R-:W-:Y:S01]  /*00c0*/  UMOV UR4, 0x400 ;  /* 0x0000040000047882 */ /* 0x000fe20000000000 */
[----:B------:R-:W-:Y:S01]  /*00d0*/  ULDC UR12, c[0x0][0x10] ;  /* 0x00000400000c7ab9 */ /* 0x000fe20000000800 */
[----:B------:R-:W-:-:S03]  /*00e0*/  ULDC.U8 UR13, c[0x0][0x28c] ;  /* 0x0000a300000d7ab9 */ /* 0x000fc60000000000 */
[----:B------:R-:W1:Y:S08]  /*00f0*/  LDC R3, c[0x0][0x294] ;  /* 0x0000a500ff037b82 */ /* 0x000e700000000800 */
[----:B------:R-:W2:Y:S01]  /*0100*/  S2UR UR6, SR_CgaCtaId ;  /* 0x00000000000679c3 */ /* 0x000ea20000008800 */
[----:B0-----:R-:W-:Y:S02]  /*0110*/  SHF.R.U32.HI R2, RZ, 0x1, R6 ;  /* 0x00000001ff027819 */ /* 0x001fe40000011606 */
[----:B------:R-:W-:-:S03]  /*0120*/  ISETP.GE.U32.AND P1, PT, R6, 0x80, PT ;  /* 0x000000800600780c */ /* 0x000fc60003f26070 */
[----:B-1----:R-:W-:Y:S01]  /*0130*/  IMAD R2, R3, UR10, R2 ;  /* 0x0000000a03027c24 */ /* 0x002fe2000f8e0202 */
[----:B--2---:R-:W-:-:S04]  /*0140*/  ULEA UR4, UR6, UR4, 0x18 ;  /* 0x0000000406047291 */ /* 0x004fc8000f8ec03f */
[C---:B------:R-:W-:Y:S02]  /*0150*/  IADD3 R3, R2.reuse, 0xc0, RZ ;  /* 0x000000c002037810 */ /* 0x040fe40007ffe0ff */
[C---:B------:R-:W-:Y:S02]  /*0160*/  IADD3 R4, R2.reuse, 0x40, RZ ;  /* 0x0000004002047810 */ /* 0x040fe40007ffe0ff */
[----:B------:R-:W-:Y:S02]  /*0170*/  ISETP.LT.U32.AND P3, PT, R3, UR8, PT ;  /* 0x0000000803007c0c */ /* 0x000fe4000bf61070 */
[----:B------:R-:W-:Y:S02]  /*0180*/  SHF.R.S32.HI R3, RZ, 0x1f, R3 ;  /* 0x0000001fff037819 */ /* 0x000fe40000011403 */
[----:B------:R-:W-:Y:S02]  /*0190*/  IADD3 R36, R2, 0x80, RZ ;  /* 0x0000008002247810 */ /* 0x000fe40007ffe0ff */
[----:B------:R-:W-:-:S02]  /*01a0*/  ISETP.LT.AND.EX P3, PT, R3, UR9, !P1, P3 ;  /* 0x0000000903007c0c */ /* 0x000fc4000cf61330 */
[----:B------:R-:W-:Y:S02]  /*01b0*/  SHF.R.S32.HI R3, RZ, 0x1f, R6 ;  /* 0x0000001fff037819 */ /* 0x000fe40000011406 */
[----:B------:R-:W-:Y:S02]  /*01c0*/  ISETP.LT.U32.AND P2, PT, R4, UR8, PT ;  /* 0x0000000804007c0c */ /* 0x000fe4000bf41070 */
[----:B------:R-:W-:Y:S02]  /*01d0*/  LEA.HI R3, R3, R6, RZ, 0x5 ;  /* 0x0000000603037211 */ /* 0x000fe400078f28ff */
[----:B------:R-:W-:Y:S02]  /*01e0*/  SHF.R.S32.HI R5, RZ, 0x1f, R4 ;  /* 0x0000001fff057819 */ /* 0x000fe40000011404 */
[----:B------:R-:W-:Y:S02]  /*01f0*/  ISETP.LT.U32.AND P0, PT, R36, UR8, PT ;  /* 0x0000000824007c0c */ /* 0x000fe4000bf01070 */
[----:B------:R-:W-:-:S02]  /*0200*/  SHF.R.S32.HI R4, RZ, 0x1f, R36 ;  /* 0x0000001fff047819 */ /* 0x000fc40000011424 */
[----:B------:R-:W-:Y:S02]  /*0210*/  SHF.R.S32.HI R3, RZ, 0x5, R3 ;  /* 0x00000005ff037819 */ /* 0x000fe40000011403 */
[----:B------:R-:W-:Y:S02]  /*0220*/  ISETP.LT.AND.EX P2, PT, R5, UR9, !P1, P2 ;  /* 0x0000000905007c0c */ /* 0x000fe4000cf41320 */
[----:B------:R-:W-:Y:S01]  /*0230*/  ISETP.LT.AND.EX P1, PT, R4, UR9, !P1, P0 ;  /* 0x0000000904007c0c */ /* 0x000fe2000cf21300 */
[----:B------:R-:W-:Y:S01]  /*0240*/  ULDC.64 UR8, c[0x0][0x208] ;  /* 0x0000820000087ab9 */ /* 0x000fe20000000a00 */
[----:B------:R-:W-:Y:S01]  /*0250*/  LEA R35, R3, UR4, 0x3 ;  /* 0x0000000403237c11 */ /* 0x000fe2000f8e18ff */
[----:B------:R-:W-:-:S10]  /*0260*/  UMOV UR4, URZ ;  /* 0x0000003f00047c82 */ /* 0x000fd40008000000 */
.L_x_1576:
[----:B01----:R-:W0:Y:S01]  /*0270*/  LDC R9, c[0x0][0x288] ;  /* 0x0000a200ff097b82 */ /* 0x003e220000000800 */
[----:B------:R-:W-:Y:S01]  /*0280*/  IABS R8, UR11 ;  /* 0x0000000b00087c13 */ /* 0x000fe20008000000 */
[----:B------:R-:W1:Y:S01]  /*0290*/  S2R R37, SR_TID.X ;  /* 0x0000000000257919 */ /* 0x000e620000002100 */
[----:B------:R-:W-:Y:S01]  /*02a0*/  ULDC.64 UR6, c[0x0][0x280] ;  /* 0x0000a00000067ab9 */ /* 0x000fe20000000a00 */
[----:B------:R-:W-:Y:S02]  /*02b0*/  SHF.R.S32.HI R34, RZ, 0x1f, R2 ;  /* 0x0000001fff227819 */ /* 0x000fe40000011402 */
[C---:B------:R-:W-:Y:S02]  /*02c0*/  IADD3 R12, R2.reuse, 0x40, RZ ;  /* 0x00000040020c7810 */ /* 0x040fe40007ffe0ff */
[----:B--2---:R-:W2:Y:S01]  /*02d0*/  @P2 LDC.64 R22, c[0x0][0x270] ;  /* 0x00009c00ff162b82 */ /* 0x004ea20000000a00 */
[----:B------:R-:W-:Y:S02]  /*02e0*/  IADD3 R13, R2, 0x40, RZ ;  /* 0x00000040020d7810 */ /* 0x000fe40007ffe0ff */
[----:B------:R-:W-:-:S05]  /*02f0*/  SHF.R.S32.HI R12, RZ, 0x1f, R12 ;  /* 0x0000001fff0c7819 */ /* 0x000fca000001140c */
[----:B------:R-:W3:Y:S01]  /*0300*/  @P1 LDC.64 R24, c[0x0][0x270] ;  /* 0x00009c00ff181b82 */ /* 0x000ee20000000a00 */
[----:B0-----:R-:W-:-:S07]  /*0310*/  IABS R6, R9 ;  /* 0x0000000900067213 */ /* 0x001fce0000000000 */
[----:B------:R-:W0:Y:S01]  /*0320*/  @P2 LDC.64 R10, c[0x0][0x220] ;  /* 0x00008800ff0a2b82 */ /* 0x000e220000000a00 */
[----:B------:R-:W4:Y:S01]  /*0330*/  I2F.RP R3, R6 ;  /* 0x0000000600037306 */ /* 0x000f220000209400 */
[----:B--2---:R-:W-:-:S06]  /*0340*/  @P2 IMAD R28, R12, R22, RZ ;  /* 0x000000160c1c2224 */ /* 0x004fcc00078e02ff */
[----:B------:R-:W2:Y:S01]  /*0350*/  @P3 LDC.64 R26, c[0x0][0x270] ;  /* 0x00009c00ff1a3b82 */ /* 0x000ea20000000a00 */
[----:B------:R-:W-:Y:S01]  /*0360*/  SHF.R.S32.HI R12, RZ, 0x1f, R36 ;  /* 0x0000001fff0c7819 */ /* 0x000fe20000011424 */
[----:B------:R-:W-:-:S04]  /*0370*/  @P2 IMAD R28, R13, R23, R28 ;  /* 0x000000170d1c2224 */ /* 0x000fc800078e021c */
[----:B---3--:R-:W-:Y:S01]  /*0380*/  @P1 IMAD R31, R12, R24, RZ ;  /* 0x000000180c1f1224 */ /* 0x008fe200078e02ff */
[----:B----4-:R-:W3:Y:S03]  /*0390*/  MUFU.RCP R3, R3 ;  /* 0x0000000300037308 */ /* 0x010ee60000001000 */
[----:B------:R-:W-:Y:S01]  /*03a0*/  @P1 IMAD R31, R36, R25, R31 ;  /* 0x00000019241f1224 */ /* 0x000fe200078e021f */
[----:B---3--:R-:W-:-:S04]  /*03b0*/  IADD3 R4, R3, 0xffffffe, RZ ;  /* 0x0ffffffe03047810 */ /* 0x008fc80007ffe0ff */
[----:B------:R3:W4:Y:S02]  /*03c0*/  F2I.FTZ.U32.TRUNC.NTZ R5, R4 ;  /* 0x0000000400057305 */ /* 0x000724000021f000 */
[----:B---3--:R-:W-:Y:S01]  /*03d0*/  HFMA2.MMA R4, -RZ, RZ, 0, 0 ;  /* 0x00000000ff047435 */ /* 0x008fe200000001ff */
[----:B----4-:R-:W-:-:S05]  /*03e0*/  IADD3 R7, RZ, -R5, RZ ;  /* 0x80000005ff077210 */ /* 0x010fca0007ffe0ff */
[----:B------:R-:W-:-:S04]  /*03f0*/  IMAD R7, R7, R6, RZ ;  /* 0x0000000607077224 */ /* 0x000fc800078e02ff */
[----:B------:R-:W-:Y:S01]  /*0400*/  IMAD.HI.U32 R5, R5, R7, R4 ;  /* 0x0000000705057227 */ /* 0x000fe200078e0004 */
[----:B------:R-:W-:-:S05]  /*0410*/  MOV R7, R8 ;  /* 0x0000000800077202 */ /* 0x000fca0000000f00 */
[----:B------:R-:W-:-:S05]  /*0420*/  IMAD.HI.U32 R5, R5, R7, RZ ;  /* 0x0000000705057227 */ /* 0x000fca00078e00ff */
[----:B------:R-:W-:-:S05]  /*0430*/  IADD3 R3, -R5, RZ, RZ ;  /* 0x000000ff05037210 */ /* 0x000fca0007ffe1ff */
[----:B------:R-:W-:-:S05]  /*0440*/  IMAD R3, R6, R3, R7 ;  /* 0x0000000306037224 */ /* 0x000fca00078e0207 */
[----:B------:R-:W-:-:S13]  /*0450*/  ISETP.GT.U32.AND P4, PT, R6, R3, PT ;  /* 0x000000030600720c */ /* 0x000fda0003f84070 */
[-C--:B------:R-:W-:Y:S02]  /*0460*/  @!P4 IADD3 R3, R3, -R6.reuse, RZ ;  /* 0x800000060303c210 */ /* 0x080fe40007ffe0ff */
[----:B------:R-:W-:Y:S02]  /*0470*/  @!P4 IADD3 R5, R5, 0x1, RZ ;  /* 0x000000010505c810 */ /* 0x000fe40007ffe0ff */
[----:B------:R-:W-:Y:S02]  /*0480*/  ISETP.GE.U32.AND P0, PT, R3, R6, PT ;  /* 0x000000060300720c */ /* 0x000fe40003f06070 */
[C---:B------:R-:W-:Y:S01]  /*0490*/  LOP3.LUT R3, R9.reuse, UR11, RZ, 0x3c, !PT ;  /* 0x0000000b09037c12 */ /* 0x040fe2000f8e3cff */
[----:B------:R-:W3:Y:S01]  /*04a0*/  @P3 LDC.64 R6, c[0x0][0x220] ;  /* 0x00008800ff063b82 */ /* 0x000ee20000000a00 */
[----:B------:R-:W-:Y:S02]  /*04b0*/  ISETP.NE.AND P4, PT, R9, RZ, PT ;  /* 0x000000ff0900720c */ /* 0x000fe40003f85270 */
[----:B------:R-:W-:-:S02]  /*04c0*/  ISETP.GE.AND P5, PT, R3, RZ, PT ;  /* 0x000000ff0300720c */ /* 0x000fc40003fa6270 */
[----:B-1----:R-:W-:-:S04]  /*04d0*/  SHF.L.U32 R3, R37, 0x1, RZ ;  /* 0x0000000125037819 */ /* 0x002fc800000006ff */
[----:B------:R-:W-:Y:S02]  /*04e0*/  LOP3.LUT R3, R3, 0x2, RZ, 0xc0, !PT ;  /* 0x0000000203037812 */ /* 0x000fe400078ec0ff */
[----:B------:R-:W-:-:S05]  /*04f0*/  @P0 IADD3 R5, R5, 0x1, RZ ;  /* 0x0000000105050810 */ /* 0x000fca0007ffe0ff */
[----:B------:R-:W-:Y:S02]  /*0500*/  @!P5 IADD3 R5, -R5, RZ, RZ ;  /* 0x000000ff0505d210 */ /* 0x000fe40007ffe1ff */
[----:B------:R-:W-:-:S04]  /*0510*/  @!P4 LOP3.LUT R5, RZ, R9, RZ, 0x33, !PT ;  /* 0x00000009ff05c212 */ /* 0x000fc800078e33ff */
[----:B------:R-:W-:Y:S02]  /*0520*/  IADD3 R14, -R5, RZ, RZ ;  /* 0x000000ff050e7210 */ /* 0x000fe40007ffe1ff */
[----:B------:R-:W-:-:S03]  /*0530*/  SHF.R.S32.HI R4, RZ, 0x1f, R5 ;  /* 0x0000001fff047819 */ /* 0x000fc60000011405 */
[----:B------:R-:W-:Y:S02]  /*0540*/  IMAD R14, R9, R14, UR11 ;  /* 0x0000000b090e7e24 */ /* 0x000fe4000f8e020e */
[----:B------:R-:W-:Y:S01]  /*0550*/  IMAD R4, R4, UR6, RZ ;  /* 0x0000000604047c24 */ /* 0x000fe2000f8e02ff */
[----:B------:R-:W1:Y:S02]  /*0560*/  @P1 LDC.64 R8, c[0x0][0x220] ;  /* 0x00008800ff081b82 */ /* 0x000e640000000a00 */
[----:B------:R-:W-:Y:S01]  /*0570*/  LEA R14, R14, R3, 0x2 ;  /* 0x000000030e0e7211 */ /* 0x000fe200078e10ff */
[----:B------:R-:W-:Y:S01]  /*0580*/  IMAD R19, R5, UR7, R4 ;  /* 0x0000000705137c24 */ /* 0x000fe2000f8e0204 */
[----:B------:R-:W-:Y:S02]  /*0590*/  IADD3 R3, R2, 0x100, RZ ;  /* 0x0000010002037810 */ /* 0x000fe40007ffe0ff */
[----:B------:R-:W-:Y:S02]  /*05a0*/  SHF.R.S32.HI R15, RZ, 0x1f, R14 ;  /* 0x0000001fff0f7819 */ /* 0x000fe4000001140e */
[----:B------:R-:W-:-:S02]  /*05b0*/  SHF.R.S32.HI R32, RZ, 0x1f, R3 ;  /* 0x0000001fff207819 */ /* 0x000fc40000011403 */
[C---:B------:R-:W-:Y:S01]  /*05c0*/  IADD3 R4, R2.reuse, 0x140, RZ ;  /* 0x0000014002047810 */ /* 0x040fe20007ffe0ff */
[----:B------:R-:W-:Y:S01]  /*05d0*/  IMAD.WIDE.U32 R16, R5, UR6, R14 ;  /* 0x0000000605107c25 */ /* 0x000fe2000f8e000e */
[----:B------:R-:W-:Y:S01]  /*05e0*/  ULDC.64 UR6, c[0x0][0x278] ;  /* 0x00009e0000067ab9 */ /* 0x000fe20000000a00 */
[C---:B------:R-:W-:Y:S02]  /*05f0*/  IADD3 R5, R2.reuse, 0xc0, RZ ;  /* 0x000000c002057810 */ /* 0x040fe40007ffe0ff */
[----:B------:R-:W-:Y:S02]  /*0600*/  ISETP.GE.U32.AND P4, PT, R2, UR6, PT ;  /* 0x0000000602007c0c */ /* 0x000fe4000bf86070 */
[----:B------:R-:W-:Y:S02]  /*0610*/  ISETP.GE.U32.AND P5, PT, R3, UR6, PT ;  /* 0x0000000603007c0c */ /* 0x000fe4000bfa6070 */
[----:B------:R-:W-:Y:S02]  /*0620*/  ISETP.GE.AND.EX P4, PT, R34, UR7, PT, P4 ;  /* 0x0000000722007c0c */ /* 0x000fe4000bf86340 */
[----:B------:R-:W-:-:S02]  /*0630*/  ISETP.GE.AND.EX P5, PT, R32, UR7, PT, P5 ;  /* 0x0000000720007c0c */ /* 0x000fc4000bfa6350 */
[----:B------:R-:W-:Y:S02]  /*0640*/  ISETP.GT.U32.OR P4, PT, R37, 0x7f, P4 ;  /* 0x0000007f2500780c */ /* 0x000fe40002784470 */
[----:B------:R-:W-:Y:S02]  /*0650*/  IADD3 R19, R17, R19, RZ ;  /* 0x0000001311137210 */ /* 0x000fe40007ffe0ff */
[----:B------:R-:W-:Y:S02]  /*0660*/  ISETP.LT.U32.AND P5, PT, R37, 0x80, !P5 ;  /* 0x000000802500780c */ /* 0x000fe40006fa1070 */
[----:B------:R-:W-:Y:S02]  /*0670*/  @P2 MOV R18, R16 ;  /* 0x0000001000122202 */ /* 0x000fe40000000f00 */
[----:B------:R-:W-:Y:S02]  /*0680*/  ISETP.GE.U32.AND P0, PT, R4, UR6, PT ;  /* 0x0000000604007c0c */ /* 0x000fe4000bf06070 */
[----:B------:R-:W-:Y:S01]  /*0690*/  SHF.R.S32.HI R30, RZ, 0x1f, R4 ;  /* 0x0000001fff1e7819 */ /* 0x000fe20000011404 */
[----:B------:R-:W-:Y:S01]  /*06a0*/  @P2 IMAD.WIDE.U32 R22, R13, R22, R18 ;  /* 0x000000160d162225 */ /* 0x000fe200078e0012 */
[----:B------:R-:W-:Y:S01]  /*06b0*/  @P1 MOV R29, R19 ;  /* 0x00000013001d1202 */ /* 0x000fe20000000f00 */
[----:B------:R-:W4:Y:S01]  /*06c0*/  @!P4 LDC.64 R12, c[0x0][0x270] ;  /* 0x00009c00ff0ccb82 */ /* 0x000f220000000a00 */
[----:B------:R-:W-:-:S02]  /*06d0*/  ISETP.GE.AND.EX P0, PT, R30, UR7, PT, P0 ;  /* 0x000000071e007c0c */ /* 0x000fc4000bf06300 */
[----:B------:R-:W-:Y:S02]  /*06e0*/  @P2 IADD3 R23, R23, R28, RZ ;  /* 0x0000001c17172210 */ /* 0x000fe40007ffe0ff */
[----:B------:R-:W-:Y:S02]  /*06f0*/  @P1 MOV R28, R16 ;  /* 0x00000010001c1202 */ /* 0x000fe40000000f00 */
[----:B------:R-:W-:Y:S01]  /*0700*/  ISETP.LT.U32.AND P0, PT, R37, 0x80, !P0 ;  /* 0x000000802500780c */ /* 0x000fe20004701070 */
[----:B------:R-:W5:Y:S01]  /*0710*/  @P5 LDC.64 R20, c[0x0][0x270] ;  /* 0x00009c00ff145b82 */ /* 0x000f620000000a00 */
[----:B------:R-:W-:Y:S01]  /*0720*/  SHF.R.S32.HI R33, RZ, 0x1f, R5 ;  /* 0x0000001fff217819 */ /* 0x000fe20000011405 */
[----:B------:R-:W-:Y:S01]  /*0730*/  @P1 IMAD.WIDE.U32 R24, R36, R24, R28 ;  /* 0x0000001824181225 */ /* 0x000fe200078e001c */
[----:B0-----:R-:W-:Y:S02]  /*0740*/  @P2 LEA R10, P6, R22, R10, 0x1 ;  /* 0x0000000a160a2211 */ /* 0x001fe400078c08ff */
[----:B------:R-:W-:Y:S01]  /*0750*/  @P3 MOV R28, R16 ;  /* 0x00000010001c3202 */ /* 0x000fe20000000f00 */
[----:B--2---:R-:W-:Y:S01]  /*0760*/  @P3 IMAD R33, R33, R26, RZ ;  /* 0x0000001a21213224 */ /* 0x004fe200078e02ff */
[----:B------:R-:W-:-:S02]  /*0770*/  @P3 MOV R29, R19 ;  /* 0x00000013001d3202 */ /* 0x000fc40000000f00 */
[----:B------:R-:W-:Y:S02]  /*0780*/  @P2 LEA.HI.X R11, R22, R11, R23, 0x1, P6 ;  /* 0x0000000b160b2211 */ /* 0x000fe400030f0c17 */
[----:B------:R-:W-:Y:S01]  /*0790*/  @P1 IADD3 R25, R25, R31, RZ ;  /* 0x0000001f19191210 */ /* 0x000fe20007ffe0ff */
[----:B------:R-:W0:Y:S01]  /*07a0*/  @!P4 LDC.64 R22, c[0x0][0x220] ;  /* 0x00008800ff16cb82 */ /* 0x000e220000000a00 */
[C---:B-1----:R-:W-:Y:S01]  /*07b0*/  @P1 LEA R8, P6, R24.reuse, R8, 0x1 ;  /* 0x0000000818081211 */ /* 0x042fe200078c08ff */
[C---:B------:R-:W-:Y:S01]  /*07c0*/  @P3 IMAD R31, R5.reuse, R27, R33 ;  /* 0x0000001b051f3224 */ /* 0x040fe200078e0221 */
[----:B------:R-:W-:Y:S01]  /*07d0*/  @P5 MOV R33, R19 ;  /* 0x0000001300215202 */ /* 0x000fe20000000f00 */
[----:B------:R-:W-:Y:S01]  /*07e0*/  @P3 IMAD.WIDE.U32 R28, R5, R26, R28 ;  /* 0x0000001a051c3225 */ /* 0x000fe200078e001c */
[----:B------:R-:W-:-:S03]  /*07f0*/  @P1 LEA.HI.X R9, R24, R9, R25, 0x1, P6 ;  /* 0x0000000918091211 */ /* 0x000fc600030f0c19 */
[----:B------:R-:W1:Y:S01]  /*0800*/  @P0 LDC.64 R24, c[0x0][0x270] ;  /* 0x00009c00ff180b82 */ /* 0x000e620000000a00 */
[----:B------:R-:W-:Y:S01]  /*0810*/  @P3 IADD3 R31, R29, R31, RZ ;  /* 0x0000001f1d1f3210 */ /* 0x000fe20007ffe0ff */
[----:B----4-:R-:W-:Y:S01]  /*0820*/  @!P4 IMAD R5, R34, R12, RZ ;  /* 0x0000000c2205c224 */ /* 0x010fe200078e02ff */
[----:B---3--:R-:W-:Y:S01]  /*0830*/  @P3 LEA R6, P6, R28, R6, 0x1 ;  /* 0x000000061c063211 */ /* 0x008fe200078c08ff */
[----:B-----5:R-:W-:Y:S01]  /*0840*/  @P5 IMAD R32, R32, R20, RZ ;  /* 0x0000001420205224 */ /* 0x020fe200078e02ff */
[----:B------:R-:W-:Y:S01]  /*0850*/  @!P4 MOV R29, R19 ;  /* 0x00000013001dc202 */ /* 0x000fe20000000f00 */
[----:B------:R-:W-:Y:S01]  /*0860*/  @!P4 IMAD R5, R2, R13, R5 ;  /* 0x0000000d0205c224 */ /* 0x000fe200078e0205 */
[----:B------:R-:W-:Y:S01]  /*0870*/  @P3 LEA.HI.X R7, R28, R7, R31, 0x1, P6 ;  /* 0x000000071c073211 */ /* 0x000fe200030f0c1f */
[----:B------:R-:W2:Y:S01]  /*0880*/  @P5 LDC.64 R26, c[0x0][0x220] ;  /* 0x00008800ff1a5b82 */ /* 0x000ea20000000a00 */
[----:B------:R-:W-:Y:S02]  /*0890*/  @!P4 IMAD.MOV.U32 R28, RZ, RZ, R16 ;  /* 0x000000ffff1cc224 */ /* 0x000fe400078e0010 */
[----:B------:R-:W-:Y:S01]  /*08a0*/  @P5 IMAD R21, R3, R21, R32 ;  /* 0x0000001503155224 */ /* 0x000fe200078e0220 */
[----:B------:R-:W-:Y:S01]  /*08b0*/  @P5 MOV R32, R16 ;  /* 0x0000001000205202 */ /* 0x000fe20000000f00 */
[----:B------:R-:W-:-:S03]  /*08c0*/  @!P4 IMAD.WIDE.U32 R28, R2, R12, R28 ;  /* 0x0000000c021cc225 */ /* 0x000fc600078e001c */
[----:B------:R-:W3:Y:S01]  /*08d0*/  @P0 LDC.64 R12, c[0x0][0x220] ;  /* 0x00008800ff0c0b82 */ /* 0x000ee20000000a00 */
[----:B------:R-:W-:Y:S01]  /*08e0*/  @P5 IMAD.WIDE.U32 R32, R3, R20, R32 ;  /* 0x0000001403205225 */ /* 0x000fe200078e0020 */
[----:B------:R-:W-:Y:S01]  /*08f0*/  @!P4 IADD3 R5, R29, R5, RZ ;  /* 0x000000051d05c210 */ /* 0x000fe20007ffe0ff */
[----:B------:R-:W-:Y:S01]  /*0900*/  HFMA2.MMA R3, -RZ, RZ, 0, 0 ;  /* 0x00000000ff037435 */ /* 0x000fe200000001ff */
[C---:B0-----:R-:W-:Y:S02]  /*0910*/  @!P4 LEA R22, P6, R28.reuse, R22, 0x1 ;  /* 0x000000161c16c211 */ /* 0x041fe400078c08ff */
[----:B------:R-:W-:Y:S02]  /*0920*/  @P0 MOV R29, R19 ;  /* 0x00000013001d0202 */ /* 0x000fe40000000f00 */
[----:B------:R-:W-:Y:S01]  /*0930*/  @!P4 LEA.HI.X R23, R28, R23, R5, 0x1, P6 ;  /* 0x000000171c17c211 */ /* 0x000fe200030f0c05 */
[----:B-1----:R-:W-:Y:S01]  /*0940*/  @P0 IMAD R30, R30, R24, RZ ;  /* 0x000000181e1e0224 */ /* 0x002fe200078e02ff */
[----:B------:R-:W-:-:S02]  /*0950*/  @P0 MOV R28, R16 ;  /* 0x00000010001c0202 */ /* 0x000fc40000000f00 */
[----:B------:R-:W-:Y:S01]  /*0960*/  @P5 IADD3 R21, R33, R21, RZ ;  /* 0x0000001521155210 */ /* 0x000fe20007ffe0ff */
[----:B------:R-:W-:Y:S01]  /*0970*/  @P0 IMAD R25, R4, R25, R30 ;  /* 0x0000001904190224 */ /* 0x000fe200078e021e */
[----:B------:R-:W-:Y:S01]  /*0980*/  IADD3 R20, R2, 0x180, RZ ;  /* 0x0000018002147810 */ /* 0x000fe20007ffe0ff */
[----:B------:R-:W-:Y:S01]  /*0990*/  @P0 IMAD.WIDE.U32 R4, R4, R24, R28 ;  /* 0x0000001804040225 */ /* 0x000fe200078e001c */
[C---:B--2---:R-:W-:Y:S02]  /*09a0*/  @P5 LEA R26, P6, R32.reuse, R26, 0x1 ;  /* 0x0000001a201a5211 */ /* 0x044fe400078c08ff */
[----:B------:R-:W-:Y:S02]  /*09b0*/  SHF.R.S32.HI R28, RZ, 0x1f, R20 ;  /* 0x0000001fff1c7819 */ /* 0x000fe40000011414 */
[----:B------:R-:W-:Y:S02]  /*09c0*/  @P5 LEA.HI.X R27, R32, R27, R21, 0x1, P6 ;  /* 0x0000001b201b5211 */ /* 0x000fe400030f0c15 */
[----:B------:R-:W-:-:S02]  /*09d0*/  ISETP.GE.U32.AND P6, PT, R20, UR6, PT ;  /* 0x0000000614007c0c */ /* 0x000fc4000bfc6070 */
[----:B------:R-:W-:Y:S01]  /*09e0*/  @P0 IADD3 R25, R5, R25, RZ ;  /* 0x0000001905190210 */ /* 0x000fe20007ffe0ff */
[----:B------:R0:W2:Y:S01]  /*09f0*/  @P5 LDG.E R3, desc[UR8][R26.64] ;  /* 0x000000081a035981 */ /* 0x0000a2000c1e1900 */
[----:B------:R-:W-:Y:S02]  /*0a00*/  ISETP.GE.AND.EX P6, PT, R28, UR7, PT, P6 ;  /* 0x000000071c007c0c */ /* 0x000fe4000bfc6360 */
[----:B---3--:R-:W-:Y:S02]  /*0a10*/  @P0 LEA R12, P5, R4, R12, 0x1 ;  /* 0x0000000c040c0211 */ /* 0x008fe400078a08ff */
[----:B------:R-:W-:Y:S02]  /*0a20*/  IADD3 R21, R2, 0x1c0, RZ ;  /* 0x000001c002157810 */ /* 0x000fe40007ffe0ff */
[----:B------:R-:W-:Y:S02]  /*0a30*/  ISETP.LT.U32.AND P6, PT, R37, 0x80, !P6 ;  /* 0x000000802500780c */ /* 0x000fe400077c1070 */
[----:B------:R-:W-:-:S02]  /*0a40*/  @P0 LEA.HI.X R13, R4, R13, R25, 0x1, P5 ;  /* 0x0000000d040d0211 */ /* 0x000fc400028f0c19 */
[----:B------:R-:W-:Y:S02]  /*0a50*/  CS2R R4, SRZ ;  /* 0x0000000000047805 */ /* 0x000fe4000001ff00 */
[----:B------:R-:W-:Y:S02]  /*0a60*/  ISETP.GE.U32.AND P5, PT, R21, UR6, PT ;  /* 0x0000000615007c0c */ /* 0x000fe4000bfa6070 */
[----:B------:R-:W-:Y:S02]  /*0a70*/  SHF.R.S32.HI R30, RZ, 0x1f, R21 ;  /* 0x0000001fff1e7819 */ /* 0x000fe40000011415 */
[----:B0-----:R-:W-:Y:S01]  /*0a80*/  CS2R R26, SRZ ;  /* 0x00000000001a7805 */ /* 0x001fe2000001ff00 */
[----:B------:R-:W3:Y:S01]  /*0a90*/  @P2 LDG.E R4, desc[UR8][R10.64] ;  /* 0x000000080a042981 */ /* 0x000ee2000c1e1900 */
[----:B------:R-:W-:Y:S01]  /*0aa0*/  ISETP.GE.AND.EX P5, PT, R30, UR7, PT, P5 ;  /* 0x000000071e007c0c */ /* 0x000fe2000bfa6350 */
[----:B------:R-:W0:Y:S03]  /*0ab0*/  @P6 LDC.64 R24, c[0x0][0x270] ;  /* 0x00009c00ff186b82 */ /* 0x000e260000000a00 */
[----:B------:R-:W-:Y:S01]  /*0ac0*/  ISETP.LT.U32.AND P5, PT, R37, 0x80, !P5 ;  /* 0x000000802500780c */ /* 0x000fe20006fa1070 */
[----:B------:R1:W4:Y:S04]  /*0ad0*/  @!P4 LDG.E R27, desc[UR8][R22.64] ;  /* 0x00000008161bc981 */ /* 0x000328000c1e1900 */
[----:B------:R-:W5:Y:S01]  /*0ae0*/  @P1 LDG.E R26, desc[UR8][R8.64] ;  /* 0x00000008081a1981 */ /* 0x000f62000c1e1900 */
[----:B------:R-:W-:-:S03]  /*0af0*/  @P6 MOV R29, R19 ;  /* 0x00000013001d6202 */ /* 0x000fc60000000f00 */
[----:B------:R1:W2:Y:S02]  /*0b00*/  @P3 LDG.E R5, desc[UR8][R6.64] ;  /* 0x0000000806053981 */ /* 0x0002a4000c1e1900 */
[----:B-1----:R-:W1:Y:S08]  /*0b10*/  @P6 LDC.64 R22, c[0x0][0x220] ;  /* 0x00008800ff166b82 */ /* 0x002e700000000a00 */
[----:B------:R-:W1:Y:S01]  /*0b20*/  @P5 LDC.64 R10, c[0x0][0x270] ;  /* 0x00009c00ff0a5b82 */ /* 0x000e620000000a00 */
[----:B------:R-:W-:Y:S01]  /*0b30*/  CS2R R6, SRZ ;  /* 0x0000000000067805 */ /* 0x000fe2000001ff00 */
[----:B0-----:R-:W-:-:S05]  /*0b40*/  @P6 IMAD R28, R28, R24, RZ ;  /* 0x000000181c1c6224 */ /* 0x001fca00078e02ff */
[----:B------:R0:W2:Y:S01]  /*0b50*/  @P0 LDG.E R6, desc[UR8][R12.64] ;  /* 0x000000080c060981 */ /* 0x0000a2000c1e1900 */
[----:B------:R-:W1:Y:S01]  /*0b60*/  @P5 LDC.64 R8, c[0x0][0x220] ;  /* 0x00008800ff085b82 */ /* 0x000e620000000a00 */
[----:B------:R-:W-:Y:S01]  /*0b70*/  @P6 IMAD R25, R20, R25, R28 ;  /* 0x0000001914196224 */ /* 0x000fe200078e021c */
[----:B------:R-:W-:-:S05]  /*0b80*/  @P6 MOV R28, R16 ;  /* 0x00000010001c6202 */ /* 0x000fca0000000f00 */
[----:B------:R-:W-:Y:S01]  /*0b90*/  @P6 IMAD.WIDE.U32 R28, R20, R24, R28 ;  /* 0x00000018141c6225 */ /* 0x000fe200078e001c */
[----:B0-----:R-:W-:Y:S02]  /*0ba0*/  @P5 MOV R12, R16 ;  /* 0x00000010000c5202 */ /* 0x001fe40000000f00 */
[----:B------:R-:W-:Y:S01]  /*0bb0*/  @P5 MOV R13, R19 ;  /* 0x00000013000d5202 */ /* 0x000fe20000000f00 */
[-C--:B-1----:R-:W-:Y:S01]  /*0bc0*/  @P5 IMAD R30, R30, R10.reuse, RZ ;  /* 0x0000000a1e1e5224 */ /* 0x082fe200078e02ff */
[----:B------:R-:W-:Y:S01]  /*0bd0*/  @P6 IADD3 R25, R29, R25, RZ ;  /* 0x000000191d196210 */ /* 0x000fe20007ffe0ff */
[----:B------:R-:W-:Y:S01]  /*0be0*/  @P5 IMAD.WIDE.U32 R12, R21, R10, R12 ;  /* 0x0000000a150c5225 */ /* 0x000fe200078e000c */
[----:B------:R-:W-:-:S03]  /*0bf0*/  @P6 LEA R22, P0, R28, R22, 0x1 ;  /* 0x000000161c166211 */ /* 0x000fc600078008ff */
[----:B------:R-:W-:Y:S01]  /*0c00*/  @P5 IMAD R11, R21, R11, R30 ;  /* 0x0000000b150b5224 */ /* 0x000fe200078e021e */
[----:B------:R-:W-:Y:S02]  /*0c10*/  @P6 LEA.HI.X R23, R28, R23, R25, 0x1, P0 ;  /* 0x000000171c176211 */ /* 0x000fe400000f0c19 */
[C---:B------:R-:W-:Y:S02]  /*0c20*/  @P5 LEA R8, P0, R12.reuse, R8, 0x1 ;  /* 0x000000080c085211 */ /* 0x040fe400078008ff */
[----:B------:R-:W-:Y:S01]  /*0c30*/  @P5 IADD3 R11, R13, R11, RZ ;  /* 0x0000000b0d0b5210 */ /* 0x000fe20007ffe0ff */
[----:B------:R-:W2:Y:S03]  /*0c40*/  @P6 LDG.E R7, desc[UR8][R22.64] ;  /* 0x0000000816076981 */ /* 0x000ea6000c1e1900 */
[----:B------:R-:W-:Y:S01]  /*0c50*/  @P5 LEA.HI.X R9, R12, R9, R11, 0x1, P0 ;  /* 0x000000090c095211 */ /* 0x000fe200000f0c0b */
[----:B------:R-:W-:-:S10]  /*0c60*/  HFMA2.MMA R12, -RZ, RZ, 0, 0 ;  /* 0x00000000ff0c7435 */ /* 0x000fd400000001ff */
[----:B------:R0:W2:Y:S01]  /*0c70*/  @P5 LDG.E R12, desc[UR8][R8.64] ;  /* 0x00000008080c5981 */ /* 0x0000a2000c1e1900 */
[----:B------:R-:W1:Y:S02]  /*0c80*/  S2R R25, SR_LANEID ;  /* 0x0000000000197919 */ /* 0x000e640000000000 */
[----:B-1----:R-:W-:Y:S02]  /*0c90*/  ISETP.GT.AND P0, PT, R25, 0x1e, PT ;  /* 0x0000001e1900780c */ /* 0x002fe40003f04270 */
[C---:B---3--:R-:W-:Y:S02]  /*0ca0*/  PRMT R10, R4.reuse, 0x7632, R10 ;  /* 0x00007632040a7816 */ /* 0x048fe4000000000a */
[----:B------:R-:W-:Y:S02]  /*0cb0*/  SHF.L.U32 R11, R4, 0x10, RZ ;  /* 0x00000010040b7819 */ /* 0x000fe400000006ff */
[----:B------:R-:W-:Y:S02]  /*0cc0*/  SHF.L.U32 R20, R10, 0x10, RZ ;  /* 0x000000100a147819 */ /* 0x000fe400000006ff */
[----:B----4-:R-:W-:-:S04]  /*0cd0*/  PRMT R10, R27, 0x7632, R10 ;  /* 0x000076321b0a7816 */ /* 0x010fc8000000000a */
[----:B------:R-:W-:Y:S01]  /*0ce0*/  SHF.L.U32 R21, R10, 0x10, RZ ;  /* 0x000000100a157819 */ /* 0x000fe200000006ff */
[----:B------:R-:W-:Y:S01]  /*0cf0*/  FMUL.FTZ R24, R20, R20 ;  /* 0x0000001414187220 */ /* 0x000fe20000410000 */
[C---:B-----5:R-:W-:Y:S01]  /*0d00*/  PRMT R13, R26.reuse, 0x7632, R13 ;  /* 0x000076321a0d7816 */ /* 0x060fe2000000000d */
[----:B------:R-:W-:Y:S01]  /*0d10*/  FADD.FTZ R10, R11, R20 ;  /* 0x000000140b0a7221 */ /* 0x000fe20000010000 */
[----:B------:R-:W-:Y:S01]  /*0d20*/  SHF.L.U32 R20, R27, 0x10, RZ ;  /* 0x000000101b147819 */ /* 0x000fe200000006ff */
[----:B0-----:R-:W-:Y:S01]  /*0d30*/  FMUL.FTZ R9, R21, R21 ;  /* 0x0000001515097220 */ /* 0x001fe20000410000 */
[----:B------:R-:W-:Y:S02]  /*0d40*/  SHF.L.U32 R8, R13, 0x10, RZ ;  /* 0x000000100d087819 */ /* 0x000fe400000006ff */
[----:B------:R-:W-:Y:S01]  /*0d50*/  SHF.L.U32 R13, R26, 0x10, RZ ;  /* 0x000000101a0d7819 */ /* 0x000fe200000006ff */
[C---:B------:R-:W-:Y:S01]  /*0d60*/  FADD.FTZ R21, R20.reuse, R21 ;  /* 0x0000001514157221 */ /* 0x040fe20000010000 */
[----:B--2---:R-:W-:Y:S01]  /*0d70*/  PRMT R23, R5, 0x7632, R23 ;  /* 0x0000763205177816 */ /* 0x004fe20000000017 */
[----:B------:R-:W-:Y:S01]  /*0d80*/  FFMA.FTZ R20, R20, R20, R9 ;  /* 0x0000001414147223 */ /* 0x000fe20000010009 */
[----:B------:R-:W-:Y:S01]  /*0d90*/  FMUL.FTZ R22, R8, R8 ;  /* 0x0000000808167220 */ /* 0x000fe20000410000 */
[----:B------:R-:W-:Y:S01]  /*0da0*/  FFMA.FTZ R11, R11, R11, R24 ;  /* 0x0000000b0b0b7223 */ /* 0x000fe20000010018 */
[----:B------:R-:W-:Y:S01]  /*0db0*/  FADD.FTZ R8, R13, R8 ;  /* 0x000000080d087221 */ /* 0x000fe20000010000 */
[----:B------:R-:W-:-:S02]  /*0dc0*/  IMAD.U32 R9, R23, 0x10000, RZ ;  /* 0x0001000017097824 */ /* 0x000fc400078e00ff */
[----:B------:R-:W-:Y:S01]  /*0dd0*/  FADD.FTZ R20, RZ, R20 ;  /* 0x00000014ff147221 */ /* 0x000fe20000010000 */
[----:B------:R-:W-:Y:S01]  /*0de0*/  FFMA.FTZ R13, R13, R13, R22 ;  /* 0x0000000d0d0d7223 */ /* 0x000fe20000010016 */
[----:B------:R-:W-:Y:S01]  /*0df0*/  FADD.FTZ R21, RZ, R21 ;  /* 0x00000015ff157221 */ /* 0x000fe20000010000 */
[----:B------:R-:W-:Y:S01]  /*0e00*/  SHF.L.U32 R22, R5, 0x10, RZ ;  /* 0x0000001005167819 */ /* 0x000fe200000006ff */
[----:B------:R-:W-:Y:S01]  /*0e10*/  FMUL.FTZ R23, R9, R9 ;  /* 0x0000000909177220 */ /* 0x000fe20000410000 */
[--C-:B------:R-:W-:Y:S01]  /*0e20*/  FADD.FTZ R20, R20, R11.reuse ;  /* 0x0000000b14147221 */ /* 0x100fe20000010000 */
[----:B------:R-:W-:Y:S01]  /*0e30*/  PRMT R11, R3, 0x7632, R11 ;  /* 0x00007632030b7816 */ /* 0x000fe2000000000b */
[----:B------:R-:W-:Y:S01]  /*0e40*/  FADD.FTZ R21, R21, R10 ;  /* 0x0000000a15157221 */ /* 0x000fe20000010000 */
[C---:B------:R-:W-:Y:S01]  /*0e50*/  FADD.FTZ R10, R22.reuse, R9 ;  /* 0x00000009160a7221 */ /* 0x040fe20000010000 */
[----:B------:R-:W-:Y:S01]  /*0e60*/  FFMA.FTZ R9, R22, R22, R23 ;  /* 0x0000001616097223 */ /* 0x000fe20000010017 */
[----:B------:R-:W-:Y:S01]  /*0e70*/  SHF.L.U32 R22, R11, 0x10, RZ ;  /* 0x000000100b167819 */ /* 0x000fe200000006ff */
[----:B------:R-:W-:Y:S01]  /*0e80*/  FADD.FTZ R21, R21, R8 ;  /* 0x0000000815157221 */ /* 0x000fe20000010000 */
[----:B------:R-:W-:-:S02]  /*0e90*/  SHF.L.U32 R11, R3, 0x10, RZ ;  /* 0x00000010030b7819 */ /* 0x000fc400000006ff */
[----:B------:R-:W-:Y:S01]  /*0ea0*/  PRMT R8, R6, 0x7632, R8 ;  /* 0x0000763206087816 */ /* 0x000fe20000000008 */
[----:B------:R-:W-:Y:S01]  /*0eb0*/  FMUL.FTZ R24, R22, R22 ;  /* 0x0000001616187220 */ /* 0x000fe20000410000 */
[----:B------:R-:W-:Y:S01]  /*0ec0*/  FADD.FTZ R20, R20, R13 ;  /* 0x0000000d14147221 */ /* 0x000fe20000010000 */
[C---:B------:R-:W-:Y:S01]  /*0ed0*/  FADD.FTZ R13, R11.reuse, R22 ;  /* 0x000000160b0d7221 */ /* 0x040fe20000010000 */
[----:B------:R-:W-:Y:S01]  /*0ee0*/  SHF.L.U32 R8, R8, 0x10, RZ ;  /* 0x0000001008087819 */ /* 0x000fe200000006ff */
[----:B------:R-:W-:Y:S01]  /*0ef0*/  FFMA.FTZ R24, R11, R11, R24 ;  /* 0x0000000b0b187223 */ /* 0x000fe20000010018 */
[----:B------:R-:W-:Y:S01]  /*0f00*/  FADD.FTZ R10, R21, R10 ;  /* 0x0000000a150a7221 */ /* 0x000fe20000010000 */
[----:B------:R-:W-:Y:S01]  /*0f10*/  FADD.FTZ R9, R20, R9 ;  /* 0x0000000914097221 */ /* 0x000fe20000010000 */
[----:B------:R-:W-:Y:S01]  /*0f20*/  SHF.L.U32 R11, R6, 0x10, RZ ;  /* 0x00000010060b7819 */ /* 0x000fe200000006ff */
[----:B------:R-:W-:Y:S01]  /*0f30*/  FMUL.FTZ R20, R8, R8 ;  /* 0x0000000808147220 */ /* 0x000fe20000410000 */
[----:B------:R-:W-:Y:S01]  /*0f40*/  FADD.FTZ R10, R10, R13 ;  /* 0x0000000d0a0a7221 */ /* 0x000fe20000010000 */
[----:B------:R-:W-:-:S02]  /*0f50*/  FADD.FTZ R24, R9, R24 ;  /* 0x0000001809187221 */ /* 0x000fc40000010000 */
[C---:B------:R-:W-:Y:S01]  /*0f60*/  FADD.FTZ R13, R11.reuse, R8 ;  /* 0x000000080b0d7221 */ /* 0x040fe20000010000 */
[----:B------:R-:W-:Y:S01]  /*0f70*/  FFMA.FTZ R11, R11, R11, R20 ;  /* 0x0000000b0b0b7223 */ /* 0x000fe20000010014 */
[----:B------:R-:W-:-:S04]  /*0f80*/  PRMT R21, R7, 0x7632, R21 ;  /* 0x0000763207157816 */ /* 0x000fc80000000015 */
[----:B------:R-:W-:Y:S01]  /*0f90*/  SHF.L.U32 R9, R21, 0x10, RZ ;  /* 0x0000001015097819 */ /* 0x000fe200000006ff */
[----:B------:R-:W-:Y:S01]  /*0fa0*/  FADD.FTZ R10, R10, R13 ;  /* 0x0000000d0a0a7221 */ /* 0x000fe20000010000 */
[----:B------:R-:W-:-:S03]  /*0fb0*/  SHF.L.U32 R8, R7, 0x10, RZ ;  /* 0x0000001007087819 */ /* 0x000fc600000006ff */
[----:B------:R-:W-:Y:S01]  /*0fc0*/  FMUL.FTZ R13, R9, R9 ;  /* 0x00000009090d7220 */ /* 0x000fe20000410000 */
[----:B------:R-:W-:Y:S01]  /*0fd0*/  PRMT R20, R12, 0x7632, R20 ;  /* 0x000076320c147816 */ /* 0x000fe20000000014 */
[C---:B------:R-:W-:Y:S02]  /*0fe0*/  FADD.FTZ R9, R8.reuse, R9 ;  /* 0x0000000908097221 */ /* 0x040fe40000010000 */
[----:B------:R-:W-:Y:S01]  /*0ff0*/  FFMA.FTZ R8, R8, R8, R13 ;  /* 0x0000000808087223 */ /* 0x000fe2000001000d */
[----:B------:R-:W-:Y:S02]  /*1000*/  SHF.L.U32 R20, R20, 0x10, RZ ;  /* 0x0000001014147819 */ /* 0x000fe400000006ff */
[----:B------:R-:W-:Y:S01]  /*1010*/  SHF.L.U32 R13, R12, 0x10, RZ ;  /* 0x000000100c0d7819 */ /* 0x000fe200000006ff */
[----:B------:R-:W-:Y:S02]  /*1020*/  FADD.FTZ R11, R24, R11 ;  /* 0x0000000b180b7221 */ /* 0x000fe40000010000 */
[----:B------:R-:W-:Y:S01]  /*1030*/  FMUL.FTZ R22, R20, R20 ;  /* 0x0000001414167220 */ /* 0x000fe20000410000 */
[----:B------:R-:W-:Y:S01]  /*1040*/  FADD.FTZ R9, R10, R9 ;  /* 0x000000090a097221 */ /* 0x000fe20000010000 */
[----:B------:R-:W-:Y:S01]  /*1050*/  FADD.FTZ R20, R13, R20 ;  /* 0x000000140d147221 */ /* 0x000fe20000010000 */
[----:B------:R-:W-:Y:S01]  /*1060*/  FADD.FTZ R8, R11, R8 ;  /* 0x000000080b087221 */ /* 0x000fe20000010000 */
[----:B------:R-:W-:-:S02]  /*1070*/  FFMA.FTZ R13, R13, R13, R22 ;  /* 0x0000000d0d0d7223 */ /* 0x000fc40000010016 */
[----:B------:R-:W-:Y:S02]  /*1080*/  FADD.FTZ R20, R9, R20 ;  /* 0x0000001409147221 */ /* 0x000fe40000010000 */
[----:B------:R-:W-:-:S03]  /*1090*/  FADD.FTZ R21, R8, R13 ;  /* 0x0000000d08157221 */ /* 0x000fc60000010000 */
[----:B------:R-:W0:Y:S04]  /*10a0*/  SHFL.DOWN PT, R9, R20, 0x1, 0x1f ;  /* 0x08201f0014097f89 */ /* 0x000e2800000e0000 */
[----:B------:R-:W1:Y:S01]  /*10b0*/  SHFL.DOWN PT, R8, R21, 0x1, 0x1f ;  /* 0x08201f0015087f89 */ /* 0x000e6200000e0000 */
        /* <DEDUP_REMOVED lines=19> */
[C---:B------:R-:W-:Y:S02]  /*11f0*/  ISETP.GT.AND P0, PT, R25.reuse, 0xf, PT ;  /* 0x0000000f1900780c */ /* 0x040fe40003f04270 */
[----:B------:R-:W-:Y:S01]  /*1200*/  ISETP.NE.AND P5, PT, R25, RZ, PT ;  /* 0x000000ff1900720c */ /* 0x000fe20003fa5270 */
[----:B------:R-:W2:Y:S10]  /*1210*/  LDC R13, c[0x0][0xc] ;  /* 0x00000300ff0d7b82 */ /* 0x000eb40000000800 */
[----:B0-----:R-:W-:Y:S01]  /*1220*/  @!P0 FADD.FTZ R20, R20, R9 ;  /* 0x0000000914148221 */ /* 0x001fe20000010000 */
[----:B-1----:R-:W-:-:S05]  /*1230*/  @!P0 FADD.FTZ R21, R21, R8 ;  /* 0x0000000815158221 */ /* 0x002fca0000010000 */
[----:B------:R0:W-:Y:S01]  /*1240*/  @!P5 STS.64 [R35+0x8], R20 ;  /* 0x000008142300d388 */ /* 0x0001e20000000a00 */
[----:B------:R-:W-:Y:S01]  /*1250*/  BAR.SYNC.DEFER_BLOCKING 0x0 ;  /* 0x0000000000007b1d */ /* 0x000fe20000010000 */
[----:B------:R-:W-:Y:S02]  /*1260*/  ISETP.NE.AND P5, PT, R37, RZ, PT ;  /* 0x000000ff2500720c */ /* 0x000fe40003fa5270 */
[----:B--2---:R-:W-:-:S03]  /*1270*/  ISETP.GE.U32.AND P0, PT, R13, 0x2, PT ;  /* 0x000000020d00780c */ /* 0x004fc60003f06070 */
[----:B------:R-:W-:Y:S01]  /*1280*/  BSSY B0, `(.L_x_1540) ;  /* 0x0000011000007945 */ /* 0x000fe20003800000 */
[----:B------:R-:W-:Y:S02]  /*1290*/  PRMT R32, R4, 0x7632, R32 ;  /* 0x0000763204207816 */ /* 0x000fe40000000020 */
[----:B------:R-:W-:Y:S02]  /*12a0*/  PRMT R31, R26, 0x7632, R31 ;  /* 0x000076321a1f7816 */ /* 0x000fe4000000001f */
[----:B------:R-:W-:Y:S02]  /*12b0*/  PRMT R30, R5, 0x7632, R30 ;  /* 0x00007632051e7816 */ /* 0x000fe4000000001e */
[----:B------:R-:W-:Y:S01]  /*12c0*/  PRMT R33, R27, 0x7632, R33 ;  /* 0x000076321b217816 */ /* 0x000fe20000000021 */
[----:B0-----:R-:W-:Y:S06]  /*12d0*/  @P5 BRA `(.L_x_1541) ;  /* 0x00000000002c5947 */ /* 0x001fec0003800000 */
        /* <DEDUP_REMOVED lines=11> */
.L_x_1541:
[----:B------:R-:W-:Y:S05]  /*1390*/  BSYNC B0 ;  /* 0x0000000000007941 */ /* 0x000fea0003800000 */
.L_x_1540:
[----:B------:R-:W-:Y:S02]  /*13a0*/  PRMT R29, R3, 0x7632, R29 ;  /* 0x00007632031d7816 */ /* 0x000fe4000000001d */
[----:B------:R-:W-:Y:S01]  /*13b0*/  PRMT R28, R6, 0x7632, R28 ;  /* 0x00007632061c7816 */ /* 0x000fe2000000001c */
[----:B------:R-:W-:Y:S06]  /*13c0*/  @!P0 BRA `(.L_x_1542) ;  /* 0x00000010007c8947 */ /* 0x000fec0003800000 */
[----:B------:R-:W0:Y:S01]  /*13d0*/  LDC.64 R8, c[0x0][0x240] ;  /* 0x00009000ff087b82 */ /* 0x000e220000000a00 */
        /* <DEDUP_REMOVED lines=9> */
[----:B------:R-:W0:Y:S01]  /*1470*/  S2R R22, SR_CTAID.X ;  /* 0x0000000000167919 */ /* 0x000e220000002500 */
[----:B------:R-:W1:Y:S01]  /*1480*/  S2UR UR6, SR_CTAID.Y ;  /* 0x00000000000679c3 */ /* 0x000e620000002600 */
[----:B------:R-:W-:-:S06]  /*1490*/  ULOP3.LUT UP0, URZ, UR4, 0x2, URZ, 0xc0, !UPT ;  /* 0x00000002043f7892 */ /* 0x000fcc000f80c03f */
[----:B------:R-:W-:Y:S02]  /*14a0*/  PLOP3.LUT P0, PT, PT, PT, UP0, 0x80, 0x0 ;  /* 0x000000000000781c */ /* 0x000fe40003f0f008 */
[----:B-1----:R-:W-:Y:S01]  /*14b0*/  MOV R0, UR6 ;  /* 0x0000000600007c02 */ /* 0x002fe20008000f00 */
[----:B------:R-:W-:Y:S02]  /*14c0*/  UMOV UR6, 0xffffffff ;  /* 0xffffffff00067882 */ /* 0x000fe40000000000 */
[----:B------:R-:W-:Y:S02]  /*14d0*/  USEL UR6, UR6, 0x1, UP0 ;  /* 0x0000000106067887 */ /* 0x000fe40008000000 */
[----:B0-----:R-:W-:-:S04]  /*14e0*/  IMAD R22, R22, UR12, R0 ;  /* 0x0000000c16167c24 */ /* 0x001fc8000f8e0200 */
[----:B------:R-:W-:Y:S01]  /*14f0*/  MOV R24, UR6 ;  /* 0x0000000600187c02 */ /* 0x000fe20008000f00 */
[----:B------:R-:W-:-:S05]  /*1500*/  IMAD.WIDE.U32 R22, R22, 0x8, R10 ;  /* 0x0000000816167825 */ /* 0x000fca00078e000a */
[----:B------:R0:W-:Y:S01]  /*1510*/  STG.E.64 desc[UR8][R22.64], R20 ;  /* 0x0000001416007986 */ /* 0x0001e2000c101b08 */
[----:B------:R-:W-:Y:S06]  /*1520*/  MEMBAR.ALL.GPU ;  /* 0x0000000000007992 */ /* 0x000fec000000a000 */
[----:B------:R-:W-:-:S00]  /*1530*/  ERRBAR ;  /* 0x00000000000079ab */ /* 0x000fc00000000000 */
[----:B------:R-:W-:Y:S06]  /*1540*/  CGAERRBAR ;  /* 0x00000000000075ab */ /* 0x000fec0000000000 */
[----:B------:R1:W-:Y:S01]  /*1550*/  REDG.E.ADD.S32.STRONG.GPU desc[UR8][R8.64], R24 ;  /* 0x000000180800798e */ /* 0x0003e2000c10e388 */
[----:B0-----:R-:W-:-:S04]  /*1560*/  SEL R22, R13, RZ, !P0 ;  /* 0x000000ff0d167207 */ /* 0x001fc80004000000 */
[----:B------:R-:W-:-:S13]  /*1570*/  ISETP.NE.AND P0, PT, R22, -0x1, PT ;  /* 0xffffffff1600780c */ /* 0x000fda0003f05270 */
[----:B-1----:R-:W-:Y:S05]  /*1580*/  @!P0 BRA `(.L_x_1543) ;  /* 0x0000000000148947 */ /* 0x002fea0003800000 */
.L_x_1544:
[----:B------:R-:W2:Y:S04]  /*1590*/  LDG.E.STRONG.GPU R23, desc[UR8][R8.64] ;  /* 0x0000000808177981 */ /* 0x000ea8000c1ef900 */
[----:B--2---:R-:W-:Y:S01]  /*15a0*/  CCTL.IVALL ;  /* 0x00000000ff00798f */ /* 0x004fe20002000000 */
[----:B------:R-:W-:Y:S05]  /*15b0*/  YIELD ;  /* 0x0000000000007946 */ /* 0x000fea0003800000 */
[----:B------:R-:W-:-:S13]  /*15c0*/  ISETP.NE.AND P0, PT, R23, R22, PT ;  /* 0x000000161700720c */ /* 0x000fda0003f05270 */
[----:B------:R-:W-:Y:S05]  /*15d0*/  @P0 BRA `(.L_x_1544) ;  /* 0xfffffffc00ec0947 */ /* 0x000fea000383ffff */
.L_x_1543:
[----:B------:R-:W-:Y:S01]  /*15e0*/  ISETP.NE.AND P0, PT, R13, RZ, PT ;  /* 0x000000ff0d00720c */ /* 0x000fe20003f05270 */
[----:B------:R-:W-:Y:S05]  /*15f0*/  WARPSYNC.ALL ;  /* 0x0000000000007948 */ /* 0x000fea0003800000 */
[----:B------:R-:W-:Y:S07]  /*1600*/  BAR.SYNC.DEFER_BLOCKING 0x0 ;  /* 0x0000000000007b1d */ /* 0x000fee0000010000 */
[----:B------:R-:W-:Y:S05]  /*1610*/  @!P0 BRA `(.L_x_1542) ;  /* 0x0000000c00e88947 */ /* 0x000fea0003800000 */
[----:B------:R-:W-:-:S04]  /*1620*/  IADD3 R8, R13, -0x1, RZ ;  /* 0xffffffff0d087810 */ /* 0x000fc80007ffe0ff */
[----:B------:R-:W-:Y:S01]  /*1630*/  ISETP.GE.U32.AND P0, PT, R8, 0x3, PT ;  /* 0x000000030800780c */ /* 0x000fe20003f06070 */
[----:B------:R-:W-:-:S12]  /*1640*/  HFMA2.MMA R8, -RZ, RZ, 0, 0 ;  /* 0x00000000ff087435 */ /* 0x000fd800000001ff */
[----:B------:R-:W-:Y:S05]  /*1650*/  @!P0 BRA `(.L_x_1545) ;  /* 0x0000000c00688947 */ /* 0x000fea0003800000 */
[----:B------:R-:W-:-:S04]  /*1660*/  LOP3.LUT R8, R13, 0x3, RZ, 0xc0, !PT ;  /* 0x000000030d087812 */ /* 0x000fc800078ec0ff */
        /* <DEDUP_REMOVED lines=8> */
.L_x_1548:
[----:B------:R-:W-:-:S13]  /*16f0*/  ISETP.EQ.OR P6, PT, R8, UR10, P5 ;  /* 0x0000000a08007c0c */ /* 0x000fda000afc2670 */
[----:B------:R-:W-:-:S04]  /*1700*/  @!P6 IMAD R22, R8, UR12, R0 ;  /* 0x0000000c0816ec24 */ /* 0x000fc8000f8e0200 */
[----:B------:R-:W-:-:S06]  /*1710*/  @!P6 IMAD.WIDE.U32 R22, R22, 0x8, R10 ;  /* 0x000000081616e825 */ /* 0x000fcc00078e000a */
[----:B------:R-:W2:Y:S01]  /*1720*/  @!P6 LDG.E.64 R22, desc[UR8][R22.64] ;  /* 0x000000081616e981 */ /* 0x000ea2000c1e1b00 */
[----:B------:R-:W-:Y:S01]  /*1730*/  IADD3 R24, R8, 0x1, RZ ;  /* 0x0000000108187810 */ /* 0x000fe20007ffe0ff */
[----:B--2---:R-:W-:Y:S01]  /*1740*/  @!P6 FADD.FTZ R20, R20, R22 ;  /* 0x000000161414e221 */ /* 0x004fe20000010000 */
[----:B------:R-:W-:Y:S02]  /*1750*/  @!P6 FADD.FTZ R21, R21, R23 ;  /* 0x000000171515e221 */ /* 0x000fe40000010000 */
        /* <DEDUP_REMOVED lines=46> */
[----:B------:R-:W-:Y:S02]  /*1a40*/  VIADD R24, R8, 0x8 ;  /* 0x0000000808187836 */ /* 0x000fe40000000000 */
        /* <DEDUP_REMOVED lines=61> */
.L_x_1547:
        /* <DEDUP_REMOVED lines=11> */
[----:B------:R-:W-:Y:S01]  /*1ed0*/  IADD3 R37, R8, 0x3, RZ ;  /* 0x0000000308257810 */ /* 0x000fe20007ffe0ff */
[----:B--2---:R-:W-:Y:S01]  /*1ee0*/  @!P0 FADD.FTZ R20, R20, R22 ;  /* 0x0000001614148221 */ /* 0x004fe20000010000 */
[----:B------:R-:W-:Y:S01]  /*1ef0*/  IADD3 R22, R8, 0x2, RZ ;  /* 0x0000000208167810 */ /* 0x000fe20007ffe0ff */
[----:B------:R-:W-:-:S03]  /*1f00*/  @!P0 FADD.FTZ R21, R21, R23 ;  /* 0x0000001715158221 */ /* 0x000fc60000010000 */
[----:B------:R-:W-:Y:S01]  /*1f10*/  ISETP.EQ.OR P0, PT, R22, UR10, P5 ;  /* 0x0000000a16007c0c */ /* 0x000fe2000af02670 */
[----:B---3--:R-:W-:Y:S01]  /*1f20*/  @!P6 FADD.FTZ R20, R20, R24 ;  /* 0x000000181414e221 */ /* 0x008fe20000010000 */
[----:B------:R-:W-:Y:S01]  /*1f30*/  @!P6 FADD.FTZ R21, R21, R25 ;  /* 0x000000191515e221 */ /* 0x000fe20000010000 */
[----:B------:R-:W-:-:S10]  /*1f40*/  ISETP.EQ.OR P6, PT, R37, UR10, P5 ;  /* 0x0000000a25007c0c */ /* 0x000fd4000afc2670 */
[----:B------:R-:W-:-:S04]  /*1f50*/  @!P0 IMAD R22, R22, UR12, R0 ;  /* 0x0000000c16168c24 */ /* 0x000fc8000f8e0200 */
[----:B------:R-:W-:-:S04]  /*1f60*/  @!P0 IMAD.WIDE.U32 R22, R22, 0x8, R10 ;  /* 0x0000000816168825 */ /* 0x000fc800078e000a */
[----:B------:R-:W-:Y:S02]  /*1f70*/  @!P6 IMAD R24, R37, UR12, R0 ;  /* 0x0000000c2518ec24 */ /* 0x000fe4000f8e0200 */
[----:B------:R-:W2:Y:S02]  /*1f80*/  @!P0 LDG.E.64 R22, desc[UR8][R22.64] ;  /* 0x0000000816168981 */ /* 0x000ea4000c1e1b00 */
[----:B------:R-:W-:-:S06]  /*1f90*/  @!P6 IMAD.WIDE.U32 R24, R24, 0x8, R10 ;  /* 0x000000081818e825 */ /* 0x000fcc00078e000a */
[----:B------:R-:W3:Y:S01]  /*1fa0*/  @!P6 LDG.E.64 R24, desc[UR8][R24.64] ;  /* 0x000000081818e981 */ /* 0x000ee2000c1e1b00 */
[----:B------:R-:W-:-:S04]  /*1fb0*/  IADD3 R8, R8, 0x4, RZ ;  /* 0x0000000408087810 */ /* 0x000fc80007ffe0ff */
        /* <DEDUP_REMOVED lines=27> */
[----:B------:R-:W-:Y:S02]  /*2170*/  IADD3 R9, R9, -0x4, RZ ;  /* 0xfffffffc09097810 */ /* 0x000fe40007ffe0ff */
[----:B------:R-:W-:Y:S02]  /*2180*/  IADD3 R8, R8, 0x4, RZ ;  /* 0x0000000408087810 */ /* 0x000fe40007ffe0ff */
[----:B------:R-:W-:Y:S01]  /*2190*/  IADD3 R9, R9, -0x4, RZ ;  /* 0xfffffffc09097810 */ /* 0x000fe20007ffe0ff */
[----:B--2---:R-:W-:Y:S01]  /*21a0*/  @!P0 FADD.FTZ R20, R20, R22 ;  /* 0x0000001614148221 */ /* 0x004fe20000010000 */
[----:B------:R-:W-:Y:S01]  /*21b0*/  @!P0 FADD.FTZ R21, R21, R23 ;  /* 0x0000001715158221 */ /* 0x000fe20000010000 */
[----:B------:R-:W-:Y:S02]  /*21c0*/  PLOP3.LUT P0, PT, PT, PT, PT, 0x8, 0x0 ;  /* 0x000000000000781c */ /* 0x000fe40003f0e170 */
[----:B---3--:R-:W-:Y:S01]  /*21d0*/  @!P6 FADD.FTZ R20, R20, R24 ;  /* 0x000000181414e221 */ /* 0x008fe20000010000 */
[----:B------:R-:W-:-:S10]  /*21e0*/  @!P6 FADD.FTZ R21, R21, R25 ;  /* 0x000000191515e221 */ /* 0x000fd40000010000 */
.L_x_1549:
[----:B------:R-:W-:-:S13]  /*21f0*/  ISETP.NE.OR P0, PT, R9, RZ, P0 ;  /* 0x000000ff0900720c */ /* 0x000fda0000705670 */
[----:B------:R-:W-:Y:S05]  /*2200*/  @!P0 BRA `(.L_x_1545) ;  /* 0x00000000007c8947 */ /* 0x000fea0003800000 */
.L_x_1546:
        /* <DEDUP_REMOVED lines=27> */
[----:B------:R-:W-:Y:S02]  /*23c0*/  ISETP.NE.AND P0, PT, R9, RZ, PT ;  /* 0x000000ff0900720c */ /* 0x000fe40003f05270 */
[----:B---3--:R-:W-:Y:S01]  /*23d0*/  @!P6 FADD.FTZ R20, R20, R24 ;  /* 0x000000181414e221 */ /* 0x008fe20000010000 */
[----:B------:R-:W-:-:S10]  /*23e0*/  @!P6 FADD.FTZ R21, R21, R25 ;  /* 0x000000191515e221 */ /* 0x000fd40000010000 */
[----:B------:R-:W-:Y:S05]  /*23f0*/  @P0 BRA `(.L_x_1546) ;  /* 0xfffffffc00840947 */ /* 0x000fea000383ffff */
.L_x_1545:
        /* <DEDUP_REMOVED lines=11> */
.L_x_1551:
[----:B------:R-:W-:Y:S05]  /*24b0*/  BSYNC B0 ;  /* 0x0000000000007941 */ /* 0x000fea0003800000 */
.L_x_1550:
[----:B------:R-:W-:Y:S05]  /*24c0*/  @!P6 BRA `(.L_x_1542) ;  /* 0x00000000003ce947 */ /* 0x000fea0003800000 */
[C---:B------:R-:W-:Y:S01]  /*24d0*/  VIADD R9, R8.reuse, 0x2 ;  /* 0x0000000208097836 */ /* 0x040fe20000000000 */
[----:B------:R-:W-:-:S04]  /*24e0*/  IADD3 R23, R8, 0x1, RZ ;  /* 0x0000000108177810 */ /* 0x000fc80007ffe0ff */
        /* <DEDUP_REMOVED lines=13> */
.L_x_1542:
[----:B------:R-:W0:Y:S01]  /*25c0*/  S2R R37, SR_TID.X ;  /* 0x0000000000257919 */ /* 0x000e220000002100 */
[----:B------:R-:W-:Y:S01]  /*25d0*/  ULDC.64 UR6, c[0x0][0x218] ;  /* 0x0000860000067ab9 */ /* 0x000fe20000000a00 */
[----:B------:R-:W-:Y:S01]  /*25e0*/  MOV R23, UR11 ;  /* 0x0000000b00177c02 */ /* 0x000fe20008000f00 */
[----:B------:R-:W-:Y:S01]  /*25f0*/  ULDC.64 UR14, c[0x0][0x228] ;  /* 0x00008a00000e7ab9 */ /* 0x000fe20000000a00 */
[----:B------:R-:W-:Y:S01]  /*2600*/  ISETP.EQ.U32.AND P6, PT, RZ, UR6, PT ;  /* 0x00000006ff007c0c */ /* 0x000fe2000bfc2070 */
[----:B------:R-:W-:Y:S01]  /*2610*/  UMOV UR6, 0x400 ;  /* 0x0000040000067882 */ /* 0x000fe20000000000 */
[C---:B------:R-:W-:Y:S02]  /*2620*/  SHF.L.U32 R13, R14.reuse, 0x2, RZ ;  /* 0x000000020e0d7819 */ /* 0x040fe400000006ff */
[----:B------:R-:W-:Y:S02]  /*2630*/  SHF.L.U64.HI R15, R14, 0x2, R15 ;  /* 0x000000020e0f7819 */ /* 0x000fe4000001020f */
[----:B0-----:R-:W-:-:S04]  /*2640*/  LOP3.LUT P0, RZ, R37, UR10, RZ, 0xfc, !PT ;  /* 0x0000000a25ff7c12 */ /* 0x001fc8000f80fcff */
[----:B------:R-:W-:Y:S01]  /*2650*/  ISETP.EQ.OR.EX P0, PT, RZ, UR7, P0, P6 ;  /* 0x00000007ff007c0c */ /* 0x000fe20008702760 */
[----:B------:R-:W0:Y:S01]  /*2660*/  S2UR UR7, SR_CgaCtaId ;  /* 0x00000000000779c3 */ /* 0x000e220000008800 */
[----:B------:R-:W-:-:S04]  /*2670*/  IADD3 R8, P6, R13, UR14, RZ ;  /* 0x0000000e0d087c10 */ /* 0x000fc8000ffde0ff */
[----:B------:R-:W-:Y:S01]  /*2680*/  IADD3.X R9, R15, UR15, RZ, P6, !PT ;  /* 0x0000000f0f097c10 */ /* 0x000fe2000b7fe4ff */
[----:B------:R-:W-:Y:S02]  /*2690*/  ULDC.64 UR14, c[0x0][0x230] ;  /* 0x00008c00000e7ab9 */ /* 0x000fe40000000a00 */
[----:B------:R-:W-:-:S04]  /*26a0*/  IADD3 R14, P6, R13, UR14, RZ ;  /* 0x0000000e0d0e7c10 */ /* 0x000fc8000ffde0ff */
[----:B------:R-:W1:Y:S01]  /*26b0*/  @!P0 LDC.64 R10, c[0x0][0x218] ;  /* 0x00008600ff0a8b82 */ /* 0x000e620000000a00 */
[----:B------:R-:W-:Y:S01]  /*26c0*/  IADD3.X R15, R15, UR15, RZ, P6, !PT ;  /* 0x0000000f0f0f7c10 */ /* 0x000fe2000b7fe4ff */
[----:B0-----:R-:W-:-:S03]  /*26d0*/  ULEA UR6, UR7, UR6, 0x18 ;  /* 0x0000000607067291 */ /* 0x001fc6000f8ec03f */
[----:B------:R-:W-:Y:S02]  /*26e0*/  ULDC UR7, c[0x0][0x2a4] ;  /* 0x0000a90000077ab9 */ /* 0x000fe40000000800 */
[----:B------:R-:W-:-:S04]  /*26f0*/  @!P0 FMUL.FTZ R22, R20, UR7 ;  /* 0x0000000714168c20 */ /* 0x000fc80008410000 */
[----:B------:R0:W-:Y:S01]  /*2700*/  @!P5 STS.64 [UR6+0x30], R20 ;  /* 0x00003014ff00d988 */ /* 0x0001e20008000a06 */
[----:B-1----:R-:W-:-:S04]  /*2710*/  @!P0 IMAD.WIDE R10, R23, 0x8, R10 ;  /* 0x00000008170a8825 */ /* 0x002fc800078e020a */
[----:B------:R-:W-:-:S05]  /*2720*/  @!P0 FMUL.FTZ R23, R21, UR7 ;  /* 0x0000000715178c20 */ /* 0x000fca0008410000 */
[----:B------:R-:W-:Y:S01]  /*2730*/  @!P0 STG.E.64 desc[UR8][R10.64], R22 ;  /* 0x000000160a008986 */ /* 0x000fe2000c101b08 */
[----:B------:R-:W-:Y:S06]  /*2740*/  BAR.SYNC.DEFER_BLOCKING 0x0 ;  /* 0x0000000000007b1d */ /* 0x000fec0000010000 */
[----:B------:R-:W2:Y:S04]  /*2750*/  LDG.E.64 R8, desc[UR8][R8.64] ;  /* 0x0000000808087981 */ /* 0x000ea8000c1e1b00 */
[----:B------:R-:W2:Y:S01]  /*2760*/  LDG.E.64 R14, desc[UR8][R14.64] ;  /* 0x000000080e0e7981 */ /* 0x000ea2000c1e1b00 */
[----:B------:R-:W-:-:S02]  /*2770*/  ISETP.NE.AND P5, PT, RZ, UR13, PT ;  /* 0x0000000dff007c0c */ /* 0x000fc4000bfa5270 */
[----:B0-----:R-:W-:Y:S01]  /*2780*/  SHF.L.U32 R20, R27, 0x10, RZ ;  /* 0x000000101b147819 */ /* 0x001fe200000006ff */
[----:B------:R-:W0:Y:S01]  /*2790*/  LDS.64 R10, [UR6+0x30] ;  /* 0x00003006ff0a7984 */ /* 0x000e220008000a00 */
[----:B------:R-:W-:Y:S02]  /*27a0*/  SHF.L.U32 R4, R4, 0x10, RZ ;  /* 0x0000001004047819 */ /* 0x000fe400000006ff */
[----:B------:R-:W-:Y:S01]  /*27b0*/  SHF.L.U32 R32, R32, 0x10, RZ ;  /* 0x0000001020207819 */ /* 0x000fe200000006ff */
[----:B0-----:R-:W-:Y:S01]  /*27c0*/  FMUL.FTZ R13, R10, UR7 ;  /* 0x000000070a0d7c20 */ /* 0x001fe20008410000 */
[----:B------:R-:W-:-:S03]  /*27d0*/  SHF.L.U32 R10, R33, 0x10, RZ ;  /* 0x00000010210a7819 */ /* 0x000fc600000006ff */
[C---:B------:R-:W-:Y:S02]  /*27e0*/  FMUL.FTZ R24, R13.reuse, R13 ;  /* 0x0000000d0d187220 */ /* 0x040fe40000410000 */
[----:B------:R-:W-:Y:S02]  /*27f0*/  FADD.FTZ R10, -R13, R10 ;  /* 0x0000000a0d0a7221 */ /* 0x000fe40000010100 */
[----:B------:R-:W-:Y:S01]  /*2800*/  FFMA.FTZ R24, R11, UR7, -R24 ;  /* 0x000000070b187c23 */ /* 0x000fe20008010818 */
[----:B------:R-:W-:-:S04]  /*2810*/  FADD.FTZ R11, R20, -R13 ;  /* 0x8000000d140b7221 */ /* 0x000fc80000010000 */
[----:B------:R-:W-:-:S13]  /*2820*/  FSETP.GTU.FTZ.AND P0, PT, R24, RZ, PT ;  /* 0x000000ff1800720b */ /* 0x000fda0003f1c000 */
[----:B------:R-:W-:Y:S01]  /*2830*/  VOTEU.ANY UP0, P0 ;  /* 0x00000000003f7886 */ /* 0x000fe20000000100 */
[----:B------:R-:W-:-:S04]  /*2840*/  PLOP3.LUT P0, PT, PT, PT, UP0, 0x80, 0x0 ;  /* 0x000000000000781c */ /* 0x000fc80003f0f008 */
[----:B------:R-:W-:-:S09]  /*2850*/  @UP0 ULDC UR6, c[0x0][0x238] ;  /* 0x00008e0000060ab9 */ /* 0x000fd20000000800 */
[----:B------:R-:W-:Y:S01]  /*2860*/  @P0 FADD.FTZ R24, R24, UR6 ;  /* 0x0000000618180e21 */ /* 0x000fe20008010000 */
[----:B------:R-:W-:-:S05]  /*2870*/  UMOV UR6, 0x3f800000 ;  /* 0x3f80000000067882 */ /* 0x000fca0000000000 */
[----:B------:R-:W0:Y:S02]  /*2880*/  @P0 MUFU.RSQ R24, R24 ;  /* 0x0000001800180308 */ /* 0x000e240000001400 */
[----:B0-----:R-:W-:-:S13]  /*2890*/  @P0 R2UR UR7, R24 ;  /* 0x00000000180702ca */ /* 0x001fda00000e0000 */
[----:B------:R-:W-:Y:S02]  /*28a0*/  @UP0 UMOV UR6, UR7 ;  /* 0x0000000700060c82 */ /* 0x000fe40008000000 */
[----:B------:R-:W-:Y:S01]  /*28b0*/  FMUL.FTZ R11, R11, UR6 ;  /* 0x000000060b0b7c20 */ /* 0x000fe20008410000 */
[----:B------:R-:W-:-:S03]  /*28c0*/  FMUL.FTZ R10, R10, UR6 ;  /* 0x000000060a0a7c20 */ /* 0x000fc60008410000 */
[----:B--2---:R-:W-:Y:S01]  /*28d0*/  FFMA.FTZ R22, R8, R11, R14 ;  /* 0x0000000b08167223 */ /* 0x004fe2000001000e */
        /* <DEDUP_REMOVED lines=12> */
.L_x_1552:
[----:B------:R-:W-:Y:S04]  /*29a0*/  BSSY B0, `(.L_x_1553) ;  /* 0x000000e000007945 */ /* 0x000fe80003800000 */
[----:B------:R-:W-:Y:S05]  /*29b0*/  @P4 BRA `(.L_x_1554) ;  /* 0x0000000000304947 */ /* 0x000fea0003800000 */
        /* <DEDUP_REMOVED lines=12> */
.L_x_1554:
[----:B------:R-:W-:Y:S05]  /*2a80*/  BSYNC B0 ;  /* 0x0000000000007941 */ /* 0x000fea0003800000 */
.L_x_1553:
[----:B0-----:R-:W-:Y:S01]  /*2a90*/  IADD3 R20, R2, 0x100, RZ ;  /* 0x0000010002147810 */ /* 0x001fe20007ffe0ff */
[--C-:B------:R-:W-:Y:S01]  /*2aa0*/  FADD.FTZ R4, R4, -R13.reuse ;  /* 0x8000000d04047221 */ /* 0x100fe20000010000 */
[----:B------:R-:W-:Y:S01]  /*2ab0*/  FADD.FTZ R32, -R13, R32 ;  /* 0x000000200d207221 */ /* 0x000fe20000010100 */
[----:B------:R-:W-:Y:S01]  /*2ac0*/  ULDC.64 UR16, c[0x0][0x278] ;  /* 0x00009e0000107ab9 */ /* 0x000fe20000000a00 */
[----:B------:R-:W-:Y:S01]  /*2ad0*/  SHF.L.U32 R22, R26, 0x10, RZ ;  /* 0x000000101a167819 */ /* 0x000fe200000006ff */
[----:B------:R-:W-:Y:S01]  /*2ae0*/  FMUL.FTZ R25, R4, UR6 ;  /* 0x0000000604197c20 */ /* 0x000fe20008410000 */
[----:B------:R-:W-:Y:S01]  /*2af0*/  SHF.L.U32 R24, R31, 0x10, RZ ;  /* 0x000000101f187819 */ /* 0x000fe200000006ff */
[----:B------:R-:W-:Y:S01]  /*2b00*/  FMUL.FTZ R32, R32, UR6 ;  /* 0x0000000620207c20 */ /* 0x000fe20008410000 */
[----:B------:R-:W-:Y:S01]  /*2b10*/  ISETP.GE.U32.AND P0, PT, R20, UR16, PT ;  /* 0x0000001014007c0c */ /* 0x000fe2000bf06070 */
[----:B------:R-:W-:Y:S01]  /*2b20*/  FADD.FTZ R22, R22, -R13 ;  /* 0x8000000d16167221 */ /* 0x000fe20000010000 */
[----:B------:R-:W-:Y:S01]  /*2b30*/  SHF.R.S32.HI R21, RZ, 0x1f, R20 ;  /* 0x0000001fff157819 */ /* 0x000fe20000011414 */
[----:B------:R-:W-:Y:S01]  /*2b40*/  FADD.FTZ R24, -R13, R24 ;  /* 0x000000180d187221 */ /* 0x000fe20000010100 */
[----:B------:R-:W-:Y:S01]  /*2b50*/  SHF.L.U32 R23, R5, 0x10, RZ ;  /* 0x0000001005177819 */ /* 0x000fe200000006ff */
[----:B------:R-:W-:Y:S01]  /*2b60*/  FFMA.FTZ R25, R8, R25, R14 ;  /* 0x0000001908197223 */ /* 0x000fe2000001000e */
[----:B------:R-:W-:Y:S01]  /*2b70*/  ISETP.GE.AND.EX P0, PT, R21, UR17, PT, P0 ;  /* 0x0000001115007c0c */ /* 0x000fe2000bf06300 */
[----:B------:R-:W-:Y:S01]  /*2b80*/  FFMA.FTZ R26, R9, R32, R15 ;  /* 0x00000020091a7223 */ /* 0x000fe2000001000f */
[----:B------:R-:W-:Y:S01]  /*2b90*/  SHF.L.U32 R30, R30, 0x10, RZ ;  /* 0x000000101e1e7819 */ /* 0x000fe200000006ff */
[----:B------:R-:W-:Y:S10]  /*2ba0*/  @!P5 BRA `(.L_x_1555) ;  /* 0x000000000028d947 */ /* 0x000ff40003800000 */
        /* <DEDUP_REMOVED lines=10> */
.L_x_1555:
[----:B------:R-:W-:Y:S04]  /*2c50*/  BSSY B0, `(.L_x_1556) ;  /* 0x0000011000007945 */ /* 0x000fe80003800000 */
[----:B------:R-:W-:Y:S05]  /*2c60*/  @!P2 BRA `(.L_x_1557) ;  /* 0x00000000003ca947 */ /* 0x000fea0003800000 */
[C---:B------:R-:W-:Y:S01]  /*2c70*/  IADD3 R4, R2.reuse, 0x40, RZ ;  /* 0x0000004002047810 */ /* 0x040fe20007ffe0ff */
[----:B------:R-:W-:Y:S01]  /*2c80*/  ULDC.64 UR14, c[0x0][0x270] ;  /* 0x00009c00000e7ab9 */ /* 0x000fe20000000a00 */
[----:B------:R-:W-:Y:S02]  /*2c90*/  IADD3 R11, R2, 0x40, RZ ;  /* 0x00000040020b7810 */ /* 0x000fe40007ffe0ff */
[----:B------:R-:W-:Y:S02]  /*2ca0*/  SHF.R.S32.HI R4, RZ, 0x1f, R4 ;  /* 0x0000001fff047819 */ /* 0x000fe40000011404 */
[----:B------:R-:W-:Y:S02]  /*2cb0*/  MOV R5, R19 ;  /* 0x0000001300057202 */ /* 0x000fe40000000f00 */
[----:B------:R-:W-:Y:S01]  /*2cc0*/  F2FP.BF16.F32.PACK_AB R25, R26, R25 ;  /* 0x000000191a19723e */ /* 0x000fe200000010ff */
[----:B------:R-:W-:Y:S01]  /*2cd0*/  IMAD R10, R4, UR14, RZ ;  /* 0x0000000e040a7c24 */ /* 0x000fe2000f8e02ff */
[----:B------:R-:W-:-:S05]  /*2ce0*/  MOV R4, R16 ;  /* 0x0000001000047202 */ /* 0x000fca0000000f00 */
[----:B------:R-:W-:-:S04]  /*2cf0*/  IMAD.WIDE.U32 R4, R11, UR14, R4 ;  /* 0x0000000e0b047c25 */ /* 0x000fc8000f8e0004 */
[----:B------:R-:W-:Y:S01]  /*2d00*/  IMAD R11, R11, UR15, R10 ;  /* 0x0000000f0b0b7c24 */ /* 0x000fe2000f8e020a */
[----:B------:R-:W-:Y:S02]  /*2d10*/  ULDC.64 UR14, c[0x0][0x210] ;  /* 0x00008400000e7ab9 */ /* 0x000fe40000000a00 */
[----:B------:R-:W-:Y:S02]  /*2d20*/  LEA R10, P4, R4, UR14, 0x1 ;  /* 0x0000000e040a7c11 */ /* 0x000fe4000f8808ff */
[----:B------:R-:W-:-:S04]  /*2d30*/  IADD3 R11, R5, R11, RZ ;  /* 0x0000000b050b7210 */ /* 0x000fc80007ffe0ff */
[----:B------:R-:W-:-:S05]  /*2d40*/  LEA.HI.X R11, R4, UR15, R11, 0x1, P4 ;  /* 0x0000000f040b7c11 */ /* 0x000fca000a0f0c0b */
[----:B------:R0:W-:Y:S02]  /*2d50*/  STG.E desc[UR8][R10.64], R25 ;  /* 0x000000190a007986 */ /* 0x0001e4000c101908 */
.L_x_1557:
[----:B------:R-:W-:Y:S05]  /*2d60*/  BSYNC B0 ;  /* 0x0000000000007941 */ /* 0x000fea0003800000 */
.L_x_1556:
[----:B------:R-:W-:Y:S01]  /*2d70*/  FMUL.FTZ R5, R22, UR6 ;  /* 0x0000000616057c20 */ /* 0x000fe20008410000 */
[----:B------:R-:W-:Y:S01]  /*2d80*/  FMUL.FTZ R24, R24, UR6 ;  /* 0x0000000618187c20 */ /* 0x000fe20008410000 */
[----:B------:R-:W-:Y:S01]  /*2d90*/  FADD.FTZ R23, R23, -R13 ;  /* 0x8000000d17177221 */ /* 0x000fe20000010000 */
[----:B------:R-:W-:Y:S01]  /*2da0*/  FADD.FTZ R30, -R13, R30 ;  /* 0x0000001e0d1e7221 */ /* 0x000fe20000010100 */
[----:B------:R-:W-:Y:S01]  /*2db0*/  FFMA.FTZ R22, R8, R5, R14 ;  /* 0x0000000508167223 */ /* 0x000fe2000001000e */
[----:B0-----:R-:W-:Y:S01]  /*2dc0*/  FFMA.FTZ R25, R9, R24, R15 ;  /* 0x0000001809197223 */ /* 0x001fe2000001000f */
        /* <DEDUP_REMOVED lines=11> */
.L_x_1558:
[----:B------:R-:W-:Y:S04]  /*2e80*/  BSSY B0, `(.L_x_1559) ;  /* 0x000000f000007945 */ /* 0x000fe80003800000 */
[----:B------:R-:W-:Y:S05]  /*2e90*/  @!P1 BRA `(.L_x_1560) ;  /* 0x0000000000349947 */ /* 0x000fea0003800000 */
[----:B------:R-:W-:Y:S01]  /*2ea0*/  SHF.R.S32.HI R4, RZ, 0x1f, R36 ;  /* 0x0000001fff047819 */ /* 0x000fe20000011424 */
[----:B------:R-:W-:Y:S01]  /*2eb0*/  ULDC.64 UR14, c[0x0][0x270] ;  /* 0x00009c00000e7ab9 */ /* 0x000fe20000000a00 */
[----:B------:R-:W-:Y:S02]  /*2ec0*/  MOV R5, R19 ;  /* 0x0000001300057202 */ /* 0x000fe40000000f00 */
[----:B------:R-:W-:Y:S01]  /*2ed0*/  F2FP.BF16.F32.PACK_AB R25, R25, R22 ;  /* 0x000000161919723e */ /* 0x000fe200000010ff */
[----:B------:R-:W-:Y:S01]  /*2ee0*/  IMAD R11, R4, UR14, RZ ;  /* 0x0000000e040b7c24 */ /* 0x000fe2000f8e02ff */
[----:B------:R-:W-:-:S03]  /*2ef0*/  MOV R4, R16 ;  /* 0x0000001000047202 */ /* 0x000fc60000000f00 */
[C---:B------:R-:W-:Y:S02]  /*2f00*/  IMAD R11, R36.reuse, UR15, R11 ;  /* 0x0000000f240b7c24 */ /* 0x040fe4000f8e020b */
[----:B------:R-:W-:Y:S01]  /*2f10*/  IMAD.WIDE.U32 R4, R36, UR14, R4 ;  /* 0x0000000e24047c25 */ /* 0x000fe2000f8e0004 */
[----:B------:R-:W-:Y:S02]  /*2f20*/  ULDC.64 UR14, c[0x0][0x210] ;  /* 0x00008400000e7ab9 */ /* 0x000fe40000000a00 */
[----:B------:R-:W-:Y:S02]  /*2f30*/  LEA R10, P4, R4, UR14, 0x1 ;  /* 0x0000000e040a7c11 */ /* 0x000fe4000f8808ff */
[----:B------:R-:W-:-:S04]  /*2f40*/  IADD3 R11, R5, R11, RZ ;  /* 0x0000000b050b7210 */ /* 0x000fc80007ffe0ff */
[----:B------:R-:W-:-:S05]  /*2f50*/  LEA.HI.X R11, R4, UR15, R11, 0x1, P4 ;  /* 0x0000000f040b7c11 */ /* 0x000fca000a0f0c0b */
[----:B------:R0:W-:Y:S02]  /*2f60*/  STG.E desc[UR8][R10.64], R25 ;  /* 0x000000190a007986 */ /* 0x0001e4000c101908 */
.L_x_1560:
[----:B------:R-:W-:Y:S05]  /*2f70*/  BSYNC B0 ;  /* 0x0000000000007941 */ /* 0x000fea0003800000 */
.L_x_1559:
[----:B------:R-:W-:Y:S01]  /*2f80*/  FMUL.FTZ R23, R23, UR6 ;  /* 0x0000000617177c20 */ /* 0x000fe20008410000 */
[----:B------:R-:W-:Y:S01]  /*2f90*/  FMUL.FTZ R30, R30, UR6 ;  /* 0x000000061e1e7c20 */ /* 0x000fe20008410000 */
[----:B------:R-:W-:Y:S01]  /*2fa0*/  SHF.L.U32 R22, R3, 0x10, RZ ;  /* 0x0000001003167819 */ /* 0x000fe200000006ff */
[----:B------:R-:W-:Y:S02]  /*2fb0*/  IMAD.U32 R24, R29, 0x10000, RZ ;  /* 0x000100001d187824 */ /* 0x000fe400078e00ff */
[----:B------:R-:W-:Y:S01]  /*2fc0*/  FFMA.FTZ R3, R8, R23, R14 ;  /* 0x0000001708037223 */ /* 0x000fe2000001000e */
[----:B------:R-:W-:Y:S01]  /*2fd0*/  FFMA.FTZ R26, R9, R30, R15 ;  /* 0x0000001e091a7223 */ /* 0x000fe2000001000f */
[----:B------:R-:W-:Y:S06]  /*2fe0*/  @!P5 BRA `(.L_x_1561) ;  /* 0x000000000028d947 */ /* 0x000fec0003800000 */
        /* <DEDUP_REMOVED lines=10> */
.L_x_1561:
[----:B------:R-:W-:Y:S04]  /*3090*/  BSSY B0, `(.L_x_1562) ;  /* 0x0000010000007945 */ /* 0x000fe80003800000 */
[----:B------:R-:W-:Y:S05]  /*30a0*/  @!P3 BRA `(.L_x_1563) ;  /* 0x000000000038b947 */ /* 0x000fea0003800000 */
[----:B0-----:R-:W-:Y:S01]  /*30b0*/  IADD3 R11, R2, 0xc0, RZ ;  /* 0x000000c0020b7810 */ /* 0x001fe20007ffe0ff */
[----:B------:R-:W-:Y:S01]  /*30c0*/  ULDC.64 UR14, c[0x0][0x270] ;  /* 0x00009c00000e7ab9 */ /* 0x000fe20000000a00 */
[----:B------:R-:W-:Y:S02]  /*30d0*/  MOV R4, R16 ;  /* 0x0000001000047202 */ /* 0x000fe40000000f00 */
[----:B------:R-:W-:Y:S02]  /*30e0*/  SHF.R.S32.HI R10, RZ, 0x1f, R11 ;  /* 0x0000001fff0a7819 */ /* 0x000fe4000001140b */
[----:B------:R-:W-:Y:S02]  /*30f0*/  MOV R5, R19 ;  /* 0x0000001300057202 */ /* 0x000fe40000000f00 */
[----:B------:R-:W-:Y:S01]  /*3100*/  F2FP.BF16.F32.PACK_AB R3, R26, R3 ;  /* 0x000000031a03723e */ /* 0x000fe200000010ff */
[----:B------:R-:W-:Y:S02]  /*3110*/  IMAD R10, R10, UR14, RZ ;  /* 0x0000000e0a0a7c24 */ /* 0x000fe4000f8e02ff */
[----:B------:R-:W-:-:S04]  /*3120*/  IMAD.WIDE.U32 R4, R11, UR14, R4 ;  /* 0x0000000e0b047c25 */ /* 0x000fc8000f8e0004 */
[----:B------:R-:W-:Y:S01]  /*3130*/  IMAD R11, R11, UR15, R10 ;  /* 0x0000000f0b0b7c24 */ /* 0x000fe2000f8e020a */
[----:B------:R-:W-:Y:S02]  /*3140*/  ULDC.64 UR14, c[0x0][0x210] ;  /* 0x00008400000e7ab9 */ /* 0x000fe40000000a00 */
[----:B------:R-:W-:Y:S02]  /*3150*/  LEA R10, P4, R4, UR14, 0x1 ;  /* 0x0000000e040a7c11 */ /* 0x000fe4000f8808ff */
[----:B------:R-:W-:-:S04]  /*3160*/  IADD3 R11, R5, R11, RZ ;  /* 0x0000000b050b7210 */ /* 0x000fc80007ffe0ff */
[----:B------:R-:W-:-:S05]  /*3170*/  LEA.HI.X R11, R4, UR15, R11, 0x1, P4 ;  /* 0x0000000f040b7c11 */ /* 0x000fca000a0f0c0b */
[----:B------:R1:W-:Y:S02]  /*3180*/  STG.E desc[UR8][R10.64], R3 ;  /* 0x000000030a007986 */ /* 0x0003e4000c101908 */
.L_x_1563:
[----:B------:R-:W-:Y:S05]  /*3190*/  BSYNC B0 ;  /* 0x0000000000007941 */ /* 0x000fea0003800000 */
.L_x_1562:
[----:B------:R-:W-:Y:S01]  /*31a0*/  FADD.FTZ R22, R22, -R13 ;  /* 0x8000000d16167221 */ /* 0x000fe20000010000 */
[----:B------:R-:W-:Y:S01]  /*31b0*/  FADD.FTZ R24, -R13, R24 ;  /* 0x000000180d187221 */ /* 0x000fe20000010100 */
[----:B------:R-:W-:Y:S02]  /*31c0*/  ISETP.LT.U32.AND P0, PT, R37, 0x80, !P0 ;  /* 0x000000802500780c */ /* 0x000fe40004701070 */
[----:B------:R-:W-:Y:S01]  /*31d0*/  FMUL.FTZ R5, R22, UR6 ;  /* 0x0000000616057c20 */ /* 0x000fe20008410000 */
[----:B------:R-:W-:Y:S01]  /*31e0*/  FMUL.FTZ R4, R24, UR6 ;  /* 0x0000000618047c20 */ /* 0x000fe20008410000 */
[C---:B------:R-:W-:Y:S02]  /*31f0*/  IADD3 R23, R2.reuse, 0x140, RZ ;  /* 0x0000014002177810 */ /* 0x040fe40007ffe0ff */
[----:B-1----:R-:W-:Y:S01]  /*3200*/  IADD3 R3, R2, 0x180, RZ ;  /* 0x0000018002037810 */ /* 0x002fe20007ffe0ff */
[----:B------:R-:W-:Y:S01]  /*3210*/  FFMA.FTZ R24, R8, R5, R14 ;  /* 0x0000000508187223 */ /* 0x000fe2000001000e */
[----:B------:R-:W-:Y:S01]  /*3220*/  IADD3 R22, R2, 0x1c0, RZ ;  /* 0x000001c002167810 */ /* 0x000fe20007ffe0ff */
        /* <DEDUP_REMOVED lines=12> */
.L_x_1564:
        /* <DEDUP_REMOVED lines=14> */
.L_x_1566:
[----:B------:R-:W-:Y:S05]  /*33d0*/  BSYNC B0 ;  /* 0x0000000000007941 */ /* 0x000fea0003800000 */
.L_x_1565:
[----:B------:R-:W-:Y:S02]  /*33e0*/  SHF.L.U32 R24, R6, 0x10, RZ ;  /* 0x0000001006187819 */ /* 0x000fe400000006ff */
[C---:B------:R-:W-:Y:S02]  /*33f0*/  PRMT R6, R7.reuse, 0x7632, R6 ;  /* 0x0000763207067816 */ /* 0x040fe40000000006 */
[C---:B------:R-:W-:Y:S02]  /*3400*/  PRMT R5, R12.reuse, 0x7632, R5 ;  /* 0x000076320c057816 */ /* 0x040fe40000000005 */
[----:B------:R-:W-:Y:S02]  /*3410*/  SHF.L.U32 R26, R7, 0x10, RZ ;  /* 0x00000010071a7819 */ /* 0x000fe400000006ff */
[----:B------:R-:W-:Y:S02]  /*3420*/  SHF.L.U32 R30, R12, 0x10, RZ ;  /* 0x000000100c1e7819 */ /* 0x000fe400000006ff */
[----:B------:R-:W-:Y:S01]  /*3430*/  SHF.L.U32 R28, R28, 0x10, RZ ;  /* 0x000000101c1c7819 */ /* 0x000fe200000006ff */
[--C-:B------:R-:W-:Y:S01]  /*3440*/  FADD.FTZ R7, R26, -R13.reuse ;  /* 0x8000000d1a077221 */ /* 0x100fe20000010000 */
[----:B------:R-:W-:Y:S01]  /*3450*/  SHF.L.U32 R6, R6, 0x10, RZ ;  /* 0x0000001006067819 */ /* 0x000fe200000006ff */
[--C-:B0-----:R-:W-:Y:S01]  /*3460*/  FADD.FTZ R11, R30, -R13.reuse ;  /* 0x8000000d1e0b7221 */ /* 0x101fe20000010000 */
[----:B------:R-:W-:Y:S01]  /*3470*/  SHF.L.U32 R12, R5, 0x10, RZ ;  /* 0x00000010050c7819 */ /* 0x000fe200000006ff */
[----:B------:R-:W-:Y:S01]  /*3480*/  FADD.FTZ R5, R24, -R13 ;  /* 0x8000000d18057221 */ /* 0x000fe20000010000 */
[----:B------:R-:W-:Y:S01]  /*3490*/  ISETP.GE.U32.AND P6, PT, R23, UR16, PT ;  /* 0x0000001017007c0c */ /* 0x000fe2000bfc6070 */
[----:B------:R-:W-:Y:S01]  /*34a0*/  FADD.FTZ R24, -R13, R28 ;  /* 0x0000001c0d187221 */ /* 0x000fe20000010100 */
[----:B------:R-:W-:Y:S01]  /*34b0*/  ISETP.GE.U32.AND P0, PT, R3, UR16, PT ;  /* 0x0000001003007c0c */ /* 0x000fe2000bf06070 */
[C---:B------:R-:W-:Y:S01]  /*34c0*/  FADD.FTZ R6, -R13.reuse, R6 ;  /* 0x000000060d067221 */ /* 0x040fe20000010100 */
[----:B------:R-:W-:Y:S01]  /*34d0*/  ISETP.GE.U32.AND P4, PT, R22, UR16, PT ;  /* 0x0000001016007c0c */ /* 0x000fe2000bf86070 */
[----:B------:R-:W-:Y:S01]  /*34e0*/  FADD.FTZ R12, -R13, R12 ;  /* 0x0000000c0d0c7221 */ /* 0x000fe20000010100 */
[----:B------:R-:W-:Y:S01]  /*34f0*/  SHF.R.S32.HI R20, RZ, 0x1f, R23 ;  /* 0x0000001fff147819 */ /* 0x000fe20000011417 */
[----:B------:R-:W-:Y:S01]  /*3500*/  FMUL.FTZ R5, R5, UR6 ;  /* 0x0000000605057c20 */ /* 0x000fe20008410000 */
[----:B------:R-:W-:Y:S01]  /*3510*/  SHF.R.S32.HI R10, RZ, 0x1f, R3 ;  /* 0x0000001fff0a7819 */ /* 0x000fe20000011403 */
[----:B------:R-:W-:Y:S01]  /*3520*/  FMUL.FTZ R7, R7, UR6 ;  /* 0x0000000607077c20 */ /* 0x000fe20008410000 */
[----:B------:R-:W-:Y:S01]  /*3530*/  SHF.R.S32.HI R4, RZ, 0x1f, R22 ;  /* 0x0000001fff047819 */ /* 0x000fe20000011416 */
[----:B------:R-:W-:Y:S01]  /*3540*/  FMUL.FTZ R11, R11, UR6 ;  /* 0x000000060b0b7c20 */ /* 0x000fe20008410000 */
[----:B------:R-:W-:Y:S01]  /*3550*/  ISETP.GE.AND.EX P6, PT, R20, UR17, PT, P6 ;  /* 0x0000001114007c0c */ /* 0x000fe2000bfc6360 */
[----:B------:R-:W-:Y:S01]  /*3560*/  FMUL.FTZ R24, R24, UR6 ;  /* 0x0000000618187c20 */ /* 0x000fe20008410000 */
[----:B------:R-:W-:Y:S01]  /*3570*/  ISETP.GE.AND.EX P0, PT, R10, UR17, PT, P0 ;  /* 0x000000110a007c0c */ /* 0x000fe2000bf06300 */
[----:B------:R-:W-:Y:S01]  /*3580*/  FMUL.FTZ R6, R6, UR6 ;  /* 0x0000000606067c20 */ /* 0x000fe20008410000 */
[----:B------:R-:W-:Y:S01]  /*3590*/  ISETP.GE.AND.EX P4, PT, R4, UR17, PT, P4 ;  /* 0x0000001104007c0c */ /* 0x000fe2000bf86340 */
[----:B------:R-:W-:Y:S01]  /*35a0*/  FMUL.FTZ R26, R12, UR6 ;  /* 0x000000060c1a7c20 */ /* 0x000fe20008410000 */
[C-C-:B------:R-:W-:Y:S01]  /*35b0*/  FFMA.FTZ R13, R8.reuse, R5, R14.reuse ;  /* 0x00000005080d7223 */ /* 0x140fe2000001000e */
[C-C-:B------:R-:W-:Y:S01]  /*35c0*/  FFMA.FTZ R5, R8.reuse, R7, R14.reuse ;  /* 0x0000000708057223 */ /* 0x140fe2000001000e */
[----:B------:R-:W-:Y:S01]  /*35d0*/  FFMA.FTZ R14, R8, R11, R14 ;  /* 0x0000000b080e7223 */ /* 0x000fe2000001000e */
[----:B------:R-:W-:Y:S01]  /*35e0*/  ISETP.LT.U32.AND P6, PT, R37, 0x80, !P6 ;  /* 0x000000802500780c */ /* 0x000fe200077c1070 */
[--C-:B------:R-:W-:Y:S01]  /*35f0*/  FFMA.FTZ R12, R9, R6, R15.reuse ;  /* 0x00000006090c7223 */ /* 0x100fe2000001000f */
[----:B------:R-:W-:Y:S01]  /*3600*/  ISETP.LT.U32.AND P0, PT, R37, 0x80, !P0 ;  /* 0x000000802500780c */ /* 0x000fe20004701070 */
[--C-:B------:R-:W-:Y:S01]  /*3610*/  FFMA.FTZ R11, R9, R26, R15.reuse ;  /* 0x0000001a090b7223 */ /* 0x100fe2000001000f */
[----:B------:R-:W-:Y:S01]  /*3620*/  ISETP.LT.U32.AND P4, PT, R37, 0x80, !P4 ;  /* 0x000000802500780c */ /* 0x000fe20006781070 */
[----:B------:R-:W-:Y:S01]  /*3630*/  FFMA.FTZ R24, R9, R24, R15 ;  /* 0x0000001809187223 */ /* 0x000fe2000001000f */
[----:B------:R-:W-:Y:S11]  /*3640*/  @!P5 BRA `(.L_x_1567) ;  /* 0x000000000028d947 */ /* 0x000ff60003800000 */
        /* <DEDUP_REMOVED lines=10> */
.L_x_1567:
        /* <DEDUP_REMOVED lines=14> */
.L_x_1569:
[----:B------:R-:W-:Y:S05]  /*37d0*/  BSYNC B0 ;  /* 0x0000000000007941 */ /* 0x000fea0003800000 */
.L_x_1568:
[----:B------:R-:W-:Y:S05]  /*37e0*/  @!P5 BRA `(.L_x_1570) ;  /* 0x000000000028d947 */ /* 0x000fea0003800000 */
        /* <DEDUP_REMOVED lines=10> */
.L_x_1570:
        /* <DEDUP_REMOVED lines=14> */
.L_x_1572:
[----:B------:R-:W-:Y:S05]  /*3970*/  BSYNC B0 ;  /* 0x0000000000007941 */ /* 0x000fea0003800000 */
.L_x_1571:
[----:B------:R-:W-:Y:S05]  /*3980*/  @!P5 BRA `(.L_x_1573) ;  /* 0x000000000028d947 */ /* 0x000fea0003800000 */
[----:B------:R-:W-:Y:S01]  /*3990*/  FMUL.FTZ R3, R14, -1.4426950216293334961 ;  /* 0xbfb8aa3b0e037820 */ /* 0x000fe20000410000 */
[----:B------:R-:W-:-:S05]  /*39a0*/  FMUL.FTZ R6, R11, -1.4426950216293334961 ;  /* 0xbfb8aa3b0b067820 */ /* 0x000fca0000410000 */
[----:B------:R-:W1:Y:S08]  /*39b0*/  MUFU.EX2 R3, R3 ;  /* 0x0000000300037308 */ /* 0x000e700000000800 */
[----:B------:R-:W2:Y:S01]  /*39c0*/  MUFU.EX2 R6, R6 ;  /* 0x0000000600067308 */ /* 0x000ea20000000800 */
[----:B-1----:R-:W-:-:S07]  /*39d0*/  FADD.FTZ R5, R3, 1 ;  /* 0x3f80000003057421 */ /* 0x002fce0000010000 */
[----:B------:R-:W1:Y:S01]  /*39e0*/  MUFU.RCP R5, R5 ;  /* 0x0000000500057308 */ /* 0x000e620000001000 */
[----:B--2---:R-:W-:-:S07]  /*39f0*/  FADD.FTZ R7, R6, 1 ;  /* 0x3f80000006077421 */ /* 0x004fce0000010000 */
[----:B0-----:R-:W0:Y:S01]  /*3a00*/  MUFU.RCP R8, R7 ;  /* 0x0000000700087308 */ /* 0x001e220000001000 */
[----:B-1----:R-:W-:Y:S01]  /*3a10*/  FMUL.FTZ R14, R14, R5 ;  /* 0x000000050e0e7220 */ /* 0x002fe20000410000 */
[----:B0-----:R-:W-:-:S07]  /*3a20*/  FMUL.FTZ R11, R11, R8 ;  /* 0x000000080b0b7220 */ /* 0x001fce0000410000 */
.L_x_1573:
        /* <DEDUP_REMOVED lines=11> */
[----:B-1----:R-:W-:-:S05]  /*3ae0*/  LEA.HI.X R5, R16, UR7, R3, 0x1, P0 ;  /* 0x0000000710057c11 */ /* 0x002fca00080f0c03 */
[----:B------:R2:W-:Y:S02]  /*3af0*/  STG.E desc[UR8][R4.64], R11 ;  /* 0x0000000b04007986 */ /* 0x0005e4000c101908 */
.L_x_1575:
[----:B------:R-:W-:Y:S05]  /*3b00*/  BSYNC B0 ;  /* 0x0000000000007941 */ /* 0x000fea0003800000 */
.L_x_1574:
[----:B------:R-:W-:Y:S02]  /*3b10*/  UIADD3 UR11, UR12, UR11, URZ ;  /* 0x0000000b0c0b7290 */ /* 0x000fe4000fffe03f */
[----:B------:R-:W-:Y:S02]  /*3b20*/  UIADD3 UR4, UR4, 0x1, URZ ;  /* 0x0000000104047890 */ /* 0x000fe4000fffe03f */
[----:B------:R-:W-:-:S06]  /*3b30*/  UISETP.GE.AND UP0, UPT, UR11, UR5, UPT ;  /* 0x000000050b00728c */ /* 0x000fcc000bf06270 */
[----:B------:R-:W-:-:S13]  /*3b40*/  PLOP3.LUT P0, PT, PT, PT, UP0, 0x80, 0x0 ;  /* 0x000000000000781c */ /* 0x000fda0003f0f008 */
[----:B------:R-:W-:Y:S05]  /*3b50*/  @!P0 BRA `(.L_x_1576) ;  /* 0xffffffc400c48947 */ /* 0x000fea000383ffff */
[----:B------:R-:W-:Y:S05]  /*3b60*/  EXIT ;  /* 0x000000000000794d */ /* 0x000fea0003800000 */
.L_x_1577:
        /* <DEDUP_REMOVED lines=9> */
.L_x_2426:


//--------------------- .text._Z35group_norm_nhwc_fwd_one_pass_kernelI11Bf16IOBf16WLi64ELi4ELi128EEv26Group_norm_nhwc_fwd_params --------------------------
	.section	.text._Z35group_norm_nhwc_fwd_one_pass_kernelI11Bf16IOBf16WLi64ELi4ELi128EEv26Group_norm_nhwc_fwd_params,"ax",@progbits
	.align	128
        .global         _Z35group_norm_nhwc_fwd_one_pass_kernelI11Bf16IOBf16WLi64ELi4ELi128EEv26Group_norm_nhwc_fwd_params
        .type           _Z35group_norm_nhwc_fwd_one_pass_kernelI11Bf16IOBf16WLi64ELi4ELi128EEv26Group_norm_nhwc_fwd_params,@function
        .size           _Z35group_norm_nhwc_fwd_one_pass_kernelI11Bf16IOBf16WLi64ELi4ELi128EEv26Group_norm_nhwc_fwd_params,(.L_x_2427 - _Z35group_norm_nhwc_fwd_one_pass_kernelI11Bf16IOBf16WLi64ELi4ELi128EEv26Group_norm_nhwc_fwd_params)
        .other          _Z35group_norm_nhwc_fwd_one_pass_kernelI11Bf16IOBf16WLi64ELi4ELi128EEv26Group_norm_nhwc_fwd_params,@"STO_CUDA_ENTRY STV_DEFAULT"
_Z35group_norm_nhwc_fwd_one_pass_kernelI11Bf16IOBf16WLi64ELi4ELi128EEv26Group_norm_nhwc_fwd_params:
.text._Z35group_norm_nhwc_fwd_one_pass_kernelI11Bf16IOBf16WLi64ELi4ELi128EEv26Group_norm_nhwc_fwd_params:
        /* <DEDUP_REMOVED lines=13> */
[----:B------:R-:W-:Y:S01]  /*00d0*/  ULDC.64 UR10, c[0x0][0x218] ;  /* 0x00008600000a7ab9 */ /* 0x000fe20000000a00 */
[----:B------:R-:W-:Y:S02]  /*00e0*/  MOV R6, R0 ;  /* 0x0000000000067202 */ /* 0x000fe40000000f00 */
[----:B------:R-:W-:Y:S01]  /*00f0*/  ISETP.NE.U32.AND P0, PT, RZ, UR10, PT ;  /* 0x0000000aff007c0c */ /* 0x000fe2000bf05070 */
[----:B------:R-:W3:Y:S01]  /*0100*/  LDC R4, c[0x0][0x294] ;  /* 0x0000a500ff047b82 */ /* 0x000ee20000000800 */
[----:B------:R-:W-:-:S07]  /*0110*/  ULDC.U8 UR10, c[0x0][0x28c] ;  /* 0x0000a300000a7ab9 */ /* 0x000fce0000000000 */
[----:B------:R-:W4:Y:S08]  /*0120*/  S2UR UR6, SR_CgaCtaId ;  /* 0x00000000000679c3 */ /* 0x000f300000008800 */
[----:B------:R-:W2:Y:S01]  /*0130*/  LDC R3, c[0x0][0x10] ;  /* 0x00000400ff037b82 */ /* 0x000ea20000000800 */
[----:B0-----:R-:W-:Y:S02]  /*0140*/  SHF.R.U32.HI R15, RZ, 0x1, R7 ;  /* 0x00000001ff0f7819 */ /* 0x001fe40000011607 */
[----:B-1----:R-:W-:-:S03]  /*0150*/  LOP3.LUT P2, RZ, R7, UR7, RZ, 0xfc, !PT ;  /* 0x0000000707ff7c12 */ /* 0x002fc6000f84fcff */
[----:B---3--:R-:W-:Y:S01]  /*0160*/  IMAD R15, R4, UR7, R15 ;  /* 0x00000007040f7c24 */ /* 0x008fe2000f8e020f */
[----:B------:R-:W-:Y:S02]  /*0170*/  SHF.R.S32.HI R4, RZ, 0x1f, R7 ;  /* 0x0000001fff047819 */ /* 0x000fe40000011407 */
[----:B------:R-:W-:Y:S01]  /*0180*/  ISETP.NE.AND.EX P2, PT, RZ, UR11, !P2, P0 ;  /* 0x0000000bff007c0c */ /* 0x000fe2000d745300 */
[----:B----4-:R-:W-:Y:S01]  /*0190*/  ULEA UR5, UR6, UR5, 0x18 ;  /* 0x0000000506057291 */ /* 0x010fe2000f8ec03f */
[----:B------:R-:W-:Y:S02]  /*01a0*/  ISETP.GE.U32.AND P1, PT, R15, UR8, PT ;  /* 0x000000080f007c0c */ /* 0x000fe4000bf26070 */
[----:B------:R-:W-:Y:S02]  /*01b0*/  SHF.R.S32.HI R5, RZ, 0x1f, R15 ;  /* 0x0000001fff057819 */ /* 0x000fe4000001140f */
[----:B------:R-:W-:Y:S02]  /*01c0*/  LEA.HI R4, R4, R7, RZ, 0x5 ;  /* 0x0000000704047211 */ /* 0x000fe400078f28ff */
[----:B------:R-:W-:Y:S01]  /*01d0*/  ISETP.GE.AND.EX P1, PT, R5, UR9, PT, P1 ;  /* 0x0000000905007c0c */ /* 0x000fe2000bf26310 */
[----:B------:R-:W-:-:S03]  /*01e0*/  ULDC.64 UR8, c[0x0][0x208] ;  /* 0x0000820000087ab9 */ /* 0x000fc60000000a00 */
[----:B------:R-:W-:Y:S02]  /*01f0*/  ISETP.LT.U32.AND P1, PT, R7, 0x80, !P1 ;  /* 0x000000800700780c */ /* 0x000fe40004f21070 */
[----:B------:R-:W-:Y:S01]  /*0200*/  SHF.R.S32.HI R7, RZ, 0x5, R4 ;  /* 0x00000005ff077819 */ /* 0x000fe20000011404 */
[----:B------:R-:W-:-:S03]  /*0210*/  HFMA2.MMA R4, -RZ, RZ, 0, 0 ;  /* 0x00000000ff047435 */ /* 0x000fc600000001ff */
[----:B--2---:R-:W-:-:S08]  /*0220*/  LEA R7, R7, UR5, 0x3 ;  /* 0x0000000507077c11 */ /* 0x004fd0000f8e18ff */
.L_x_1593:
        /* <DEDUP_REMOVED lines=12> */
[----:B------:R-:W-:-:S06]  /*02f0*/  IMAD.HI.U32 R11, R11, R17, R10 ;  /* 0x000000110b0b7227 */ /* 0x000fcc00078e000a */
        /* <DEDUP_REMOVED lines=39> */
[----:B------:R-:W-:Y:S02]  /*0570*/  ISETP.NE.AND P3, PT, R16, RZ, PT ;  /* 0x000000ff1000720c */ /* 0x000fe40003f65270 */
[----:B--2---:R-:W-:-:S02]  /*0580*/  @P1 PRMT R13, R8, 0x7632, R13 ;  /* 0x00007632080d1816 */ /* 0x004fc4000000000d */
[----:B------:R-:W-:Y:S02]  /*0590*/  @P1 PRMT R14, R8, 0x7610, R14 ;  /* 0x00007610080e1816 */ /* 0x000fe4000000000e */
        /* <DEDUP_REMOVED lines=31> */
[----:B------:R-:W-:-:S05]  /*0790*/  MOV R16, R11 ;  /* 0x0000000b00107202 */ /* 0x000fca0000000f00 */
        /* <DEDUP_REMOVED lines=14> */
.L_x_1579:
[----:B------:R-:W-:Y:S05]  /*0880*/  BSYNC B0 ;  /* 0x0000000000007941 */ /* 0x000fea0003800000 */
.L_x_1578:
[----:B------:R-:W1:Y:S02]  /*0890*/  LDC R20, c[0x0][0xc] ;  /* 0x00000300ff147b82 */ /* 0x000e640000000800 */
[----:B-1----:R-:W-:-:S13]  /*08a0*/  ISETP.GE.U32.AND P0, PT, R20, 0x2, PT ;  /* 0x000000021400780c */ /* 0x002fda0003f06070 */
[----:B------:R-:W-:Y:S05]  /*08b0*/  @!P0 BRA `(.L_x_1580) ;  /* 0x0000001000708947 */ /* 0x000fea0003800000 */
        /* <DEDUP_REMOVED lines=25> */
.L_x_1582:
[----:B-1----:R-:W2:Y:S04]  /*0a50*/  LDG.E.STRONG.GPU R10, desc[UR8][R8.64] ;  /* 0x00000008080a7981 */ /* 0x002ea8000c1ef900 */
[----:B--2---:R-:W-:Y:S01]  /*0a60*/  CCTL.IVALL ;  /* 0x00000000ff00798f */ /* 0x004fe20002000000 */
[----:B------:R-:W-:Y:S05]  /*0a70*/  YIELD ;  /* 0x0000000000007946 */ /* 0x000fea0003800000 */
[----:B------:R-:W-:-:S13]  /*0a80*/  ISETP.NE.AND P0, PT, R10, R21, PT ;  /* 0x000000150a00720c */ /* 0x000fda0003f05270 */
[----:B------:R-:W-:Y:S05]  /*0a90*/  @P0 BRA `(.L_x_1582) ;  /* 0xfffffffc00ec0947 */ /* 0x000fea000383ffff */
.L_x_1581:
        /* <DEDUP_REMOVED lines=17> */
.L_x_1586:
        /* <DEDUP_REMOVED lines=22> */
[----:B------:R-:W-:Y:S01]  /*0d10*/  @!P5 FADD.FTZ R16, R16, R10 ;  /* 0x0000000a1010d221 */ /* 0x000fe20000010000 */
[----:B------:R-:W2:Y:S02]  /*0d20*/  @!P6 LDG.E.64 R8, desc[UR8][R8.64] ;  /* 0x000000080808e981 */ /* 0x000ea4000c1e1b00 */
[----:B------:R-:W-:-:S13]  /*0d30*/  ISETP.EQ.OR P5, PT, R11, UR7, P3 ;  /* 0x000000070b007c0c */ /* 0x000fda0009fa2670 */
[----:B------:R-:W-:-:S04]  /*0d40*/  @!P5 IMAD R11, R3, R11, R0 ;  /* 0x0000000b030bd224 */ /* 0x000fc800078e0200 */
[----:B------:R-:W-:-:S04]  /*0d50*/  @!P5 IMAD.WIDE.U32 R10, R11, 0x8, R28 ;  /* 0x000000080b0ad825 */ /* 0x000fc800078e001c */
[----:B---3--:R-:W-:Y:S01]  /*0d60*/  @!P4 FADD.FTZ R16, R16, R18 ;  /* 0x000000121010c221 */ /* 0x008fe20000010000 */
        /* <DEDUP_REMOVED lines=87> */
.L_x_1585:
[----:B------:R-:W-:-:S13]  /*12e0*/  ISETP.GT.AND P4, PT, R21, 0x4, PT ;  /* 0x000000041500780c */ /* 0x000fda0003f84270 */
[----:B------:R-:W-:Y:S05]  /*12f0*/  @!P4 BRA `(.L_x_1587) ;  /* 0x0000000000ecc947 */ /* 0x000fea0003800000 */
[----:B------:R-:W-:-:S13]  /*1300*/  ISETP.EQ.OR P0, PT, R22, UR7, P3 ;  /* 0x0000000716007c0c */ /* 0x000fda0009f02670 */
[----:B------:R-:W-:-:S04]  /*1310*/  @!P0 IMAD R9, R22, R3, R0 ;  /* 0x0000000316098224 */ /* 0x000fc800078e0200 */
[----:B------:R-:W-:-:S06]  /*1320*/  @!P0 IMAD.WIDE.U32 R8, R9, 0x8, R28 ;  /* 0x0000000809088825 */ /* 0x000fcc00078e001c */
[----:B------:R-:W0:Y:S01]  /*1330*/  @!P0 LDG.E.64 R8, desc[UR8][R8.64] ;  /* 0x0000000808088981 */ /* 0x000e22000c1e1b00 */
        /* <DEDUP_REMOVED lines=8> */
[----:B------:R-:W2:Y:S04]  /*13c0*/  @!P5 LDG.E.64 R10, desc[UR8][R10.64] ;  /* 0x000000080a0ad981 */ /* 0x000ea8000c1e1b00 */
[----:B------:R-:W3:Y:S01]  /*13d0*/  @!P6 LDG.E.64 R18, desc[UR8][R18.64] ;  /* 0x000000081212e981 */ /* 0x000ee2000c1e1b00 */
[----:B0-----:R-:W-:Y:S01]  /*13e0*/  @!P0 FADD.FTZ R17, R17, R9 ;  /* 0x0000000911118221 */ /* 0x001fe20000010000 */
[----:B------:R-:W-:Y:S01]  /*13f0*/  IADD3 R9, R22, 0x3, RZ ;  /* 0x0000000316097810 */ /* 0x000fe20007ffe0ff */
[----:B------:R-:W-:-:S03]  /*1400*/  @!P0 FADD.FTZ R16, R16, R8 ;  /* 0x0000000810108221 */ /* 0x000fc60000010000 */
[----:B------:R-:W-:Y:S02]  /*1410*/  ISETP.EQ.OR P4, PT, R9, UR7, P3 ;  /* 0x0000000709007c0c */ /* 0x000fe40009f82670 */
[----:B------:R-:W-:-:S11]  /*1420*/  IADD3 R22, R22, 0x4, RZ ;  /* 0x0000000416167810 */ /* 0x000fd60007ffe0ff */
[----:B------:R-:W-:-:S04]  /*1430*/  @!P4 IMAD R9, R3, R9, R0 ;  /* 0x000000090309c224 */ /* 0x000fc800078e0200 */
[----:B------:R-:W-:Y:S01]  /*1440*/  @!P4 IMAD.WIDE.U32 R8, R9, 0x8, R28 ;  /* 0x000000080908c825 */ /* 0x000fe200078e001c */
[----:B------:R-:W-:-:S05]  /*1450*/  ISETP.EQ.OR P0, PT, R22, UR7, P3 ;  /* 0x0000000716007c0c */ /* 0x000fca0009f02670 */
[----:B------:R-:W4:Y:S01]  /*1460*/  @!P4 LDG.E.64 R8, desc[UR8][R8.64] ;  /* 0x000000080808c981 */ /* 0x000f22000c1e1b00 */
[----:B--2---:R-:W-:Y:S01]  /*1470*/  @!P5 FADD.FTZ R16, R16, R10 ;  /* 0x0000000a1010d221 */ /* 0x004fe20000010000 */
[----:B------:R-:W-:-:S03]  /*1480*/  @!P5 FADD.FTZ R17, R17, R11 ;  /* 0x0000000b1111d221 */ /* 0x000fc60000010000 */
[----:B---3--:R-:W-:-:S03]  /*1490*/  @!P6 FADD.FTZ R16, R16, R18 ;  /* 0x000000121010e221 */ /* 0x008fc60000010000 */
[----:B------:R-:W-:Y:S02]  /*14a0*/  @!P0 IMAD R11, R3, R22, R0 ;  /* 0x00000016030b8224 */ /* 0x000fe400078e0200 */
[----:B------:R-:W-:Y:S02]  /*14b0*/  @!P6 FADD.FTZ R17, R17, R19 ;  /* 0x000000131111e221 */ /* 0x000fe40000010000 */
[----:B------:R-:W-:-:S06]  /*14c0*/  @!P0 IMAD.WIDE.U32 R18, R11, 0x8, R28 ;  /* 0x000000080b128825 */ /* 0x000fcc00078e001c */
[----:B------:R-:W2:Y:S01]  /*14d0*/  @!P0 LDG.E.64 R18, desc[UR8][R18.64] ;  /* 0x0000000812128981 */ /* 0x000ea2000c1e1b00 */
[----:B------:R-:W-:-:S04]  /*14e0*/  IADD3 R10, R22, 0x1, RZ ;  /* 0x00000001160a7810 */ /* 0x000fc80007ffe0ff */
[----:B------:R-:W-:Y:S02]  /*14f0*/  ISETP.EQ.OR P5, PT, R10, UR7, P3 ;  /* 0x000000070a007c0c */ /* 0x000fe40009fa2670 */
[----:B------:R-:W-:-:S11]  /*1500*/  IADD3 R23, R22, 0x3, RZ ;  /* 0x0000000316177810 */ /* 0x000fd60007ffe0ff */
[----:B------:R-:W-:-:S04]  /*1510*/  @!P5 IMAD R11, R3, R10, R0 ;  /* 0x0000000a030bd224 */ /* 0x000fc800078e0200 */
[----:B------:R-:W-:-:S06]  /*1520*/  @!P5 IMAD.WIDE.U32 R10, R11, 0x8, R28 ;  /* 0x000000080b0ad825 */ /* 0x000fcc00078e001c */
[----:B------:R-:W3:Y:S01]  /*1530*/  @!P5 LDG.E.64 R10, desc[UR8][R10.64] ;  /* 0x000000080a0ad981 */ /* 0x000ee2000c1e1b00 */
[----:B----4-:R-:W-:Y:S01]  /*1540*/  @!P4 FADD.FTZ R17, R17, R9 ;  /* 0x000000091111c221 */ /* 0x010fe20000010000 */
[----:B------:R-:W-:Y:S01]  /*1550*/  IADD3 R9, R22, 0x2, RZ ;  /* 0x0000000216097810 */ /* 0x000fe20007ffe0ff */
[----:B------:R-:W-:-:S03]  /*1560*/  @!P4 FADD.FTZ R16, R16, R8 ;  /* 0x000000081010c221 */ /* 0x000fc60000010000 */
[----:B------:R-:W-:Y:S02]  /*1570*/  ISETP.EQ.OR P6, PT, R9, UR7, P3 ;  /* 0x0000000709007c0c */ /* 0x000fe40009fc2670 */
[----:B------:R-:W-:-:S11]  /*1580*/  ISETP.EQ.OR P4, PT, R23, UR7, P3 ;  /* 0x0000000717007c0c */ /* 0x000fd60009f82670 */
[--C-:B------:R-:W-:Y:S02]  /*1590*/  @!P6 IMAD R9, R3, R9, R0.reuse ;  /* 0x000000090309e224 */ /* 0x100fe400078e0200 */
[----:B--2---:R-:W-:Y:S01]  /*15a0*/  @!P0 FADD.FTZ R17, R17, R19 ;  /* 0x0000001311118221 */ /* 0x004fe20000010000 */
[----:B------:R-:W-:Y:S02]  /*15b0*/  @!P4 IMAD R19, R3, R23, R0 ;  /* 0x000000170313c224 */ /* 0x000fe400078e0200 */
[----:B------:R-:W-:-:S04]  /*15c0*/  @!P6 IMAD.WIDE.U32 R8, R9, 0x8, R28 ;  /* 0x000000080908e825 */ /* 0x000fc800078e001c */
[----:B------:R-:W-:Y:S01]  /*15d0*/  @!P0 FADD.FTZ R16, R16, R18 ;  /* 0x0000001210108221 */ /* 0x000fe20000010000 */
[----:B------:R-:W-:Y:S01]  /*15e0*/  @!P4 IMAD.WIDE.U32 R18, R19, 0x8, R28 ;  /* 0x000000081312c825 */ /* 0x000fe200078e001c */
[----:B------:R-:W2:Y:S05]  /*15f0*/  @!P6 LDG.E.64 R8, desc[UR8][R8.64] ;  /* 0x000000080808e981 */ /* 0x000eaa000c1e1b00 */
[----:B------:R-:W4:Y:S01]  /*1600*/  @!P4 LDG.E.64 R18, desc[UR8][R18.64] ;  /* 0x000000081212c981 */ /* 0x000f22000c1e1b00 */
[----:B------:R-:W-:Y:S02]  /*1610*/  IADD3 R21, R21, -0x4, RZ ;  /* 0xfffffffc15157810 */ /* 0x000fe40007ffe0ff */
[----:B------:R-:W-:-:S02]  /*1620*/  PLOP3.LUT P0, PT, PT, PT, PT, 0x8, 0x0 ;  /* 0x000000000000781c */ /* 0x000fc40003f0e170 */
[----:B------:R-:W-:Y:S01]  /*1630*/  IADD3 R21, R21, -0x4, RZ ;  /* 0xfffffffc15157810 */ /* 0x000fe20007ffe0ff */
[----:B---3--:R-:W-:Y:S01]  /*1640*/  @!P5 FADD.FTZ R16, R16, R10 ;  /* 0x0000000a1010d221 */ /* 0x008fe20000010000 */
[----:B------:R-:W-:Y:S01]  /*1650*/  @!P5 FADD.FTZ R17, R17, R11 ;  /* 0x0000000b1111d221 */ /* 0x000fe20000010000 */
[----:B------:R-:W-:Y:S02]  /*1660*/  IADD3 R22, R22, 0x4, RZ ;  /* 0x0000000416167810 */ /* 0x000fe40007ffe0ff */
[----:B--2---:R-:W-:Y:S01]  /*1670*/  @!P6 FADD.FTZ R16, R16, R8 ;  /* 0x000000081010e221 */ /* 0x004fe20000010000 */
[----:B------:R-:W-:-:S03]  /*1680*/  @!P6 FADD.FTZ R17, R17, R9 ;  /* 0x000000091111e221 */ /* 0x000fc60000010000 */
[----:B----4-:R-:W-:Y:S01]  /*1690*/  @!P4 FADD.FTZ R16, R16, R18 ;  /* 0x000000121010c221 */ /* 0x010fe20000010000 */
[----:B------:R-:W-:-:S07]  /*16a0*/  @!P4 FADD.FTZ R17, R17, R19 ;  /* 0x000000131111c221 */ /* 0x000fce0000010000 */
.L_x_1587:
[----:B------:R-:W-:-:S13]  /*16b0*/  ISETP.NE.OR P0, PT, R21, RZ, P0 ;  /* 0x000000ff1500720c */ /* 0x000fda0000705670 */
[----:B------:R-:W-:Y:S05]  /*16c0*/  @!P0 BRA `(.L_x_1583) ;  /* 0x00000000007c8947 */ /* 0x000fea0003800000 */
.L_x_1584:
        /* <DEDUP_REMOVED lines=31> */
.L_x_1583:
        /* <DEDUP_REMOVED lines=11> */
.L_x_1589:
[----:B------:R-:W-:Y:S05]  /*1970*/  BSYNC B0 ;  /* 0x0000000000007941 */ /* 0x000fea0003800000 */
.L_x_1588:
        /* <DEDUP_REMOVED lines=16> */
.L_x_1580:
[----:B-1----:R-:W1:Y:S01]  /*1a80*/  S2R R8, SR_TID.X ;  /* 0x0000000000087919 */ /* 0x002e620000002100 */
[----:B------:R-:W2:Y:S01]  /*1a90*/  S2UR UR6, SR_CgaCtaId ;  /* 0x00000000000679c3 */ /* 0x000ea20000008800 */
[----:B------:R-:W-:Y:S01]  /*1aa0*/  IADD3 R9, -R12, RZ, RZ ;  /* 0x000000ff0c097210 */ /* 0x000fe20007ffe1ff */
[----:B------:R-:W-:Y:S01]  /*1ab0*/  ULDC UR5, c[0x0][0x288] ;  /* 0x0000a20000057ab9 */ /* 0x000fe20000000800 */
[----:B------:R-:W-:Y:S01]  /*1ac0*/  ULDC UR11, c[0x0][0x2a4] ;  /* 0x0000a900000b7ab9 */ /* 0x000fe20000000800 */
[----:B------:R-:W-:Y:S01]  /*1ad0*/  ULDC.64 UR12, c[0x0][0x228] ;  /* 0x00008a00000c7ab9 */ /* 0x000fe20000000a00 */
[----:B------:R-:W-:Y:S01]  /*1ae0*/  ULDC.64 UR14, c[0x0][0x230] ;  /* 0x00008c00000e7ab9 */ /* 0x000fe20000000a00 */
[----:B------:R-:W-:Y:S01]  /*1af0*/  IMAD R9, R9, UR5, R6 ;  /* 0x0000000509097c24 */ /* 0x000fe2000f8e0206 */
[----:B------:R-:W-:Y:S01]  /*1b00*/  UMOV UR5, 0x400 ;  /* 0x0000040000057882 */ /* 0x000fe20000000000 */
[----:B------:R-:W3:Y:S01]  /*1b10*/  @P2 LDC.64 R20, c[0x0][0x218] ;  /* 0x00008600ff142b82 */ /* 0x000ee20000000a00 */
[----:B--2---:R-:W-:Y:S01]  /*1b20*/  ULEA UR5, UR6, UR5, 0x18 ;  /* 0x0000000506057291 */ /* 0x004fe2000f8ec03f */
[----:B-1----:R-:W-:Y:S01]  /*1b30*/  SHF.L.U32 R8, R8, 0x1, RZ ;  /* 0x0000000108087819 */ /* 0x002fe200000006ff */
[----:B---3--:R-:W-:-:S07]  /*1b40*/  @P2 IMAD.WIDE R20, R6, 0x8, R20 ;  /* 0x0000000806142825 */ /* 0x008fce00078e0214 */
[----:B------:R-:W-:Y:S01]  /*1b50*/  @!P3 STS.64 [UR5+0x30], R16 ;  /* 0x00003010ff00b988 */ /* 0x000fe20008000a05 */
[----:B------:R-:W-:-:S04]  /*1b60*/  LOP3.LUT R8, R8, 0x2, RZ, 0xc0, !PT ;  /* 0x0000000208087812 */ /* 0x000fc800078ec0ff */
[----:B------:R-:W-:Y:S01]  /*1b70*/  LEA R8, R9, R8, 0x2 ;  /* 0x0000000809087211 */ /* 0x000fe200078e10ff */
[----:B------:R-:W-:-:S03]  /*1b80*/  @P2 FMUL.FTZ R9, R17, UR11 ;  /* 0x0000000b11092c20 */ /* 0x000fc60008410000 */
[----:B------:R-:W-:Y:S02]  /*1b90*/  SHF.R.S32.HI R11, RZ, 0x1f, R8 ;  /* 0x0000001fff0b7819 */ /* 0x000fe40000011408 */
[C---:B------:R-:W-:Y:S02]  /*1ba0*/  SHF.L.U32 R10, R8.reuse, 0x1, RZ ;  /* 0x00000001080a7819 */ /* 0x040fe400000006ff */
[----:B------:R-:W-:Y:S01]  /*1bb0*/  SHF.L.U64.HI R11, R8, 0x1, R11 ;  /* 0x00000001080b7819 */ /* 0x000fe2000001020b */
[----:B------:R-:W-:Y:S01]  /*1bc0*/  @P2 FMUL.FTZ R8, R16, UR11 ;  /* 0x0000000b10082c20 */ /* 0x000fe20008410000 */
[C---:B------:R-:W-:Y:S02]  /*1bd0*/  IADD3 R18, P0, R10.reuse, UR12, RZ ;  /* 0x0000000c0a127c10 */ /* 0x040fe4000ff1e0ff */
[----:B------:R-:W-:Y:S02]  /*1be0*/  IADD3 R10, P4, R10, UR14, RZ ;  /* 0x0000000e0a0a7c10 */ /* 0x000fe4000ff9e0ff */
[----:B------:R-:W-:Y:S01]  /*1bf0*/  @P2 STG.E.64 desc[UR8][R20.64], R8 ;  /* 0x0000000814002986 */ /* 0x000fe2000c101b08 */
[----:B------:R-:W-:-:S02]  /*1c00*/  IADD3.X R19, R11, UR13, RZ, P0, !PT ;  /* 0x0000000d0b137c10 */ /* 0x000fc400087fe4ff */
[----:B------:R-:W-:Y:S01]  /*1c10*/  IADD3.X R11, R11, UR15, RZ, P4, !PT ;  /* 0x0000000f0b0b7c10 */ /* 0x000fe2000a7fe4ff */
[----:B------:R-:W-:Y:S06]  /*1c20*/  BAR.SYNC.DEFER_BLOCKING 0x0 ;  /* 0x0000000000007b1d */ /* 0x000fec0000010000 */
[----:B------:R-:W2:Y:S04]  /*1c30*/  LDG.E.U16 R12, desc[UR8][R18.64] ;  /* 0x00000008120c7981 */ /* 0x000ea8000c1e1500 */
[----:B------:R-:W3:Y:S04]  /*1c40*/  LDG.E.U16 R28, desc[UR8][R10.64] ;  /* 0x000000080a1c7981 */ /* 0x000ee8000c1e1500 */
[----:B------:R-:W4:Y:S04]  /*1c50*/  LDG.E.U16 R29, desc[UR8][R18.64+0x2] ;  /* 0x00000208121d7981 */ /* 0x000f28000c1e1500 */
[----:B------:R-:W1:Y:S04]  /*1c60*/  LDS.64 R22, [UR5+0x30] ;  /* 0x00003005ff167984 */ /* 0x000e680008000a00 */
[----:B------:R5:W0:Y:S01]  /*1c70*/  LDG.E.U16 R10, desc[UR8][R10.64+0x2] ;  /* 0x000002080a0a7981 */ /* 0x000a22000c1e1500 */
[----:B-1----:R-:W-:-:S04]  /*1c80*/  FMUL.FTZ R22, R22, UR11 ;  /* 0x0000000b16167c20 */ /* 0x002fc80008410000 */
[----:B------:R-:W-:-:S04]  /*1c90*/  FMUL.FTZ R8, R22, R22 ;  /* 0x0000001616087220 */ /* 0x000fc80000410000 */
[----:B------:R-:W-:-:S05]  /*1ca0*/  FFMA.FTZ R23, R23, UR11, -R8 ;  /* 0x0000000b17177c23 */ /* 0x000fca0008010808 */
[----:B------:R-:W-:-:S13]  /*1cb0*/  FSETP.GTU.FTZ.AND P0, PT, R23, RZ, PT ;  /* 0x000000ff1700720b */ /* 0x000fda0003f1c000 */
[----:B------:R-:W1:Y:S01]  /*1cc0*/  @P0 LDC R8, c[0x0][0x238] ;  /* 0x00008e00ff080b82 */ /* 0x000e620000000800 */
[----:B------:R-:W-:Y:S02]  /*1cd0*/  SHF.L.U32 R9, R14, 0x10, RZ ;  /* 0x000000100e097819 */ /* 0x000fe400000006ff */
[----:B-----5:R-:W-:Y:S01]  /*1ce0*/  SHF.L.U32 R11, R13, 0x10, RZ ;  /* 0x000000100d0b7819 */ /* 0x020fe200000006ff */
[----:B-1----:R-:W-:Y:S01]  /*1cf0*/  @P0 FADD.FTZ R23, R23, R8 ;  /* 0x0000000817170221 */ /* 0x002fe20000010000 */
[----:B------:R-:W-:-:S10]  /*1d00*/  HFMA2.MMA R8, -RZ, RZ, 1.875, 0 ;  /* 0x3f800000ff087435 */ /* 0x000fd400000001ff */
[----:B------:R-:W1:Y:S01]  /*1d10*/  @P0 MUFU.RSQ R8, R23 ;  /* 0x0000001700080308 */ /* 0x000e620000001400 */
[----:B------:R-:W-:Y:S01]  /*1d20*/  ISETP.NE.AND P0, PT, RZ, UR10, PT ;  /* 0x0000000aff007c0c */ /* 0x000fe2000bf05270 */
[--C-:B------:R-:W-:Y:S01]  /*1d30*/  FADD.FTZ R9, R9, -R22.reuse ;  /* 0x8000001609097221 */ /* 0x100fe20000010000 */
[----:B------:R-:W-:-:S03]  /*1d40*/  FADD.FTZ R11, R11, -R22 ;  /* 0x800000160b0b7221 */ /* 0x000fc60000010000 */
[-C--:B-1----:R-:W-:Y:S01]  /*1d50*/  FMUL.FTZ R9, R9, R8.reuse ;  /* 0x0000000809097220 */ /* 0x082fe20000410000 */
[----:B------:R-:W-:Y:S01]  /*1d60*/  FMUL.FTZ R11, R11, R8 ;  /* 0x000000080b0b7220 */ /* 0x000fe20000410000 */
[----:B--2---:R-:W-:Y:S02]  /*1d70*/  SHF.L.U32 R12, R12, 0x10, RZ ;  /* 0x000000100c0c7819 */ /* 0x004fe400000006ff */
[----:B---3--:R-:W-:Y:S02]  /*1d80*/  SHF.L.U32 R13, R28, 0x10, RZ ;  /* 0x000000101c0d7819 */ /* 0x008fe400000006ff */
[----:B----4-:R-:W-:-:S03]  /*1d90*/  SHF.L.U32 R14, R29, 0x10, RZ ;  /* 0x000000101d0e7819 */ /* 0x010fc600000006ff */
[----:B------:R-:W-:Y:S01]  /*1da0*/  FFMA.FTZ R8, R12, R9, R13 ;  /* 0x000000090c087223 */ /* 0x000fe2000001000d */
[----:B0-----:R-:W-:-:S05]  /*1db0*/  SHF.L.U32 R17, R10, 0x10, RZ ;  /* 0x000000100a117819 */ /* 0x001fca00000006ff */
        /* <DEDUP_REMOVED lines=12> */
.L_x_1590:
        /* <DEDUP_REMOVED lines=14> */
.L_x_1592:
[----:B------:R-:W-:Y:S05]  /*1f60*/  BSYNC B0 ;  /* 0x0000000000007941 */ /* 0x000fea0003800000 */
.L_x_1591:
[----:B------:R-:W-:Y:S02]  /*1f70*/  IADD3 R6, R3, R6, RZ ;  /* 0x0000000603067210 */ /* 0x000fe40007ffe0ff */
[----:B------:R-:W-:Y:S02]  /*1f80*/  IADD3 R4, R4, 0x1, RZ ;  /* 0x0000000104047810 */ /* 0x000fe40007ffe0ff */
[----:B------:R-:W-:-:S13]  /*1f90*/  ISETP.GE.AND P0, PT, R6, UR4, PT ;  /* 0x0000000406007c0c */ /* 0x000fda000bf06270 */
[----:B------:R-:W-:Y:S05]  /*1fa0*/  @!P0 BRA `(.L_x_1593) ;  /* 0xffffffe000a08947 */ /* 0x000fea000383ffff */
[----:B------:R-:W-:Y:S05]  /*1fb0*/  EXIT ;  /* 0x000000000000794d */ /* 0x000fea0003800000 */
.L_x_1594:
        /* <DEDUP_REMOVED lines=12> */
.L_x_2427:


//--------------------- .text._Z35group_norm_nhwc_fwd_one_pass_kernelI11Bf16IOBf16WLi128ELi4ELi128EEv26Group_norm_nhwc_fwd_params --------------------------
	.section	.text._Z35group_norm_nhwc_fwd_one_pass_kernelI11Bf16IOBf16WLi128ELi4ELi128EEv26Group_norm_nhwc_fwd_params,"ax",@progbits
	.align	128
        .global         _Z35group_norm_nhwc_fwd_one_pass_kernelI11Bf16IOBf16WLi128ELi4ELi128EEv26Group_norm_nhwc_fwd_params
        .type           _Z35group_norm_nhwc_fwd_one_pass_kernelI11Bf16IOBf16WLi128ELi4ELi128EEv26Group_norm_nhwc_fwd_params,@function
        .size           _Z35group_norm_nhwc_fwd_one_pass_kernelI11Bf16IOBf16WLi128ELi4ELi128EEv26Group_norm_nhwc_fwd_params,(.L_x_2428 - _Z35group_norm_nhwc_fwd_one_pass_kernelI11Bf16IOBf16WLi128ELi4ELi128EEv26Group_norm_nhwc_fwd_params)
        .other          _Z35group_norm_nhwc_fwd_one_pass_kernelI11Bf16IOBf16WLi128ELi4ELi128EEv26Group_norm_nhwc_fwd_params,@"STO_CUDA_ENTRY STV_DEFAULT"
_Z35group_norm_nhwc_fwd_one_pass_kernelI11Bf16IOBf16WLi128ELi4ELi128EEv26Group_norm_nhwc_fwd_params:
.text._Z35group_norm_nhwc_fwd_one_pass_kernelI11Bf16IOBf16WLi128ELi4ELi128EEv26Group_norm_nhwc_fwd_params:
        /* <DEDUP_REMOVED lines=22> */
[----:B------:R-:W-:Y:S02]  /*0160*/  IADD3 R3, R3, 0x40, RZ ;  /* 0x0000004003037810 */ /* 0x000fe40007ffe0ff */
[----:B------:R-:W-:Y:S02]  /*0170*/  SHF.R.S32.HI R7, RZ, 0x5, R7 ;  /* 0x00000005ff077819 */ /* 0x000fe40000011407 */
[----:B------:R-:W-:Y:S02]  /*0180*/  ISETP.GE.U32.AND P1, PT, R3, UR8, PT ;  /* 0x0000000803007c0c */ /* 0x000fe4000bf26070 */
[----:B------:R-:W-:Y:S02]  /*0190*/  SHF.R.S32.HI R4, RZ, 0x1f, R3 ;  /* 0x0000001fff047819 */ /* 0x000fe40000011403 */
[----:B------:R-:W-:Y:S02]  /*01a0*/  LEA R7, R7, UR5, 0x3 ;  /* 0x0000000507077c11 */ /* 0x000fe4000f8e18ff */
[----:B------:R-:W-:Y:S01]  /*01b0*/  ISETP.GE.AND.EX P1, PT, R4, UR9, PT, P1 ;  /* 0x0000000904007c0c */ /* 0x000fe2000bf26310 */
[----:B------:R-:W-:Y:S01]  /*01c0*/  HFMA2.MMA R4, -RZ, RZ, 0, 0 ;  /* 0x00000000ff047435 */ /* 0x000fe200000001ff */
[----:B------:R-:W-:-:S02]  /*01d0*/  ULDC.64 UR8, c[0x0][0x208] ;  /* 0x0000820000087ab9 */ /* 0x000fc40000000a00 */
[----:B---3--:R-:W-:-:S13]  /*01e0*/  ISETP.LT.U32.AND P1, PT, R2, 0x80, !P1 ;  /* 0x000000800200780c */ /* 0x008fda0004f21070 */
.L_x_1613:
[----:B01----:R-:W0:Y:S01]  /*01f0*/  LDC R9, c[0x0][0x288] ;  /* 0x0000a200ff097b82 */ /* 0x003e220000000800 */
[----:B------:R-:W-:Y:S01]  /*0200*/  SHF.R.U32.HI R17, RZ, 0x1, R2 ;  /* 0x00000001ff117819 */ /* 0x000fe20000011602 */
[----:B------:R-:W-:Y:S01]  /*0210*/  ULDC.64 UR12, c[0x0][0x278] ;  /* 0x00009e00000c7ab9 */ /* 0x000fe20000000a00 */
[----:B------:R-:W-:-:S05]  /*0220*/  SHF.R.S32.HI R21, RZ, 0x1f, R3 ;  /* 0x0000001fff157819 */ /* 0x000fca0000011403 */
[----:B------:R-:W1:Y:S01]  /*0230*/  LDC R14, c[0x0][0x294] ;  /* 0x0000a500ff0e7b82 */ /* 0x000e620000000800 */
[----:B0-----:R-:W-:-:S04]  /*0240*/  IABS R13, R9 ;  /* 0x00000009000d7213 */ /* 0x001fc80000000000 */
[----:B------:R-:W0:Y:S01]  /*0250*/  I2F.RP R8, R13 ;  /* 0x0000000d00087306 */ /* 0x000e220000209400 */
[----:B-1----:R-:W-:-:S05]  /*0260*/  IMAD R17, R14, UR7, R17 ;  /* 0x000000070e117c24 */ /* 0x002fca000f8e0211 */
[----:B------:R-:W-:Y:S02]  /*0270*/  ISETP.GE.U32.AND P0, PT, R17, UR12, PT ;  /* 0x0000000c11007c0c */ /* 0x000fe4000bf06070 */
[----:B------:R-:W-:Y:S01]  /*0280*/  SHF.R.S32.HI R19, RZ, 0x1f, R17 ;  /* 0x0000001fff137819 */ /* 0x000fe20000011411 */
[----:B0-----:R-:W0:Y:S03]  /*0290*/  MUFU.RCP R8, R8 ;  /* 0x0000000800087308 */ /* 0x001e260000001000 */
[----:B------:R-:W-:Y:S01]  /*02a0*/  ISETP.GE.AND.EX P0, PT, R19, UR13, PT, P0 ;  /* 0x0000000d13007c0c */ /* 0x000fe2000bf06300 */
[----:B------:R-:W-:-:S03]  /*02b0*/  ULDC.64 UR12, c[0x0][0x280] ;  /* 0x0000a000000c7ab9 */ /* 0x000fc60000000a00 */
[----:B------:R-:W-:Y:S02]  /*02c0*/  ISETP.GT.U32.OR P0, PT, R2, 0x7f, P0 ;  /* 0x0000007f0200780c */ /* 0x000fe40000704470 */
[----:B0-----:R-:W-:-:S04]  /*02d0*/  IADD3 R10, R8, 0xffffffe, RZ ;  /* 0x0ffffffe080a7810 */ /* 0x001fc80007ffe0ff */
[----:B------:R0:W1:Y:S02]  /*02e0*/  F2I.FTZ.U32.TRUNC.NTZ R11, R10 ;  /* 0x0000000a000b7305 */ /* 0x000064000021f000 */
[----:B0-----:R-:W-:Y:S02]  /*02f0*/  MOV R10, RZ ;  /* 0x000000ff000a7202 */ /* 0x001fe40000000f00 */
[----:B-1----:R-:W-:-:S05]  /*0300*/  IADD3 R12, RZ, -R11, RZ ;  /* 0x8000000bff0c7210 */ /* 0x002fca0007ffe0ff */
[----:B------:R-:W-:Y:S01]  /*0310*/  IMAD R15, R12, R13, RZ ;  /* 0x0000000d0c0f7224 */ /* 0x000fe200078e02ff */
[----:B------:R-:W-:-:S03]  /*0320*/  IABS R12, R6 ;  /* 0x00000006000c7213 */ /* 0x000fc60000000000 */
[----:B------:R-:W-:Y:S02]  /*0330*/  IMAD.HI.U32 R11, R11, R15, R10 ;  /* 0x0000000f0b0b7227 */ /* 0x000fe400078e000a */
[----:B------:R-:W0:Y:S04]  /*0340*/  @P1 LDC.64 R14, c[0x0][0x270] ;  /* 0x00009c00ff0e1b82 */ /* 0x000e280000000a00 */
[----:B------:R-:W-:-:S05]  /*0350*/  IMAD.HI.U32 R11, R11, R12, RZ ;  /* 0x0000000c0b0b7227 */ /* 0x000fca00078e00ff */
[----:B------:R-:W-:-:S05]  /*0360*/  IADD3 R8, -R11, RZ, RZ ;  /* 0x000000ff0b087210 */ /* 0x000fca0007ffe1ff */
[----:B------:R-:W-:-:S05]  /*0370*/  IMAD R8, R13, R8, R12 ;  /* 0x000000080d087224 */ /* 0x000fca00078e020c */
[----:B------:R-:W-:Y:S01]  /*0380*/  ISETP.GT.U32.AND P4, PT, R13, R8, PT ;  /* 0x000000080d00720c */ /* 0x000fe20003f84070 */
[----:B0-----:R-:W-:-:S12]  /*0390*/  @P1 IMAD R18, R21, R14, RZ ;  /* 0x0000000e15121224 */ /* 0x001fd800078e02ff */
[-C--:B------:R-:W-:Y:S02]  /*03a0*/  @!P4 IADD3 R8, R8, -R13.reuse, RZ ;  /* 0x8000000d0808c210 */ /* 0x080fe40007ffe0ff */
[----:B------:R-:W-:Y:S02]  /*03b0*/  @!P4 IADD3 R11, R11, 0x1, RZ ;  /* 0x000000010b0bc810 */ /* 0x000fe40007ffe0ff */
[----:B------:R-:W-:Y:S02]  /*03c0*/  ISETP.GE.U32.AND P3, PT, R8, R13, PT ;  /* 0x0000000d0800720c */ /* 0x000fe40003f66070 */
[----:B------:R-:W-:Y:S01]  /*03d0*/  LOP3.LUT R8, R6, R9, RZ, 0x3c, !PT ;  /* 0x0000000906087212 */ /* 0x000fe200078e3cff */
[----:B------:R-:W0:Y:S01]  /*03e0*/  @!P0 LDC.64 R12, c[0x0][0x270] ;  /* 0x00009c00ff0c8b82 */ /* 0x000e220000000a00 */
[----:B------:R-:W-:Y:S02]  /*03f0*/  ISETP.NE.AND P4, PT, R9, RZ, PT ;  /* 0x000000ff0900720c */ /* 0x000fe40003f85270 */
[----:B------:R-:W-:-:S02]  /*0400*/  ISETP.GE.AND P2, PT, R8, RZ, PT ;  /* 0x000000ff0800720c */ /* 0x000fc40003f46270 */
[----:B------:R-:W-:-:S04]  /*0410*/  SHF.L.U32 R8, R2, 0x1, RZ ;  /* 0x0000000102087819 */ /* 0x000fc800000006ff */
[----:B------:R-:W-:Y:S02]  /*0420*/  LOP3.LUT R8, R8, 0x2, RZ, 0xc0, !PT ;  /* 0x0000000208087812 */ /* 0x000fe400078ec0ff */
[----:B------:R-:W-:-:S04]  /*0430*/  @P3 IADD3 R11, R11, 0x1, RZ ;  /* 0x000000010b0b3810 */ /* 0x000fc80007ffe0ff */
[----:B------:R-:W-:-:S04]  /*0440*/  MOV R23, R11 ;  /* 0x0000000b00177202 */ /* 0x000fc80000000f00 */
[----:B------:R-:W-:Y:S02]  /*0450*/  @!P2 IADD3 R23, -R23, RZ, RZ ;  /* 0x000000ff1717a210 */ /* 0x000fe40007ffe1ff */
[----:B------:R-:W-:-:S04]  /*0460*/  @!P4 LOP3.LUT R23, RZ, R9, RZ, 0x33, !PT ;  /* 0x00000009ff17c212 */ /* 0x000fc800078e33ff */
[----:B------:R-:W-:Y:S02]  /*0470*/  IADD3 R10, -R23, RZ, RZ ;  /* 0x000000ff170a7210 */ /* 0x000fe40007ffe1ff */
[----:B------:R-:W-:-:S03]  /*0480*/  SHF.R.S32.HI R16, RZ, 0x1f, R23 ;  /* 0x0000001fff107819 */ /* 0x000fc60000011417 */
[----:B------:R-:W-:Y:S02]  /*0490*/  IMAD R9, R9, R10, R6 ;  /* 0x0000000a09097224 */ /* 0x000fe400078e0206 */
[----:B------:R-:W1:Y:S01]  /*04a0*/  @!P0 LDC.64 R10, c[0x0][0x220] ;  /* 0x00008800ff0a8b82 */ /* 0x000e620000000a00 */
[----:B------:R-:W-:Y:S02]  /*04b0*/  IMAD R16, R16, UR12, RZ ;  /* 0x0000000c10107c24 */ /* 0x000fe4000f8e02ff */
[----:B------:R-:W-:Y:S02]  /*04c0*/  LEA R26, R9, R8, 0x2 ;  /* 0x00000008091a7211 */ /* 0x000fe400078e10ff */
[----:B------:R-:W-:Y:S02]  /*04d0*/  IMAD R25, R23, UR13, R16 ;  /* 0x0000000d17197c24 */ /* 0x000fe4000f8e0210 */
[----:B------:R-:W-:Y:S01]  /*04e0*/  SHF.R.S32.HI R27, RZ, 0x1f, R26 ;  /* 0x0000001fff1b7819 */ /* 0x000fe2000001141a */
[----:B------:R-:W2:Y:S01]  /*04f0*/  @P1 LDC.64 R8, c[0x0][0x220] ;  /* 0x00008800ff081b82 */ /* 0x000ea20000000a00 */
[----:B0-----:R-:W-:-:S02]  /*0500*/  @!P0 IMAD R16, R19, R12, RZ ;  /* 0x0000000c13108224 */ /* 0x001fc400078e02ff */
[----:B------:R-:W-:Y:S02]  /*0510*/  @P1 IMAD R19, R3, R15, R18 ;  /* 0x0000000f03131224 */ /* 0x000fe400078e0212 */
[----:B------:R-:W-:-:S04]  /*0520*/  IMAD.WIDE.U32 R22, R23, UR12, R26 ;  /* 0x0000000c17167c25 */ /* 0x000fc8000f8e001a */
[----:B------:R-:W-:Y:S01]  /*0530*/  @!P0 IMAD R21, R17, R13, R16 ;  /* 0x0000000d11158224 */ /* 0x000fe200078e0210 */
[----:B------:R-:W-:Y:S02]  /*0540*/  IADD3 R25, R23, R25, RZ ;  /* 0x0000001917197210 */ /* 0x000fe40007ffe0ff */
[-C--:B------:R-:W-:Y:S02]  /*0550*/  @!P0 MOV R24, R22.reuse ;  /* 0x0000001600188202 */ /* 0x080fe40000000f00 */
[----:B------:R-:W-:-:S03]  /*0560*/  @P1 MOV R16, R22 ;  /* 0x0000001600101202 */ /* 0x000fc60000000f00 */
[----:B------:R-:W-:Y:S01]  /*0570*/  @!P0 IMAD.WIDE.U32 R12, R17, R12, R24 ;  /* 0x0000000c110c8225 */ /* 0x000fe200078e0018 */
[----:B------:R-:W-:-:S04]  /*0580*/  @P1 MOV R17, R25 ;  /* 0x0000001900111202 */ /* 0x000fc80000000f00 */
[----:B------:R-:W-:Y:S01]  /*0590*/  @!P0 IADD3 R13, R13, R21, RZ ;  /* 0x000000150d0d8210 */ /* 0x000fe20007ffe0ff */
[----:B------:R-:W-:Y:S01]  /*05a0*/  @P1 IMAD.WIDE.U32 R14, R3, R14, R16 ;  /* 0x0000000e030e1225 */ /* 0x000fe200078e0010 */
[----:B-1----:R-:W-:-:S04]  /*05b0*/  @!P0 LEA R10, P2, R12, R10, 0x1 ;  /* 0x0000000a0c0a8211 */ /* 0x002fc800078408ff */
[----:B------:R-:W-:Y:S02]  /*05c0*/  @!P0 LEA.HI.X R11, R12, R11, R13, 0x1, P2 ;  /* 0x0000000b0c0b8211 */ /* 0x000fe400010f0c0d */
[----:B------:R-:W-:Y:S02]  /*05d0*/  CS2R R12, SRZ ;  /* 0x00000000000c7805 */ /* 0x000fe4000001ff00 */
[----:B------:R-:W-:Y:S02]  /*05e0*/  @P1 IADD3 R19, R15, R19, RZ ;  /* 0x000000130f131210 */ /* 0x000fe40007ffe0ff */
[C---:B--2---:R-:W-:Y:S02]  /*05f0*/  @P1 LEA R8, P3, R14.reuse, R8, 0x1 ;  /* 0x000000080e081211 */ /* 0x044fe400078608ff */
[----:B------:R-:W2:Y:S02]  /*0600*/  @!P0 LDG.E R12, desc[UR8][R10.64] ;  /* 0x000000080a0c8981 */ /* 0x000ea4000c1e1900 */
[----:B------:R-:W-:-:S05]  /*0610*/  @P1 LEA.HI.X R9, R14, R9, R19, 0x1, P3 ;  /* 0x000000090e091211 */ /* 0x000fca00018f0c13 */
[----:B------:R-:W3:Y:S01]  /*0620*/  @P1 LDG.E R13, desc[UR8][R8.64] ;  /* 0x00000008080d1981 */ /* 0x000ee2000c1e1900 */
[----:B------:R-:W0:Y:S02]  /*0630*/  S2R R15, SR_LANEID ;  /* 0x00000000000f7919 */ /* 0x000e240000000000 */
[C---:B0-----:R-:W-:Y:S02]  /*0640*/  ISETP.GT.AND P0, PT, R15.reuse, 0x1e, PT ;  /* 0x0000001e0f00780c */ /* 0x041fe40003f04270 */
[----:B------:R-:W-:Y:S01]  /*0650*/  ISETP.NE.AND P2, PT, R15, RZ, PT ;  /* 0x000000ff0f00720c */ /* 0x000fe20003f45270 */
[----:B------:R-:W-:Y:S01]  /*0660*/  BSSY B0, `(.L_x_1595) ;  /* 0x000003a000007945 */ /* 0x000fe20003800000 */
[----:B--2---:R-:W-:-:S04]  /*0670*/  PRMT R14, R12, 0x7632, R14 ;  /* 0x000076320c0e7816 */ /* 0x004fc8000000000e */
[----:B------:R-:W-:Y:S02]  /*0680*/  SHF.L.U32 R17, R14, 0x10, RZ ;  /* 0x000000100e117819 */ /* 0x000fe400000006ff */
[----:B---3--:R-:W-:Y:S02]  /*0690*/  PRMT R16, R13, 0x7632, R16 ;  /* 0x000076320d107816 */ /* 0x008fe40000000010 */
        /* <DEDUP_REMOVED lines=34> */
[----:B------:R-:W-:Y:S01]  /*08c0*/  ISETP.GT.AND P0, PT, R15, 0xf, PT ;  /* 0x0000000f0f00780c */ /* 0x000fe20003f04270 */
[----:B------:R-:W2:-:S12]  /*08d0*/  LDC R14, c[0x0][0xc] ;  /* 0x00000300ff0e7b82 */ /* 0x000e980000000800 */
[----:B0-----:R-:W-:Y:S01]  /*08e0*/  @!P0 FADD.FTZ R16, R16, R9 ;  /* 0x0000000910108221 */ /* 0x001fe20000010000 */
[----:B-1----:R-:W-:-:S05]  /*08f0*/  @!P0 FADD.FTZ R17, R17, R8 ;  /* 0x0000000811118221 */ /* 0x002fca0000010000 */
[----:B------:R0:W-:Y:S01]  /*0900*/  @!P2 STS.64 [R7+0x8], R16 ;  /* 0x000008100700a388 */ /* 0x0001e20000000a00 */
[----:B------:R-:W-:Y:S01]  /*0910*/  BAR.SYNC.DEFER_BLOCKING 0x0 ;  /* 0x0000000000007b1d */ /* 0x000fe20000010000 */
[----:B------:R-:W-:Y:S02]  /*0920*/  ISETP.NE.AND P2, PT, R2, RZ, PT ;  /* 0x000000ff0200720c */ /* 0x000fe40003f45270 */
[----:B--2---:R-:W-:-:S11]  /*0930*/  ISETP.GE.U32.AND P0, PT, R14, 0x2, PT ;  /* 0x000000020e00780c */ /* 0x004fd60003f06070 */
        /* <DEDUP_REMOVED lines=12> */
.L_x_1596:
[----:B------:R-:W-:Y:S05]  /*0a00*/  BSYNC B0 ;  /* 0x0000000000007941 */ /* 0x000fea0003800000 */
.L_x_1595:
        /* <DEDUP_REMOVED lines=26> */
.L_x_1599:
[----:B0-----:R-:W2:Y:S04]  /*0bb0*/  LDG.E.STRONG.GPU R10, desc[UR8][R8.64] ;  /* 0x00000008080a7981 */ /* 0x001ea8000c1ef900 */
[----:B--2---:R-:W-:Y:S01]  /*0bc0*/  CCTL.IVALL ;  /* 0x00000000ff00798f */ /* 0x004fe20002000000 */
[----:B------:R-:W-:Y:S05]  /*0bd0*/  YIELD ;  /* 0x0000000000007946 */ /* 0x000fea0003800000 */
[----:B------:R-:W-:-:S13]  /*0be0*/  ISETP.NE.AND P0, PT, R10, R19, PT ;  /* 0x000000130a00720c */ /* 0x000fda0003f05270 */
[----:B------:R-:W-:Y:S05]  /*0bf0*/  @P0 BRA `(.L_x_1599) ;  /* 0xfffffffc00ec0947 */ /* 0x000fea000383ffff */
.L_x_1598:
        /* <DEDUP_REMOVED lines=17> */
.L_x_1603:
[----:B------:R-:W-:-:S13]  /*0d10*/  ISETP.EQ.OR P5, PT, R20, UR7, P2 ;  /* 0x0000000714007c0c */ /* 0x000fda00097a2670 */
[----:B------:R-:W-:-:S04]  /*0d20*/  @!P5 IMAD R31, R5, R20, R0 ;  /* 0x00000014051fd224 */ /* 0x000fc800078e0200 */
[----:B------:R-:W-:-:S05]  /*0d30*/  @!P5 IMAD.WIDE.U32 R30, R31, 0x8, R28 ;  /* 0x000000081f1ed825 */ /* 0x000fca00078e001c */
[----:B------:R0:W2:Y:S01]  /*0d40*/  @!P5 LDG.E.64 R18, desc[UR8][R30.64] ;  /* 0x000000081e12d981 */ /* 0x0000a2000c1e1b00 */
[C---:B------:R-:W-:Y:S02]  /*0d50*/  IADD3 R11, R20.reuse, 0x1, RZ ;  /* 0x00000001140b7810 */ /* 0x040fe40007ffe0ff */
[----:B------:R-:W-:Y:S02]  /*0d60*/  IADD3 R8, R20, 0x2, RZ ;  /* 0x0000000214087810 */ /* 0x000fe40007ffe0ff */
[----:B------:R-:W-:Y:S02]  /*0d70*/  ISETP.EQ.OR P6, PT, R11, UR7, P2 ;  /* 0x000000070b007c0c */ /* 0x000fe400097c2670 */
[----:B------:R-:W-:-:S11]  /*0d80*/  ISETP.EQ.OR P3, PT, R8, UR7, P2 ;  /* 0x0000000708007c0c */ /* 0x000fd60009762670 */
[C-C-:B------:R-:W-:Y:S02]  /*0d90*/  @!P6 IMAD R11, R5.reuse, R11, R0.reuse ;  /* 0x0000000b050be224 */ /* 0x140fe400078e0200 */
[----:B------:R-:W-:Y:S02]  /*0da0*/  @!P3 IMAD R9, R5, R8, R0 ;  /* 0x000000080509b224 */ /* 0x000fe400078e0200 */
[----:B------:R-:W-:-:S04]  /*0db0*/  @!P6 IMAD.WIDE.U32 R10, R11, 0x8, R28 ;  /* 0x000000080b0ae825 */ /* 0x000fc800078e001c */
[----:B0-----:R-:W-:Y:S02]  /*0dc0*/  @!P3 IMAD.WIDE.U32 R30, R9, 0x8, R28 ;  /* 0x00000008091eb825 */ /* 0x001fe400078e001c */
        /* <DEDUP_REMOVED lines=39> */
[----:B------:R-:W-:-:S04]  /*1040*/  @!P4 IMAD R9, R5, R21, R0 ;  /* 0x000000150509c224 */ /* 0x000fc800078e0200 */
[----:B------:R-:W-:Y:S01]  /*1050*/  @!P4 IMAD.WIDE.U32 R8, R9, 0x8, R28 ;  /* 0x000000080908c825 */ /* 0x000fe200078e001c */
[----:B------:R-:W-:-:S05]  /*1060*/  ISETP.EQ.OR P5, PT, R11, UR7, P2 ;  /* 0x000000070b007c0c */ /* 0x000fca00097a2670 */
[----:B------:R-:W3:Y:S01]  /*1070*/  @!P4 LDG.E.64 R8, desc[UR8][R8.64] ;  /* 0x000000080808c981 */ /* 0x000ee2000c1e1b00 */
[----:B------:R-:W-:-:S07]  /*1080*/  @!P6 IMAD R21, R5, R10, R0 ;  /* 0x0000000a0515e224 */ /* 0x000fce00078e0200 */
        /* <DEDUP_REMOVED lines=17> */
[----:B------:R-:W-:Y:S01]  /*11a0*/  IADD3 R10, R20, 0xc, RZ ;  /* 0x0000000c140a7810 */ /* 0x000fe20007ffe0ff */
        /* <DEDUP_REMOVED lines=41> */
.L_x_1602:
        /* <DEDUP_REMOVED lines=16> */
[----:B------:R-:W-:-:S04]  /*1540*/  @!P5 IMAD R31, R5, R31, R0 ;  /* 0x0000001f051fd224 */ /* 0x000fc800078e0200 */
[----:B------:R-:W-:-:S04]  /*1550*/  @!P5 IMAD.WIDE.U32 R30, R31, 0x8, R28 ;  /* 0x000000081f1ed825 */ /* 0x000fc800078e001c */
[----:B--2---:R-:W-:Y:S01]  /*1560*/  @!P3 FADD.FTZ R17, R17, R9 ;  /* 0x000000091111b221 */ /* 0x004fe20000010000 */
[----:B------:R-:W-:Y:S02]  /*1570*/  @!P0 IMAD R9, R5, R10, R0 ;  /* 0x0000000a05098224 */ /* 0x000fe400078e0200 */
[----:B------:R-:W-:Y:S01]  /*1580*/  @!P3 FADD.FTZ R16, R16, R8 ;  /* 0x000000081010b221 */ /* 0x000fe20000010000 */
[----:B------:R-:W2:Y:S01]  /*1590*/  @!P5 LDG.E.64 R10, desc[UR8][R30.64] ;  /* 0x000000081e0ad981 */ /* 0x000ea2000c1e1b00 */
[----:B------:R-:W-:Y:S01]  /*15a0*/  ISETP.EQ.OR P3, PT, R20, UR7, P2 ;  /* 0x0000000714007c0c */ /* 0x000fe20009762670 */
[----:B------:R-:W-:-:S06]  /*15b0*/  @!P0 IMAD.WIDE.U32 R8, R9, 0x8, R28 ;  /* 0x0000000809088825 */ /* 0x000fcc00078e001c */
[----:B------:R-:W4:Y:S01]  /*15c0*/  @!P0 LDG.E.64 R8, desc[UR8][R8.64] ;  /* 0x0000000808088981 */ /* 0x000f22000c1e1b00 */
[----:B---3--:R-:W-:Y:S01]  /*15d0*/  @!P4 FADD.FTZ R17, R17, R19 ;  /* 0x000000131111c221 */ /* 0x008fe20000010000 */
[----:B------:R-:W-:-:S04]  /*15e0*/  @!P4 FADD.FTZ R16, R16, R18 ;  /* 0x000000121010c221 */ /* 0x000fc80000010000 */
[----:B------:R-:W-:-:S04]  /*15f0*/  @!P3 IMAD R19, R5, R20, R0 ;  /* 0x000000140513b224 */ /* 0x000fc800078e0200 */
[----:B------:R-:W-:-:S06]  /*1600*/  @!P3 IMAD.WIDE.U32 R18, R19, 0x8, R28 ;  /* 0x000000081312b825 */ /* 0x000fcc00078e001c */
[----:B------:R-:W3:Y:S01]  /*1610*/  @!P3 LDG.E.64 R18, desc[UR8][R18.64] ;  /* 0x000000081212b981 */ /* 0x000ee2000c1e1b00 */
[----:B--2---:R-:W-:Y:S01]  /*1620*/  @!P5 FADD.FTZ R16, R16, R10 ;  /* 0x0000000a1010d221 */ /* 0x004fe20000010000 */
[C---:B------:R-:W-:Y:S01]  /*1630*/  IADD3 R10, R20.reuse, 0x1, RZ ;  /* 0x00000001140a7810 */ /* 0x040fe20007ffe0ff */
[----:B------:R-:W-:Y:S01]  /*1640*/  @!P5 FADD.FTZ R17, R17, R11 ;  /* 0x0000000b1111d221 */ /* 0x000fe20000010000 */
[----:B------:R-:W-:Y:S02]  /*1650*/  IADD3 R11, R20, 0x2, RZ ;  /* 0x00000002140b7810 */ /* 0x000fe40007ffe0ff */
[----:B------:R-:W-:Y:S02]  /*1660*/  ISETP.EQ.OR P5, PT, R10, UR7, P2 ;  /* 0x000000070a007c0c */ /* 0x000fe400097a2670 */
[----:B------:R-:W-:Y:S01]  /*1670*/  ISETP.EQ.OR P6, PT, R11, UR7, P2 ;  /* 0x000000070b007c0c */ /* 0x000fe200097c2670 */
[----:B----4-:R-:W-:Y:S01]  /*1680*/  @!P0 FADD.FTZ R16, R16, R8 ;  /* 0x0000000810108221 */ /* 0x010fe20000010000 */
[----:B------:R-:W-:-:S04]  /*1690*/  IADD3 R8, R20, 0x3, RZ ;  /* 0x0000000314087810 */ /* 0x000fc80007ffe0ff */
[----:B------:R-:W-:Y:S01]  /*16a0*/  ISETP.EQ.OR P4, PT, R8, UR7, P2 ;  /* 0x0000000708007c0c */ /* 0x000fe20009782670 */
[----:B------:R-:W-:-:S04]  /*16b0*/  @!P0 FADD.FTZ R17, R17, R9 ;  /* 0x0000000911118221 */ /* 0x000fc80000010000 */
[C-C-:B------:R-:W-:Y:S02]  /*16c0*/  @!P5 IMAD R31, R5.reuse, R10, R0.reuse ;  /* 0x0000000a051fd224 */ /* 0x140fe400078e0200 */
[----:B------:R-:W-:Y:S02]  /*16d0*/  @!P6 IMAD R11, R5, R11, R0 ;  /* 0x0000000b050be224 */ /* 0x000fe400078e0200 */
[----:B------:R-:W-:-:S04]  /*16e0*/  @!P5 IMAD.WIDE.U32 R30, R31, 0x8, R28 ;  /* 0x000000081f1ed825 */ /* 0x000fc800078e001c */
[----:B---3--:R-:W-:Y:S01]  /*16f0*/  @!P3 FADD.FTZ R17, R17, R19 ;  /* 0x000000131111b221 */ /* 0x008fe20000010000 */
[----:B------:R-:W-:-:S04]  /*1700*/  @!P6 IMAD.WIDE.U32 R10, R11, 0x8, R28 ;  /* 0x000000080b0ae825 */ /* 0x000fc800078e001c */
[----:B------:R-:W-:Y:S01]  /*1710*/  @!P3 FADD.FTZ R16, R16, R18 ;  /* 0x000000121010b221 */ /* 0x000fe20000010000 */
[----:B------:R-:W-:Y:S02]  /*1720*/  @!P4 IMAD R19, R5, R8, R0 ;  /* 0x000000080513c224 */ /* 0x000fe400078e0200 */
[----:B------:R-:W2:Y:S02]  /*1730*/  @!P5 LDG.E.64 R8, desc[UR8][R30.64] ;  /* 0x000000081e08d981 */ /* 0x000ea4000c1e1b00 */
[----:B------:R-:W-:Y:S02]  /*1740*/  @!P4 IMAD.WIDE.U32 R18, R19, 0x8, R28 ;  /* 0x000000081312c825 */ /* 0x000fe400078e001c */
[----:B------:R-:W3:Y:S04]  /*1750*/  @!P6 LDG.E.64 R10, desc[UR8][R10.64] ;  /* 0x000000080a0ae981 */ /* 0x000ee8000c1e1b00 */
[----:B------:R-:W4:Y:S01]  /*1760*/  @!P4 LDG.E.64 R18, desc[UR8][R18.64] ;  /* 0x000000081212c981 */ /* 0x000f22000c1e1b00 */
[----:B------:R-:W-:-:S02]  /*1770*/  IADD3 R15, R15, -0x4, RZ ;  /* 0xfffffffc0f0f7810 */ /* 0x000fc40007ffe0ff */
[----:B------:R-:W-:Y:S02]  /*1780*/  PLOP3.LUT P0, PT, PT, PT, PT, 0x8, 0x0 ;  /* 0x000000000000781c */ /* 0x000fe40003f0e170 */
[----:B------:R-:W-:Y:S02]  /*1790*/  IADD3 R15, R15, -0x4, RZ ;  /* 0xfffffffc0f0f7810 */ /* 0x000fe40007ffe0ff */
[----:B------:R-:W-:Y:S01]  /*17a0*/  IADD3 R20, R20, 0x4, RZ ;  /* 0x0000000414147810 */ /* 0x000fe20007ffe0ff */
[----:B--2---:R-:W-:Y:S01]  /*17b0*/  @!P5 FADD.FTZ R16, R16, R8 ;  /* 0x000000081010d221 */ /* 0x004fe20000010000 */
[----:B------:R-:W-:-:S03]  /*17c0*/  @!P5 FADD.FTZ R17, R17, R9 ;  /* 0x000000091111d221 */ /* 0x000fc60000010000 */
[----:B---3--:R-:W-:Y:S01]  /*17d0*/  @!P6 FADD.FTZ R16, R16, R10 ;  /* 0x0000000a1010e221 */ /* 0x008fe20000010000 */
[----:B------:R-:W-:-:S03]  /*17e0*/  @!P6 FADD.FTZ R17, R17, R11 ;  /* 0x0000000b1111e221 */ /* 0x000fc60000010000 */
[----:B----4-:R-:W-:Y:S01]  /*17f0*/  @!P4 FADD.FTZ R16, R16, R18 ;  /* 0x000000121010c221 */ /* 0x010fe20000010000 */
[----:B------:R-:W-:-:S07]  /*1800*/  @!P4 FADD.FTZ R17, R17, R19 ;  /* 0x000000131111c221 */ /* 0x000fce0000010000 */
.L_x_1604:
[----:B------:R-:W-:-:S13]  /*1810*/  ISETP.NE.OR P0, PT, R15, RZ, P0 ;  /* 0x000000ff0f00720c */ /* 0x000fda0000705670 */
[----:B------:R-:W-:Y:S05]  /*1820*/  @!P0 BRA `(.L_x_1600) ;  /* 0x00000000007c8947 */ /* 0x000fea0003800000 */
.L_x_1601:
        /* <DEDUP_REMOVED lines=31> */
.L_x_1600:
        /* <DEDUP_REMOVED lines=11> */
.L_x_1606:
[----:B------:R-:W-:Y:S05]  /*1ad0*/  BSYNC B0 ;  /* 0x0000000000007941 */ /* 0x000fea0003800000 */
.L_x_1605:
        /* <DEDUP_REMOVED lines=16> */
.L_x_1597:
[----:B------:R-:W-:Y:S01]  /*1be0*/  ULDC.64 UR12, c[0x0][0x218] ;  /* 0x00008600000c7ab9 */ /* 0x000fe20000000a00 */
[----:B------:R-:W-:Y:S01]  /*1bf0*/  LOP3.LUT P0, RZ, R2, UR7, RZ, 0xfc, !PT ;  /* 0x0000000702ff7c12 */ /* 0x000fe2000f80fcff */
[----:B------:R-:W1:Y:S01]  /*1c00*/  S2UR UR6, SR_CgaCtaId ;  /* 0x00000000000679c3 */ /* 0x000e620000008800 */
[----:B------:R-:W-:Y:S01]  /*1c10*/  ISETP.EQ.U32.AND P3, PT, RZ, UR12, PT ;  /* 0x0000000cff007c0c */ /* 0x000fe2000bf62070 */
[----:B------:R-:W-:Y:S01]  /*1c20*/  UMOV UR5, 0x400 ;  /* 0x0000040000057882 */ /* 0x000fe20000000000 */
[----:B0-----:R-:W-:Y:S01]  /*1c30*/  SHF.R.S32.HI R11, RZ, 0x1f, R26 ;  /* 0x0000001fff0b7819 */ /* 0x001fe2000001141a */
[----:B------:R-:W-:Y:S01]  /*1c40*/  ULDC UR11, c[0x0][0x2a4] ;  /* 0x0000a900000b7ab9 */ /* 0x000fe20000000800 */
[----:B------:R-:W-:Y:S01]  /*1c50*/  ISETP.EQ.OR.EX P0, PT, RZ, UR13, P0, P3 ;  /* 0x0000000dff007c0c */ /* 0x000fe20008702730 */
[----:B------:R-:W-:Y:S01]  /*1c60*/  ULDC.64 UR12, c[0x0][0x228] ;  /* 0x00008a00000c7ab9 */ /* 0x000fe20000000a00 */
[C---:B------:R-:W-:Y:S01]  /*1c70*/  SHF.L.U32 R20, R26.reuse, 0x1, RZ ;  /* 0x000000011a147819 */ /* 0x040fe200000006ff */
[----:B------:R-:W-:Y:S01]  /*1c80*/  ULDC.64 UR14, c[0x0][0x230] ;  /* 0x00008c00000e7ab9 */ /* 0x000fe20000000a00 */
[----:B------:R-:W-:-:S02]  /*1c90*/  SHF.L.U64.HI R26, R26, 0x1, R11 ;  /* 0x000000011a1a7819 */ /* 0x000fc4000001020b */
[----:B------:R-:W-:-:S04]  /*1ca0*/  IADD3 R14, P3, R20, UR12, RZ ;  /* 0x0000000c140e7c10 */ /* 0x000fc8000ff7e0ff */
[----:B------:R-:W-:-:S03]  /*1cb0*/  IADD3.X R15, R26, UR13, RZ, P3, !PT ;  /* 0x0000000d1a0f7c10 */ /* 0x000fc60009ffe4ff */
[----:B------:R-:W0:Y:S01]  /*1cc0*/  @!P0 LDC.64 R8, c[0x0][0x218] ;  /* 0x00008600ff088b82 */ /* 0x000e220000000a00 */
[----:B------:R-:W-:Y:S01]  /*1cd0*/  @!P0 FMUL.FTZ R11, R17, UR11 ;  /* 0x0000000b110b8c20 */ /* 0x000fe20008410000 */
[----:B------:R-:W-:Y:S01]  /*1ce0*/  @!P0 FMUL.FTZ R10, R16, UR11 ;  /* 0x0000000b100a8c20 */ /* 0x000fe20008410000 */
[----:B-1----:R-:W-:-:S09]  /*1cf0*/  ULEA UR5, UR6, UR5, 0x18 ;  /* 0x0000000506057291 */ /* 0x002fd2000f8ec03f */
[----:B------:R1:W-:Y:S01]  /*1d00*/  @!P2 STS.64 [UR5+0x30], R16 ;  /* 0x00003010ff00a988 */ /* 0x0003e20008000a05 */
[----:B0-----:R-:W-:Y:S01]  /*1d10*/  @!P0 IMAD.WIDE R18, R6, 0x8, R8 ;  /* 0x0000000806128825 */ /* 0x001fe200078e0208 */
[----:B------:R-:W-:-:S04]  /*1d20*/  IADD3 R8, P3, R20, UR14, RZ ;  /* 0x0000000e14087c10 */ /* 0x000fc8000ff7e0ff */
[----:B------:R-:W-:Y:S01]  /*1d30*/  @!P0 STG.E.64 desc[UR8][R18.64], R10 ;  /* 0x0000000a12008986 */ /* 0x000fe2000c101b08 */
[----:B------:R-:W-:Y:S01]  /*1d40*/  IADD3.X R9, R26, UR15, RZ, P3, !PT ;  /* 0x0000000f1a097c10 */ /* 0x000fe20009ffe4ff */
[----:B------:R-:W-:Y:S06]  /*1d50*/  BAR.SYNC.DEFER_BLOCKING 0x0 ;  /* 0x0000000000007b1d */ /* 0x000fec0000010000 */
[----:B------:R-:W2:Y:S04]  /*1d60*/  LDG.E.U16 R27, desc[UR8][R14.64] ;  /* 0x000000080e1b7981 */ /* 0x000ea8000c1e1500 */
[----:B------:R0:W3:Y:S04]  /*1d70*/  LDG.E.U16 R28, desc[UR8][R14.64+0x2] ;  /* 0x000002080e1c7981 */ /* 0x0000e8000c1e1500 */
[----:B------:R-:W4:Y:S04]  /*1d80*/  LDG.E.U16 R26, desc[UR8][R8.64] ;  /* 0x00000008081a7981 */ /* 0x000f28000c1e1500 */
[----:B------:R5:W4:Y:S01]  /*1d90*/  LDG.E.U16 R29, desc[UR8][R8.64+0x2] ;  /* 0x00000208081d7981 */ /* 0x000b22000c1e1500 */
[----:B------:R-:W-:Y:S01]  /*1da0*/  ISETP.NE.AND P2, PT, RZ, UR10, PT ;  /* 0x0000000aff007c0c */ /* 0x000fe2000bf45270 */
[----:B0-----:R-:W-:Y:S01]  /*1db0*/  HFMA2.MMA R14, -RZ, RZ, 1.875, 0 ;  /* 0x3f800000ff0e7435 */ /* 0x001fe200000001ff */
[----:B-1----:R-:W-:Y:S01]  /*1dc0*/  SHF.L.U32 R17, R12, 0x10, RZ ;  /* 0x000000100c117819 */ /* 0x002fe200000006ff */
[----:B------:R-:W0:Y:S01]  /*1dd0*/  LDS.64 R20, [UR5+0x30] ;  /* 0x00003005ff147984 */ /* 0x000e220008000a00 */
[----:B------:R-:W-:-:S02]  /*1de0*/  SHF.R.U32.HI R15, RZ, 0x1, R2 ;  /* 0x00000001ff0f7819 */ /* 0x000fc40000011602 */
[----:B-----5:R-:W-:Y:S02]  /*1df0*/  PRMT R9, R12, 0x7632, R9 ;  /* 0x000076320c097816 */ /* 0x020fe40000000009 */
[----:B------:R-:W-:Y:S02]  /*1e00*/  PRMT R8, R13, 0x7632, R8 ;  /* 0x000076320d087816 */ /* 0x000fe40000000008 */
[----:B------:R-:W-:Y:S01]  /*1e10*/  SHF.L.U32 R9, R9, 0x10, RZ ;  /* 0x0000001009097819 */ /* 0x000fe200000006ff */
[----:B0-----:R-:W-:-:S04]  /*1e20*/  FMUL.FTZ R20, R20, UR11 ;  /* 0x0000000b14147c20 */ /* 0x001fc80008410000 */
[C---:B------:R-:W-:Y:S01]  /*1e30*/  FMUL.FTZ R30, R20.reuse, R20 ;  /* 0x00000014141e7220 */ /* 0x040fe20000410000 */
[----:B------:R-:W-:Y:S01]  /*1e40*/  FADD.FTZ R11, -R20, R9 ;  /* 0x00000009140b7221 */ /* 0x000fe20000010100 */
[----:B------:R-:W-:Y:S02]  /*1e50*/  FADD.FTZ R9, R17, -R20 ;  /* 0x8000001411097221 */ /* 0x000fe40000010000 */
[----:B------:R-:W-:-:S05]  /*1e60*/  FFMA.FTZ R21, R21, UR11, -R30 ;  /* 0x0000000b15157c23 */ /* 0x000fca000801081e */
[----:B------:R-:W-:-:S13]  /*1e70*/  FSETP.GTU.FTZ.AND P0, PT, R21, RZ, PT ;  /* 0x000000ff1500720b */ /* 0x000fda0003f1c000 */
[----:B------:R-:W0:Y:S02]  /*1e80*/  @P0 LDC R10, c[0x0][0x238] ;  /* 0x00008e00ff0a0b82 */ /* 0x000e240000000800 */
[----:B0-----:R-:W-:-:S06]  /*1e90*/  @P0 FADD.FTZ R21, R21, R10 ;  /* 0x0000000a15150221 */ /* 0x001fcc0000010000 */
[----:B------:R-:W0:Y:S01]  /*1ea0*/  LDC R10, c[0x0][0x294] ;  /* 0x0000a500ff0a7b82 */ /* 0x000e220000000800 */
[----:B------:R-:W1:Y:S02]  /*1eb0*/  @P0 MUFU.RSQ R14, R21 ;  /* 0x00000015000e0308 */ /* 0x000e640000001400 */
[-C--:B-1----:R-:W-:Y:S01]  /*1ec0*/  FMUL.FTZ R11, R11, R14.reuse ;  /* 0x0000000e0b0b7220 */ /* 0x082fe20000410000 */
[----:B------:R-:W-:Y:S01]  /*1ed0*/  FMUL.FTZ R9, R9, R14 ;  /* 0x0000000e09097220 */ /* 0x000fe20000410000 */
[----:B0-----:R-:W-:Y:S01]  /*1ee0*/  IMAD R15, R10, UR7, R15 ;  /* 0x000000070a0f7c24 */ /* 0x001fe2000f8e020f */
[----:B--2---:R-:W-:Y:S02]  /*1ef0*/  SHF.L.U32 R27, R27, 0x10, RZ ;  /* 0x000000101b1b7819 */ /* 0x004fe400000006ff */
[----:B---3--:R-:W-:Y:S02]  /*1f00*/  SHF.L.U32 R28, R28, 0x10, RZ ;  /* 0x000000101c1c7819 */ /* 0x008fe400000006ff */
[----:B----4-:R-:W-:-:S02]  /*1f10*/  SHF.L.U32 R26, R26, 0x10, RZ ;  /* 0x000000101a1a7819 */ /* 0x010fc400000006ff */
[----:B------:R-:W-:-:S03]  /*1f20*/  SHF.L.U32 R29, R29, 0x10, RZ ;  /* 0x000000101d1d7819 */ /* 0x000fc600000006ff */
[----:B------:R-:W-:Y:S02]  /*1f30*/  FFMA.FTZ R10, R27, R9, R26 ;  /* 0x000000091b0a7223 */ /* 0x000fe4000001001a */
        /* <DEDUP_REMOVED lines=12> */
.L_x_1607:
[----:B------:R-:W-:Y:S01]  /*2000*/  ULDC.64 UR12, c[0x0][0x278] ;  /* 0x00009e00000c7ab9 */ /* 0x000fe20000000a00 */
[----:B------:R-:W-:Y:S01]  /*2010*/  SHF.R.S32.HI R9, RZ, 0x1f, R15 ;  /* 0x0000001fff097819 */ /* 0x000fe2000001140f */
[----:B------:R-:W-:Y:S01]  /*2020*/  BSSY B0, `(.L_x_1608) ;  /* 0x0000019000007945 */ /* 0x000fe20003800000 */
[----:B------:R-:W-:Y:S02]  /*2030*/  ISETP.GE.U32.AND P0, PT, R15, UR12, PT ;  /* 0x0000000c0f007c0c */ /* 0x000fe4000bf06070 */
[----:B------:R-:W-:Y:S02]  /*2040*/  SHF.L.U32 R17, R13, 0x10, RZ ;  /* 0x000000100d117819 */ /* 0x000fe400000006ff */
[----:B------:R-:W-:Y:S02]  /*2050*/  ISETP.GE.AND.EX P0, PT, R9, UR13, PT, P0 ;  /* 0x0000000d09007c0c */ /* 0x000fe4000bf06300 */
[----:B------:R-:W-:Y:S01]  /*2060*/  SHF.L.U32 R13, R8, 0x10, RZ ;  /* 0x00000010080d7819 */ /* 0x000fe200000006ff */
[----:B------:R-:W-:Y:S01]  /*2070*/  FADD.FTZ R17, R17, -R20 ;  /* 0x8000001411117221 */ /* 0x000fe20000010000 */
[----:B------:R-:W-:-:S03]  /*2080*/  ISETP.GT.U32.OR P0, PT, R2, 0x7f, P0 ;  /* 0x0000007f0200780c */ /* 0x000fc60000704470 */
[----:B------:R-:W-:Y:S01]  /*2090*/  FADD.FTZ R13, -R20, R13 ;  /* 0x0000000d140d7221 */ /* 0x000fe20000010100 */
[----:B------:R-:W-:-:S03]  /*20a0*/  FMUL.FTZ R17, R17, R14 ;  /* 0x0000000e11117220 */ /* 0x000fc60000410000 */
[----:B------:R-:W-:Y:S01]  /*20b0*/  FMUL.FTZ R13, R13, R14 ;  /* 0x0000000e0d0d7220 */ /* 0x000fe20000410000 */
[----:B------:R-:W-:-:S03]  /*20c0*/  FFMA.FTZ R14, R27, R17, R26 ;  /* 0x000000111b0e7223 */ /* 0x000fc6000001001a */
[----:B------:R-:W-:Y:S02]  /*20d0*/  FFMA.FTZ R29, R28, R13, R29 ;  /* 0x0000000d1c1d7223 */ /* 0x000fe4000001001d */
[----:B------:R-:W-:Y:S05]  /*20e0*/  @P0 BRA `(.L_x_1609) ;  /* 0x0000000000300947 */ /* 0x000fea0003800000 */
        /* <DEDUP_REMOVED lines=12> */
.L_x_1609:
[----:B------:R-:W-:Y:S05]  /*21b0*/  BSYNC B0 ;  /* 0x0000000000007941 */ /* 0x000fea0003800000 */
.L_x_1608:
[----:B------:R-:W-:Y:S05]  /*21c0*/  @!P2 BRA `(.L_x_1610) ;  /* 0x000000000028a947 */ /* 0x000fea0003800000 */
[----:B------:R-:W-:Y:S01]  /*21d0*/  FMUL.FTZ R8, R14, -1.4426950216293334961 ;  /* 0xbfb8aa3b0e087820 */ /* 0x000fe20000410000 */
[----:B------:R-:W-:-:S05]  /*21e0*/  FMUL.FTZ R10, R29, -1.4426950216293334961 ;  /* 0xbfb8aa3b1d0a7820 */ /* 0x000fca0000410000 */
[----:B------:R-:W1:Y:S08]  /*21f0*/  MUFU.EX2 R8, R8 ;  /* 0x0000000800087308 */ /* 0x000e700000000800 */
[----:B------:R-:W0:Y:S01]  /*2200*/  MUFU.EX2 R10, R10 ;  /* 0x0000000a000a7308 */ /* 0x000e220000000800 */
[----:B-1----:R-:W-:-:S07]  /*2210*/  FADD.FTZ R9, R8, 1 ;  /* 0x3f80000008097421 */ /* 0x002fce0000010000 */
[----:B------:R-:W1:Y:S01]  /*2220*/  MUFU.RCP R9, R9 ;  /* 0x0000000900097308 */ /* 0x000e620000001000 */
[----:B0-----:R-:W-:-:S07]  /*2230*/  FADD.FTZ R11, R10, 1 ;  /* 0x3f8000000a0b7421 */ /* 0x001fce0000010000 */
[----:B------:R-:W0:Y:S01]  /*2240*/  MUFU.RCP R12, R11 ;  /* 0x0000000b000c7308 */ /* 0x000e220000001000 */
[----:B-1----:R-:W-:Y:S01]  /*2250*/  FMUL.FTZ R14, R14, R9 ;  /* 0x000000090e0e7220 */ /* 0x002fe20000410000 */
[----:B0-----:R-:W-:-:S07]  /*2260*/  FMUL.FTZ R29, R29, R12 ;  /* 0x0000000c1d1d7220 */ /* 0x001fce0000410000 */
.L_x_1610:
[----:B------:R-:W-:Y:S04]  /*2270*/  BSSY B0, `(.L_x_1611) ;  /* 0x000000e000007945 */ /* 0x000fe80003800000 */
[----:B------:R-:W-:Y:S05]  /*2280*/  @!P1 BRA `(.L_x_1612) ;  /* 0x0000000000309947 */ /* 0x000fea0003800000 */
[----:B------:R-:W-:Y:S01]  /*2290*/  SHF.R.S32.HI R8, RZ, 0x1f, R3 ;  /* 0x0000001fff087819 */ /* 0x000fe20000011403 */
[----:B------:R-:W-:Y:S01]  /*22a0*/  ULDC.64 UR12, c[0x0][0x270] ;  /* 0x00009c00000c7ab9 */ /* 0x000fe20000000a00 */
        /* <DEDUP_REMOVED lines=10> */
.L_x_1612:
[----:B------:R-:W-:Y:S05]  /*2350*/  BSYNC B0 ;  /* 0x0000000000007941 */ /* 0x000fea0003800000 */
.L_x_1611:
[----:B------:R-:W-:Y:S02]  /*2360*/  IADD3 R6, R5, R6, RZ ;  /* 0x0000000605067210 */ /* 0x000fe40007ffe0ff */
[----:B------:R-:W-:Y:S02]  /*2370*/  IADD3 R4, R4, 0x1, RZ ;  /* 0x0000000104047810 */ /* 0x000fe40007ffe0ff */
[----:B------:R-:W-:-:S13]  /*2380*/  ISETP.GE.AND P0, PT, R6, UR4, PT ;  /* 0x0000000406007c0c */ /* 0x000fda000bf06270 */
[----:B------:R-:W-:Y:S05]  /*2390*/  @!P0 BRA `(.L_x_1613) ;  /* 0xffffffdc00948947 */ /* 0x000fea000383ffff */
[----:B------:R-:W-:Y:S05]  /*23a0*/  EXIT ;  /* 0x000000000000794d */ /* 0x000fea0003800000 */
.L_x_1614:
        /* <DEDUP_REMOVED lines=13> */
.L_x_2428:


//--------------------- .text._Z35group_norm_nhwc_fwd_one_pass_kernelI11Bf16IOBf16WLi256ELi4ELi128EEv26Group_norm_nhwc_fwd_params --------------------------
	.section	.text._Z35group_norm_nhwc_fwd_one_pass_kernelI11Bf16IOBf16WLi256ELi4ELi128EEv26Group_norm_nhwc_fwd_params,"ax",@progbits
	.align	128
        .global         _Z35group_norm_nhwc_fwd_one_pass_kernelI11Bf16IOBf16WLi256ELi4ELi128EEv26Group_norm_nhwc_fwd_params
        .type           _Z35group_norm_nhwc_fwd_one_pass_kernelI11Bf16IOBf16WLi256ELi4ELi128EEv26Group_norm_nhwc_fwd_params,@function
        .size           _Z35group_norm_nhwc_fwd_one_pass_kernelI11Bf16IOBf16WLi256ELi4ELi128EEv26Group_norm_nhwc_fwd_params,(.L_x_2429 - _Z35group_norm_nhwc_fwd_one_pass_kernelI11Bf16IOBf16WLi256ELi4ELi128EEv26Group_norm_nhwc_fwd_params)
        .other          _Z35group_norm_nhwc_fwd_one_pass_kernelI11Bf16IOBf16WLi256ELi4ELi128EEv26Group_norm_nhwc_fwd_params,@"STO_CUDA_ENTRY STV_DEFAULT"
_Z35group_norm_nhwc_fwd_one_pass_kernelI11Bf16IOBf16WLi256ELi4ELi128EEv26Group_norm_nhwc_fwd_params:
.text._Z35group_norm_nhwc_fwd_one_pass_kernelI11Bf16IOBf16WLi256ELi4ELi128EEv26Group_norm_nhwc_fwd_params:
        /* <DEDUP_REMOVED lines=19> */
.L_x_1639:
[----:B01----:R-:W0:Y:S01]  /*0130*/  LDC R7, c[0x0][0x288] ;  /* 0x0000a200ff077b82 */ /* 0x003e220000000800 */
        /* <DEDUP_REMOVED lines=34> */
[----:B------:R-:W-:Y:S02]  /*0360*/  SHF.R.S32.HI R19, RZ, 0x1f, R18 ;  /* 0x0000001fff137819 */ /* 0x000fe40000011412 */
        /* <DEDUP_REMOVED lines=38> */
[----:B------:R-:W-:Y:S01]  /*05d0*/  @P0 LEA.HI.X R31, R28, R11, R7, 0x1, P5 ;  /* 0x0000000b1c1f0211 */ /* 0x000fe200028f0c07 */
[----:B------:R-:W-:Y:S01]  /*05e0*/  @P2 IMAD.IADD R7, R17, 0x1, R15 ;  /* 0x0000000111072824 */ /* 0x000fe200078e020f */
[----:B------:R-:W3:Y:S08]  /*05f0*/  @P3 LDC.64 R10, c[0x0][0x270] ;  /* 0x00009c00ff0a3b82 */ /* 0x000ef00000000a00 */
        /* <DEDUP_REMOVED lines=36> */
[----:B------:R-:W-:Y:S02]  /*0840*/  SHF.L.U32 R11, R10, 0x10, RZ ;  /* 0x000000100a0b7819 */ /* 0x000fe400000006ff */
[----:B------:R-:W-:-:S02]  /*0850*/  SHF.L.U32 R10, R7, 0x10, RZ ;  /* 0x00000010070a7819 */ /* 0x000fc400000006ff */
[----:B------:R-:W-:Y:S01]  /*0860*/  SHF.L.U32 R18, R12, 0x10, RZ ;  /* 0x000000100c127819 */ /* 0x000fe200000006ff */
[----:B------:R-:W-:Y:S01]  /*0870*/  FMUL.FTZ R15, R11, R11 ;  /* 0x0000000b0b0f7220 */ /* 0x000fe20000410000 */
[----:B------:R-:W-:Y:S01]  /*0880*/  FMUL.FTZ R21, R19, R19 ;  /* 0x0000001313157220 */ /* 0x000fe20000410000 */
[C---:B------:R-:W-:Y:S02]  /*0890*/  FADD.FTZ R11, R10.reuse, R11 ;  /* 0x0000000b0a0b7221 */ /* 0x040fe40000010000 */
[----:B------:R-:W-:Y:S01]  /*08a0*/  FFMA.FTZ R10, R10, R10, R15 ;  /* 0x0000000a0a0a7223 */ /* 0x000fe2000001000f */
[C---:B------:R-:W-:Y:S01]  /*08b0*/  FADD.FTZ R16, R18.reuse, R19 ;  /* 0x0000001312107221 */ /* 0x040fe20000010000 */
        /* <DEDUP_REMOVED lines=11> */
[----:B------:R-:W-:Y:S02]  /*0970*/  IMAD.U32 R10, R14, 0x10000, RZ ;  /* 0x000100000e0a7824 */ /* 0x000fe400078e00ff */
        /* <DEDUP_REMOVED lines=56> */
.L_x_1616:
[----:B------:R-:W-:Y:S05]  /*0d00*/  BSYNC B0 ;  /* 0x0000000000007941 */ /* 0x000fea0003800000 */
.L_x_1615:
        /* <DEDUP_REMOVED lines=25> */
.L_x_1619:
[----:B0-----:R-:W2:Y:S04]  /*0ea0*/  LDG.E.STRONG.GPU R10, desc[UR8][R8.64] ;  /* 0x00000008080a7981 */ /* 0x001ea8000c1ef900 */
[----:B--2---:R-:W-:Y:S01]  /*0eb0*/  CCTL.IVALL ;  /* 0x00000000ff00798f */ /* 0x004fe20002000000 */
[----:B------:R-:W-:Y:S05]  /*0ec0*/  YIELD ;  /* 0x0000000000007946 */ /* 0x000fea0003800000 */
[----:B------:R-:W-:-:S13]  /*0ed0*/  ISETP.NE.AND P0, PT, R10, R19, PT ;  /* 0x000000130a00720c */ /* 0x000fda0003f05270 */
[----:B------:R-:W-:Y:S05]  /*0ee0*/  @P0 BRA `(.L_x_1619) ;  /* 0xfffffffc00ec0947 */ /* 0x000fea000383ffff */
.L_x_1618:
        /* <DEDUP_REMOVED lines=17> */
.L_x_1623:
        /* <DEDUP_REMOVED lines=66> */
[----:B------:R-:W-:Y:S02]  /*1420*/  VIADD R8, R20, 0xb ;  /* 0x0000000b14087836 */ /* 0x000fe40000000000 */
[----:B------:R-:W-:-:S03]  /*1430*/  ISETP.EQ.OR P4, PT, R9, UR7, P2 ;  /* 0x0000000709007c0c */ /* 0x000fc60009782670 */
[----:B------:R-:W-:Y:S01]  /*1440*/  ISETP.EQ.OR P3, PT, R8, UR7, P2 ;  /* 0x0000000708007c0c */ /* 0x000fe20009762670 */
[----:B--2---:R-:W-:Y:S01]  /*1450*/  @!P6 FADD.FTZ R16, R16, R18 ;  /* 0x000000121010e221 */ /* 0x004fe20000010000 */
[----:B------:R-:W-:-:S08]  /*1460*/  @!P6 FADD.FTZ R17, R17, R19 ;  /* 0x000000131111e221 */ /* 0x000fd00000010000 */
        /* <DEDUP_REMOVED lines=44> */
.L_x_1622:
        /* <DEDUP_REMOVED lines=61> */
.L_x_1624:
[----:B------:R-:W-:-:S13]  /*1b00*/  ISETP.NE.OR P0, PT, R15, RZ, P0 ;  /* 0x000000ff0f00720c */ /* 0x000fda0000705670 */
[----:B------:R-:W-:Y:S05]  /*1b10*/  @!P0 BRA `(.L_x_1620) ;  /* 0x00000000007c8947 */ /* 0x000fea0003800000 */
.L_x_1621:
[----:B------:R-:W-:-:S13]  /*1b20*/  ISETP.EQ.OR P0, PT, R20, UR7, P2 ;  /* 0x0000000714007c0c */ /* 0x000fda0009702670 */
[----:B------:R-:W-:-:S04]  /*1b30*/  @!P0 IMAD R9, R3, R20, R0 ;  /* 0x0000001403098224 */ /* 0x000fc800078e0200 */
[----:B------:R-:W-:-:S06]  /*1b40*/  @!P0 IMAD.WIDE.U32 R8, R9, 0x8, R28 ;  /* 0x0000000809088825 */ /* 0x000fcc00078e001c */
[----:B------:R-:W2:Y:S01]  /*1b50*/  @!P0 LDG.E.64 R8, desc[UR8][R8.64] ;  /* 0x0000000808088981 */ /* 0x000ea2000c1e1b00 */
[C---:B------:R-:W-:Y:S01]  /*1b60*/  IADD3 R31, R20.reuse, 0x1, RZ ;  /* 0x00000001141f7810 */ /* 0x040fe20007ffe0ff */
[C---:B------:R-:W-:Y:S01]  /*1b70*/  VIADD R11, R20.reuse, 0x2 ;  /* 0x00000002140b7836 */ /* 0x040fe20000000000 */
[----:B------:R-:W-:Y:S02]  /*1b80*/  IADD3 R18, R20, 0x3, RZ ;  /* 0x0000000314127810 */ /* 0x000fe40007ffe0ff */
[----:B------:R-:W-:Y:S02]  /*1b90*/  ISETP.EQ.OR P3, PT, R31, UR7, P2 ;  /* 0x000000071f007c0c */ /* 0x000fe40009762670 */
[----:B------:R-:W-:Y:S02]  /*1ba0*/  ISETP.EQ.OR P4, PT, R11, UR7, P2 ;  /* 0x000000070b007c0c */ /* 0x000fe40009782670 */
[----:B------:R-:W-:-:S09]  /*1bb0*/  ISETP.EQ.OR P5, PT, R18, UR7, P2 ;  /* 0x0000000712007c0c */ /* 0x000fd200097a2670 */
        /* <DEDUP_REMOVED lines=21> */
.L_x_1620:
        /* <DEDUP_REMOVED lines=12> */
.L_x_1626:
[----:B------:R-:W-:Y:S05]  /*1dd0*/  BSYNC B0 ;  /* 0x0000000000007941 */ /* 0x000fea0003800000 */
.L_x_1625:
        /* <DEDUP_REMOVED lines=16> */
.L_x_1617:
        /* <DEDUP_REMOVED lines=13> */
[----:B------:R-:W-:Y:S01]  /*1fb0*/  ULDC.64 UR14, c[0x0][0x278] ;  /* 0x00009e00000e7ab9 */ /* 0x000fe20000000a00 */
[----:B-1----:R-:W-:Y:S01]  /*1fc0*/  ULEA UR5, UR6, UR5, 0x18 ;  /* 0x0000000506057291 */ /* 0x002fe2000f8ec03f */
[----:B0-----:R-:W-:-:S04]  /*1fd0*/  @P1 IMAD.WIDE R20, R6, 0x8, R8 ;  /* 0x0000000806141825 */ /* 0x001fc800078e0208 */
[----:B------:R-:W-:Y:S01]  /*1fe0*/  @P1 FMUL.FTZ R9, R17, UR11 ;  /* 0x0000000b11091c20 */ /* 0x000fe20008410000 */
[----:B------:R-:W-:-:S03]  /*1ff0*/  @P1 FMUL.FTZ R8, R16, UR11 ;  /* 0x0000000b10081c20 */ /* 0x000fc60008410000 */
[----:B------:R-:W-:Y:S04]  /*2000*/  @!P2 STS.64 [UR5+0x30], R16 ;  /* 0x00003010ff00a988 */ /* 0x000fe80008000a05 */
[----:B------:R0:W-:Y:S01]  /*2010*/  @P1 STG.E.64 desc[UR8][R20.64], R8 ;  /* 0x0000000814001986 */ /* 0x0001e2000c101b08 */
[----:B------:R-:W-:Y:S08]  /*2020*/  BAR.SYNC.DEFER_BLOCKING 0x0 ;  /* 0x0000000000007b1d */ /* 0x000ff00000010000 */
[----:B0-----:R-:W0:Y:S01]  /*2030*/  LDC R20, c[0x0][0x294] ;  /* 0x0000a500ff147b82 */ /* 0x001e220000000800 */
[----:B------:R-:W2:Y:S04]  /*2040*/  LDG.E.U16 R8, desc[UR8][R18.64+0x2] ;  /* 0x0000020812087981 */ /* 0x000ea8000c1e1500 */
[----:B------:R-:W3:Y:S04]  /*2050*/  LDG.E.U16 R15, desc[UR8][R10.64+0x2] ;  /* 0x000002080a0f7981 */ /* 0x000ee8000c1e1500 */
[----:B------:R-:W4:Y:S04]  /*2060*/  LDG.E.U16 R16, desc[UR8][R18.64] ;  /* 0x0000000812107981 */ /* 0x000f28000c1e1500 */
[----:B------:R1:W5:Y:S04]  /*2070*/  LDG.E.U16 R9, desc[UR8][R10.64] ;  /* 0x000000080a097981 */ /* 0x000368000c1e1500 */
[----:B-1----:R-:W1:Y:S02]  /*2080*/  LDS.64 R10, [UR5+0x30] ;  /* 0x00003005ff0a7984 */ /* 0x002e640008000a00 */
[----:B-1----:R-:W-:-:S04]  /*2090*/  FMUL.FTZ R10, R10, UR11 ;  /* 0x0000000b0a0a7c20 */ /* 0x002fc80008410000 */
[----:B------:R-:W-:-:S04]  /*20a0*/  FMUL.FTZ R26, R10, R10 ;  /* 0x0000000a0a1a7220 */ /* 0x000fc80000410000 */
[----:B------:R-:W-:-:S05]  /*20b0*/  FFMA.FTZ R26, R11, UR11, -R26 ;  /* 0x0000000b0b1a7c23 */ /* 0x000fca000801081a */
[----:B------:R-:W-:-:S13]  /*20c0*/  FSETP.GTU.FTZ.AND P0, PT, R26, RZ, PT ;  /* 0x000000ff1a00720b */ /* 0x000fda0003f1c000 */
[----:B------:R-:W1:Y:S01]  /*20d0*/  @P0 LDC R17, c[0x0][0x238] ;  /* 0x00008e00ff110b82 */ /* 0x000e620000000800 */
[----:B------:R-:W-:Y:S01]  /*20e0*/  HFMA2.MMA R11, -RZ, RZ, 1.875, 0 ;  /* 0x3f800000ff0b7435 */ /* 0x000fe200000001ff */
[C---:B------:R-:W-:Y:S02]  /*20f0*/  PRMT R18, R7.reuse, 0x7632, R18 ;  /* 0x0000763207127816 */ /* 0x040fe40000000012 */
[----:B------:R-:W-:Y:S02]  /*2100*/  ISETP.NE.AND P2, PT, RZ, UR10, PT ;  /* 0x0000000aff007c0c */ /* 0x000fe4000bf45270 */
[----:B------:R-:W-:Y:S02]  /*2110*/  SHF.L.U32 R18, R18, 0x10, RZ ;  /* 0x0000001012127819 */ /* 0x000fe400000006ff */
[----:B------:R-:W-:Y:S01]  /*2120*/  SHF.L.U32 R7, R7, 0x10, RZ ;  /* 0x0000001007077819 */ /* 0x000fe200000006ff */
[----:B-1----:R-:W-:-:S04]  /*2130*/  @P0 FADD.FTZ R26, R26, R17 ;  /* 0x000000111a1a0221 */ /* 0x002fc80000010000 */
[----:B------:R1:W1:Y:S01]  /*2140*/  @P0 MUFU.RSQ R11, R26 ;  /* 0x0000001a000b0308 */ /* 0x0002620000001400 */
[----:B------:R-:W-:Y:S01]  /*2150*/  SHF.R.U32.HI R17, RZ, 0x1, R2 ;  /* 0x00000001ff117819 */ /* 0x000fe20000011602 */
[----:B------:R-:W-:Y:S01]  /*2160*/  FADD.FTZ R18, -R10, R18 ;  /* 0x000000120a127221 */ /* 0x000fe20000010100 */
[----:B------:R-:W-:-:S03]  /*2170*/  PRMT R19, R12, 0x7632, R19 ;  /* 0x000076320c137816 */ /* 0x000fc60000000013 */
[----:B0-----:R-:W-:Y:S01]  /*2180*/  IMAD R17, R20, UR7, R17 ;  /* 0x0000000714117c24 */ /* 0x001fe2000f8e0211 */
[----:B------:R-:W-:Y:S01]  /*2190*/  PRMT R20, R13, 0x7632, R20 ;  /* 0x000076320d147816 */ /* 0x000fe20000000014 */
[----:B------:R-:W-:Y:S01]  /*21a0*/  FADD.FTZ R27, R7, -R10 ;  /* 0x8000000a071b7221 */ /* 0x000fe20000010000 */
[----:B------:R-:W-:Y:S02]  /*21b0*/  SHF.L.U32 R21, R13, 0x10, RZ ;  /* 0x000000100d157819 */ /* 0x000fe400000006ff */
[----:B-1----:R-:W-:Y:S02]  /*21c0*/  PRMT R26, R14, 0x7632, R26 ;  /* 0x000076320e1a7816 */ /* 0x002fe4000000001a */
[----:B------:R-:W-:Y:S02]  /*21d0*/  ISETP.GE.U32.AND P0, PT, R17, UR14, PT ;  /* 0x0000000e11007c0c */ /* 0x000fe4000bf06070 */
[----:B------:R-:W-:Y:S02]  /*21e0*/  SHF.R.S32.HI R13, RZ, 0x1f, R17 ;  /* 0x0000001fff0d7819 */ /* 0x000fe40000011411 */
[----:B------:R-:W-:Y:S01]  /*21f0*/  SHF.L.U32 R12, R12, 0x10, RZ ;  /* 0x000000100c0c7819 */ /* 0x000fe200000006ff */
[----:B------:R-:W-:Y:S01]  /*2200*/  FMUL.FTZ R18, R18, R11 ;  /* 0x0000000b12127220 */ /* 0x000fe20000410000 */
[----:B------:R-:W-:-:S02]  /*2210*/  SHF.L.U32 R14, R14, 0x10, RZ ;  /* 0x000000100e0e7819 */ /* 0x000fc400000006ff */
[----:B------:R-:W-:Y:S02]  /*2220*/  SHF.L.U32 R19, R19, 0x10, RZ ;  /* 0x0000001013137819 */ /* 0x000fe400000006ff */
[----:B------:R-:W-:Y:S01]  /*2230*/  SHF.L.U32 R20, R20, 0x10, RZ ;  /* 0x0000001014147819 */ /* 0x000fe200000006ff */
[----:B------:R-:W-:Y:S01]  /*2240*/  FMUL.FTZ R27, R27, R11 ;  /* 0x0000000b1b1b7220 */ /* 0x000fe20000410000 */
[----:B------:R-:W-:Y:S02]  /*2250*/  SHF.L.U32 R26, R26, 0x10, RZ ;  /* 0x000000101a1a7819 */ /* 0x000fe400000006ff */
[----:B------:R-:W-:Y:S01]  /*2260*/  ISETP.GE.AND.EX P0, PT, R13, UR15, PT, P0 ;  /* 0x0000000f0d007c0c */ /* 0x000fe2000bf06300 */
[--C-:B------:R-:W-:Y:S01]  /*2270*/  FADD.FTZ R7, R12, -R10.reuse ;  /* 0x8000000a0c077221 */ /* 0x100fe20000010000 */
[C---:B------:R-:W-:Y:S01]  /*2280*/  FADD.FTZ R19, -R10.reuse, R19 ;  /* 0x000000130a137221 */ /* 0x040fe20000010100 */
[----:B------:R-:W-:Y:S01]  /*2290*/  FADD.FTZ R21, R21, -R10 ;  /* 0x8000000a15157221 */ /* 0x000fe20000010000 */
[----:B------:R-:W-:Y:S01]  /*22a0*/  FADD.FTZ R20, -R10, R20 ;  /* 0x000000140a147221 */ /* 0x000fe20000010100 */
[----:B------:R-:W-:Y:S01]  /*22b0*/  FADD.FTZ R14, R14, -R10 ;  /* 0x8000000a0e0e7221 */ /* 0x000fe20000010000 */
[----:B------:R-:W-:Y:S01]  /*22c0*/  ISETP.LT.U32.AND P0, PT, R2, 0x80, !P0 ;  /* 0x000000800200780c */ /* 0x000fe20004701070 */
[----:B------:R-:W-:Y:S01]  /*22d0*/  FADD.FTZ R10, -R10, R26 ;  /* 0x0000001a0a0a7221 */ /* 0x000fe20000010100 */
[----:B--2---:R-:W-:-:S02]  /*22e0*/  SHF.L.U32 R8, R8, 0x10, RZ ;  /* 0x0000001008087819 */ /* 0x004fc400000006ff */
[----:B---3--:R-:W-:Y:S02]  /*22f0*/  SHF.L.U32 R15, R15, 0x10, RZ ;  /* 0x000000100f0f7819 */ /* 0x008fe400000006ff */
[----:B----4-:R-:W-:-:S03]  /*2300*/  SHF.L.U32 R16, R16, 0x10, RZ ;  /* 0x0000001010107819 */ /* 0x010fc600000006ff */
[----:B------:R-:W-:Y:S01]  /*2310*/  FFMA.FTZ R28, R8, R18, R15 ;  /* 0x00000012081c7223 */ /* 0x000fe2000001000f */
[----:B-----5:R-:W-:-:S04]  /*2320*/  IMAD.U32 R9, R9, 0x10000, RZ ;  /* 0x0001000009097824 */ /* 0x020fc800078e00ff */
        /* <DEDUP_REMOVED lines=12> */
.L_x_1627:
[----:B------:R-:W-:Y:S04]  /*23f0*/  BSSY B0, `(.L_x_1628) ;  /* 0x000000e000007945 */ /* 0x000fe80003800000 */
[----:B------:R-:W-:Y:S05]  /*2400*/  @!P0 BRA `(.L_x_1629) ;  /* 0x0000000000308947 */ /* 0x000fea0003800000 */
[----:B------:R-:W-:Y:S01]  /*2410*/  ULDC.64 UR12, c[0x0][0x270] ;  /* 0x00009c00000c7ab9 */ /* 0x000fe20000000a00 */
[----:B------:R-:W-:Y:S01]  /*2420*/  MOV R12, R22 ;  /* 0x00000016000c7202 */ /* 0x000fe20000000f00 */
[----:B------:R-:W-:Y:S01]  /*2430*/  IMAD R26, R13, UR12, RZ ;  /* 0x0000000c0d1a7c24 */ /* 0x000fe2000f8e02ff */
[----:B------:R-:W-:-:S03]  /*2440*/  MOV R13, R25 ;  /* 0x00000019000d7202 */ /* 0x000fc60000000f00 */
[C---:B------:R-:W-:Y:S02]  /*2450*/  IMAD R27, R17.reuse, UR13, R26 ;  /* 0x0000000d111b7c24 */ /* 0x040fe4000f8e021a */
[----:B------:R-:W-:Y:S01]  /*2460*/  IMAD.WIDE.U32 R12, R17, UR12, R12 ;  /* 0x0000000c110c7c25 */ /* 0x000fe2000f8e000c */
[----:B------:R-:W-:-:S04]  /*2470*/  ULDC.64 UR12, c[0x0][0x210] ;  /* 0x00008400000c7ab9 */ /* 0x000fc80000000a00 */
[----:B------:R-:W-:Y:S02]  /*2480*/  IADD3 R27, R13, R27, RZ ;  /* 0x0000001b0d1b7210 */ /* 0x000fe40007ffe0ff */
[----:B------:R-:W-:Y:S02]  /*2490*/  LEA R26, P0, R12, UR12, 0x1 ;  /* 0x0000000c0c1a7c11 */ /* 0x000fe4000f8008ff */
[----:B------:R-:W-:Y:S02]  /*24a0*/  F2FP.BF16.F32.PACK_AB R13, R28, R18 ;  /* 0x000000121c0d723e */ /* 0x000fe400000010ff */
[----:B------:R-:W-:-:S05]  /*24b0*/  LEA.HI.X R27, R12, UR13, R27, 0x1, P0 ;  /* 0x0000000d0c1b7c11 */ /* 0x000fca00080f0c1b */
[----:B------:R0:W-:Y:S04]  /*24c0*/  STG.E desc[UR8][R26.64], R13 ;  /* 0x0000000d1a007986 */ /* 0x0001e8000c101908 */
.L_x_1629:
[----:B------:R-:W-:Y:S05]  /*24d0*/  BSYNC B0 ;  /* 0x0000000000007941 */ /* 0x000fea0003800000 */
.L_x_1628:
[-C--:B------:R-:W-:Y:S01]  /*24e0*/  FMUL.FTZ R7, R7, R11.reuse ;  /* 0x0000000b07077220 */ /* 0x080fe20000410000 */
[-C--:B------:R-:W-:Y:S01]  /*24f0*/  FMUL.FTZ R18, R21, R11.reuse ;  /* 0x0000000b15127220 */ /* 0x080fe20000410000 */
[C---:B0-----:R-:W-:Y:S01]  /*2500*/  IADD3 R13, R17.reuse, 0x40, RZ ;  /* 0x00000040110d7810 */ /* 0x041fe20007ffe0ff */
[----:B------:R-:W-:Y:S01]  /*2510*/  FMUL.FTZ R26, R14, R11 ;  /* 0x0000000b0e1a7220 */ /* 0x000fe20000410000 */
        /* <DEDUP_REMOVED lines=12> */
[C-C-:B------:R-:W-:Y:S01]  /*25e0*/  FFMA.FTZ R20, R8.reuse, R20, R15.reuse ;  /* 0x0000001408147223 */ /* 0x140fe2000001000f */
        /* <DEDUP_REMOVED lines=21> */
.L_x_1630:
        /* <DEDUP_REMOVED lines=14> */
.L_x_1632:
[----:B------:R-:W-:Y:S05]  /*2820*/  BSYNC B0 ;  /* 0x0000000000007941 */ /* 0x000fea0003800000 */
.L_x_1631:
        /* <DEDUP_REMOVED lines=11> */
.L_x_1633:
[----:B------:R-:W-:Y:S04]  /*28e0*/  BSSY B0, `(.L_x_1634) ;  /* 0x000000e000007945 */ /* 0x000fe80003800000 */
[----:B------:R-:W-:Y:S05]  /*28f0*/  @!P3 BRA `(.L_x_1635) ;  /* 0x000000000030b947 */ /* 0x000fea0003800000 */
[----:B------:R-:W-:Y:S01]  /*2900*/  ULDC.64 UR12, c[0x0][0x270] ;  /* 0x00009c00000c7ab9 */ /* 0x000fe20000000a00 */
[----:B------:R-:W-:Y:S01]  /*2910*/  MOV R8, R22 ;  /* 0x0000001600087202 */ /* 0x000fe20000000f00 */
[----:B0-----:R-:W-:Y:S01]  /*2920*/  IMAD R11, R18, UR12, RZ ;  /* 0x0000000c120b7c24 */ /* 0x001fe2000f8e02ff */
        /* <DEDUP_REMOVED lines=9> */
.L_x_1635:
[----:B------:R-:W-:Y:S05]  /*29c0*/  BSYNC B0 ;  /* 0x0000000000007941 */ /* 0x000fea0003800000 */
.L_x_1634:
[----:B------:R-:W-:Y:S05]  /*29d0*/  @!P2 BRA `(.L_x_1636) ;  /* 0x000000000028a947 */ /* 0x000fea0003800000 */
[----:B-1----:R-:W-:Y:S01]  /*29e0*/  FMUL.FTZ R7, R16, -1.4426950216293334961 ;  /* 0xbfb8aa3b10077820 */ /* 0x002fe20000410000 */
        /* <DEDUP_REMOVED lines=9> */
.L_x_1636:
        /* <DEDUP_REMOVED lines=13> */
.L_x_1638:
[----:B------:R-:W-:Y:S05]  /*2b50*/  BSYNC B0 ;  /* 0x0000000000007941 */ /* 0x000fea0003800000 */
.L_x_1637:
[----:B------:R-:W-:Y:S02]  /*2b60*/  IADD3 R6, R3, R6, RZ ;  /* 0x0000000603067210 */ /* 0x000fe40007ffe0ff */
[----:B------:R-:W-:Y:S02]  /*2b70*/  IADD3 R5, R5, 0x1, RZ ;  /* 0x0000000105057810 */ /* 0x000fe40007ffe0ff */
[----:B------:R-:W-:-:S13]  /*2b80*/  ISETP.GE.AND P0, PT, R6, UR4, PT ;  /* 0x0000000406007c0c */ /* 0x000fda000bf06270 */
[----:B------:R-:W-:Y:S05]  /*2b90*/  @!P0 BRA `(.L_x_1639) ;  /* 0xffffffd400648947 */ /* 0x000fea000383ffff */
[----:B------:R-:W-:Y:S05]  /*2ba0*/  EXIT ;  /* 0x000000000000794d */ /* 0x000fea0003800000 */
.L_x_1640:
        /* <DEDUP_REMOVED lines=13> */
.L_x_2429:


//--------------------- .text._Z35group_norm_nhwc_fwd_one_pass_kernelI11Bf16IOBf16WLi512ELi4ELi128EEv26Group_norm_nhwc_fwd_params --------------------------
	.section	.text._Z35group_norm_nhwc_fwd_one_pass_kernelI11Bf16IOBf16WLi512ELi4ELi128EEv26Group_norm_nhwc_fwd_params,"ax",@progbits
	.align	128
        .global         _Z35group_norm_nhwc_fwd_one_pass_kernelI11Bf16IOBf16WLi512ELi4ELi128EEv26Group_norm_nhwc_fwd_params
        .type           _Z35group_norm_nhwc_fwd_one_pass_kernelI11Bf16IOBf16WLi512ELi4ELi128EEv26Group_norm_nhwc_fwd_params,@function
        .size           _Z35group_norm_nhwc_fwd_one_pass_kernelI11Bf16IOBf16WLi512ELi4ELi128EEv26Group_norm_nhwc_fwd_params,(.L_x_2430 - _Z35group_norm_nhwc_fwd_one_pass_kernelI11Bf16IOBf16WLi512ELi4ELi128EEv26Group_norm_nhwc_fwd_params)
        .other          _Z35group_norm_nhwc_fwd_one_pass_kernelI11Bf16IOBf16WLi512ELi4ELi128EEv26Group_norm_nhwc_fwd_params,@"STO_CUDA_ENTRY STV_DEFAULT"
_Z35group_norm_nhwc_fwd_one_pass_kernelI11Bf16IOBf16WLi512ELi4ELi128EEv26Group_norm_nhwc_fwd_params:
.text._Z35group_norm_nhwc_fwd_one_pass_kernelI11Bf16IOBf16WLi512ELi4ELi128EEv26Group_norm_nhwc_fwd_params:
        /* <DEDUP_REMOVED lines=10> */
[----:B------:R-:W-:Y:S01]  /*00a0*/  R2UR UR13, R0 ;  /* 0x00000000000d72ca */ /* 0x000fe200000e0000 */
[----:B------:R-:W-:Y:S01]  /*00b0*/  UMOV UR4, 0x400 ;  /* 0x0000040000047882 */ /* 0x000fe20000000000 */
[----:B------:R-:W2:Y:S01]  /*00c0*/  S2R R3, SR_LANEID ;  /* 0x0000000000037919 */ /* 0x000ea20000000000 */
[----:B------:R-:W-:Y:S01]  /*00d0*/  ULDC UR11, c[0x0][0x10] ;  /* 0x00000400000b7ab9 */ /* 0x000fe20000000800 */
[----:B------:R-:W-:Y:S01]  /*00e0*/  ULDC.U8 UR12, c[0x0][0x28c] ;  /* 0x0000a300000c7ab9 */ /* 0x000fe20000000000 */
[----:B------:R-:W-:Y:S02]  /*00f0*/  ULDC.64 UR8, c[0x0][0x208] ;  /* 0x0000820000087ab9 */ /* 0x000fe40000000a00 */
[----:B------:R-:W1:Y:S08]  /*0100*/  LDC R7, c[0x0][0x294] ;  /* 0x0000a500ff077b82 */ /* 0x000e700000000800 */
[----:B------:R-:W3:Y:S01]  /*0110*/  S2UR UR6, SR_CgaCtaId ;  /* 0x00000000000679c3 */ /* 0x000ee20000008800 */
[----:B0-----:R-:W-:-:S02]  /*0120*/  SHF.R.U32.HI R30, RZ, 0x1, R2 ;  /* 0x00000001ff1e7819 */ /* 0x001fc40000011602 */
[----:B------:R-:W-:-:S03]  /*0130*/  SHF.R.S32.HI R5, RZ, 0x1f, R2 ;  /* 0x0000001fff057819 */ /* 0x000fc60000011402 */
[----:B-1----:R-:W-:Y:S01]  /*0140*/  IMAD R30, R7, UR10, R30 ;  /* 0x0000000a071e7c24 */ /* 0x002fe2000f8e021e */
[----:B------:R-:W-:Y:S01]  /*0150*/  LEA.HI R5, R5, R2, RZ, 0x5 ;  /* 0x0000000205057211 */ /* 0x000fe200078f28ff */
[----:B---3--:R-:W-:-:S03]  /*0160*/  ULEA UR4, UR6, UR4, 0x18 ;  /* 0x0000000406047291 */ /* 0x008fc6000f8ec03f */
[C---:B------:R-:W-:Y:S02]  /*0170*/  IADD3 R29, R30.reuse, 0x40, RZ ;  /* 0x000000401e1d7810 */ /* 0x040fe40007ffe0ff */
[C---:B------:R-:W-:Y:S02]  /*0180*/  IADD3 R4, R30.reuse, 0x1c0, RZ ;  /* 0x000001c01e047810 */ /* 0x040fe40007ffe0ff */
[----:B------:R-:W-:Y:S02]  /*0190*/  SHF.R.S32.HI R6, RZ, 0x5, R5 ;  /* 0x00000005ff067819 */ /* 0x000fe40000011405 */
[C---:B------:R-:W-:Y:S02]  /*01a0*/  IADD3 R28, R30.reuse, 0x140, RZ ;  /* 0x000001401e1c7810 */ /* 0x040fe40007ffe0ff */
[----:B------:R-:W-:Y:S02]  /*01b0*/  IADD3 R5, R30, 0x180, RZ ;  /* 0x000001801e057810 */ /* 0x000fe40007ffe0ff */
[----:B------:R-:W-:-:S02]  /*01c0*/  SHF.R.S32.HI R7, RZ, 0x1f, R29 ;  /* 0x0000001fff077819 */ /* 0x000fc4000001141d */
[----:B------:R-:W-:Y:S02]  /*01d0*/  SHF.R.S32.HI R9, RZ, 0x1f, R4 ;  /* 0x0000001fff097819 */ /* 0x000fe40000011404 */
[----:B------:R-:W-:Y:S01]  /*01e0*/  LEA R6, R6, UR4, 0x3 ;  /* 0x0000000406067c11 */ /* 0x000fe2000f8e18ff */
[----:B--2---:R-:W-:-:S06]  /*01f0*/  UMOV UR4, URZ ;  /* 0x0000003f00047c82 */ /* 0x004fcc0008000000 */
.L_x_1677:
[----:B012---:R-:W0:Y:S01]  /*0200*/  LDC R19, c[0x0][0x288] ;  /* 0x0000a200ff137b82 */ /* 0x007e220000000800 */
[----:B------:R-:W-:Y:S01]  /*0210*/  ULDC.64 UR14, c[0x0][0x278] ;  /* 0x00009e00000e7ab9 */ /* 0x000fe20000000a00 */
[----:B---3--:R-:W-:Y:S01]  /*0220*/  SHF.R.S32.HI R17, RZ, 0x1f, R30 ;  /* 0x0000001fff117819 */ /* 0x008fe2000001141e */
[----:B------:R-:W-:Y:S01]  /*0230*/  ULDC.64 UR6, c[0x0][0x280] ;  /* 0x0000a00000067ab9 */ /* 0x000fe20000000a00 */
[----:B------:R-:W-:Y:S02]  /*0240*/  ISETP.GE.U32.AND P3, PT, R28, UR14, PT ;  /* 0x0000000e1c007c0c */ /* 0x000fe4000bf66070 */
[----:B------:R-:W-:-:S04]  /*0250*/  IADD3 R22, R30, 0x80, RZ ;  /* 0x000000801e167810 */ /* 0x000fc80007ffe0ff */
[----:B------:R-:W-:Y:S02]  /*0260*/  SHF.R.S32.HI R23, RZ, 0x1f, R22 ;  /* 0x0000001fff177819 */ /* 0x000fe40000011416 */
[----:B0-----:R-:W-:-:S04]  /*0270*/  IABS R13, R19 ;  /* 0x00000013000d7213 */ /* 0x001fc80000000000 */
[----:B------:R-:W0:Y:S08]  /*0280*/  I2F.RP R8, R13 ;  /* 0x0000000d00087306 */ /* 0x000e300000209400 */
[----:B0-----:R-:W0:Y:S02]  /*0290*/  MUFU.RCP R8, R8 ;  /* 0x0000000800087308 */ /* 0x001e240000001000 */
[----:B0---4-:R-:W-:-:S06]  /*02a0*/  IADD3 R10, R8, 0xffffffe, RZ ;  /* 0x0ffffffe080a7810 */ /* 0x011fcc0007ffe0ff */
[----:B------:R0:W1:Y:S02]  /*02b0*/  F2I.FTZ.U32.TRUNC.NTZ R11, R10 ;  /* 0x0000000a000b7305 */ /* 0x000064000021f000 */
[----:B0-----:R-:W-:Y:S01]  /*02c0*/  HFMA2.MMA R10, -RZ, RZ, 0, 0 ;  /* 0x00000000ff0a7435 */ /* 0x001fe200000001ff */
[----:B-1----:R-:W-:-:S05]  /*02d0*/  IADD3 R12, RZ, -R11, RZ ;  /* 0x8000000bff0c7210 */ /* 0x002fca0007ffe0ff */
[----:B------:R-:W-:Y:S01]  /*02e0*/  IMAD R15, R12, R13, RZ ;  /* 0x0000000d0c0f7224 */ /* 0x000fe200078e02ff */
[----:B------:R-:W-:-:S03]  /*02f0*/  IABS R12, UR13 ;  /* 0x0000000d000c7c13 */ /* 0x000fc60008000000 */
[----:B------:R-:W-:Y:S01]  /*0300*/  IMAD.HI.U32 R11, R11, R15, R10 ;  /* 0x0000000f0b0b7227 */ /* 0x000fe200078e000a */
[----:B------:R-:W-:-:S04]  /*0310*/  SHF.R.S32.HI R15, RZ, 0x1f, R28 ;  /* 0x0000001fff0f7819 */ /* 0x000fc8000001141c */
[----:B------:R-:W-:Y:S01]  /*0320*/  ISETP.GE.AND.EX P3, PT, R15, UR15, PT, P3 ;  /* 0x0000000f0f007c0c */ /* 0x000fe2000bf66330 */
[----:B------:R-:W-:-:S03]  /*0330*/  IMAD.HI.U32 R11, R11, R12, RZ ;  /* 0x0000000c0b0b7227 */ /* 0x000fc600078e00ff */
[----:B------:R-:W-:Y:S02]  /*0340*/  ISETP.LT.U32.AND P3, PT, R2, 0x80, !P3 ;  /* 0x000000800200780c */ /* 0x000fe40005f61070 */
[----:B------:R-:W-:-:S05]  /*0350*/  IADD3 R8, -R11, RZ, RZ ;  /* 0x000000ff0b087210 */ /* 0x000fca0007ffe1ff */
[----:B------:R-:W-:-:S05]  /*0360*/  IMAD R8, R13, R8, R12 ;  /* 0x000000080d087224 */ /* 0x000fca00078e020c */
[----:B------:R-:W-:-:S13]  /*0370*/  ISETP.GT.U32.AND P1, PT, R13, R8, PT ;  /* 0x000000080d00720c */ /* 0x000fda0003f24070 */
[-C--:B------:R-:W-:Y:S02]  /*0380*/  @!P1 IADD3 R8, R8, -R13.reuse, RZ ;  /* 0x8000000d08089210 */ /* 0x080fe40007ffe0ff */
[----:B------:R-:W-:Y:S02]  /*0390*/  @!P1 IADD3 R11, R11, 0x1, RZ ;  /* 0x000000010b0b9810 */ /* 0x000fe40007ffe0ff */
[----:B------:R-:W-:Y:S02]  /*03a0*/  ISETP.GE.U32.AND P0, PT, R8, R13, PT ;  /* 0x0000000d0800720c */ /* 0x000fe40003f06070 */
[C---:B------:R-:W-:Y:S02]  /*03b0*/  LOP3.LUT R8, R19.reuse, UR13, RZ, 0x3c, !PT ;  /* 0x0000000d13087c12 */ /* 0x040fe4000f8e3cff */
[----:B------:R-:W-:Y:S02]  /*03c0*/  ISETP.NE.AND P1, PT, R19, RZ, PT ;  /* 0x000000ff1300720c */ /* 0x000fe40003f25270 */
[----:B------:R-:W-:-:S02]  /*03d0*/  ISETP.GE.AND P2, PT, R8, RZ, PT ;  /* 0x000000ff0800720c */ /* 0x000fc40003f46270 */
[----:B------:R-:W-:-:S04]  /*03e0*/  SHF.L.U32 R8, R2, 0x1, RZ ;  /* 0x0000000102087819 */ /* 0x000fc800000006ff */
[----:B------:R-:W-:Y:S02]  /*03f0*/  LOP3.LUT R41, R8, 0x2, RZ, 0xc0, !PT ;  /* 0x0000000208297812 */ /* 0x000fe400078ec0ff */
[----:B------:R-:W-:Y:S02]  /*0400*/  @P0 IADD3 R11, R11, 0x1, RZ ;  /* 0x000000010b0b0810 */ /* 0x000fe40007ffe0ff */
[----:B------:R-:W-:Y:S02]  /*0410*/  ISETP.GE.U32.AND P0, PT, R29, UR14, PT ;  /* 0x0000000e1d007c0c */ /* 0x000fe4000bf06070 */
[----:B------:R-:W-:Y:S02]  /*0420*/  MOV R39, R11 ;  /* 0x0000000b00277202 */ /* 0x000fe40000000f00 */
[----:B------:R-:W0:Y:S01]  /*0430*/  @P3 LDC.64 R10, c[0x0][0x270] ;  /* 0x00009c00ff0a3b82 */ /* 0x000e220000000a00 */
[----:B------:R-:W-:Y:S02]  /*0440*/  ISETP.GE.AND.EX P0, PT, R7, UR15, PT, P0 ;  /* 0x0000000f07007c0c */ /* 0x000fe4000bf06300 */
[----:B------:R-:W-:-:S02]  /*0450*/  @!P2 IADD3 R39, -R39, RZ, RZ ;  /* 0x000000ff2727a210 */ /* 0x000fc40007ffe1ff */
[----:B------:R-:W-:Y:S02]  /*0460*/  @!P1 LOP3.LUT R39, RZ, R19, RZ, 0x33, !PT ;  /* 0x00000013ff279212 */ /* 0x000fe400078e33ff */
[----:B------:R-:W-:Y:S02]  /*0470*/  ISETP.GT.U32.AND P1, PT, R2, 0x7f, PT ;  /* 0x0000007f0200780c */ /* 0x000fe40003f24070 */
[----:B------:R-:W-:Y:S02]  /*0480*/  IADD3 R40, -R39, RZ, RZ ;  /* 0x000000ff27287210 */ /* 0x000fe40007ffe1ff */
[----:B------:R-:W-:Y:S02]  /*0490*/  ISETP.GE.U32.AND P2, PT, R30, UR14, PT ;  /* 0x0000000e1e007c0c */ /* 0x000fe4000bf46070 */
[----:B------:R-:W-:Y:S01]  /*04a0*/  SHF.R.S32.HI R8, RZ, 0x1f, R39 ;  /* 0x0000001fff087819 */ /* 0x000fe20000011427 */
[----:B------:R-:W-:Y:S01]  /*04b0*/  IMAD R40, R19, R40, UR13 ;  /* 0x0000000d13287e24 */ /* 0x000fe2000f8e0228 */
[----:B------:R-:W-:Y:S01]  /*04c0*/  ISETP.GE.OR.EX P2, PT, R17, UR15, P1, P2 ;  /* 0x0000000f11007c0c */ /* 0x000fe20008f46720 */
[----:B------:R-:W1:Y:S01]  /*04d0*/  @P3 LDC.64 R18, c[0x0][0x220] ;  /* 0x00008800ff123b82 */ /* 0x000e620000000a00 */
[----:B------:R-:W-:Y:S01]  /*04e0*/  ISETP.LT.U32.AND P0, PT, R2, 0x80, !P0 ;  /* 0x000000800200780c */ /* 0x000fe20004701070 */
[----:B------:R-:W-:Y:S01]  /*04f0*/  IMAD R8, R8, UR6, RZ ;  /* 0x0000000608087c24 */ /* 0x000fe2000f8e02ff */
[----:B------:R-:W-:-:S03]  /*0500*/  LEA R40, R40, R41, 0x2 ;  /* 0x0000002928287211 */ /* 0x000fc600078e10ff */
[----:B------:R-:W-:Y:S01]  /*0510*/  IMAD R37, R39, UR7, R8 ;  /* 0x0000000727257c24 */ /* 0x000fe2000f8e0208 */
[----:B------:R-:W-:Y:S01]  /*0520*/  SHF.R.S32.HI R41, RZ, 0x1f, R40 ;  /* 0x0000001fff297819 */ /* 0x000fe20000011428 */
[----:B0-----:R-:W-:-:S04]  /*0530*/  @P3 IMAD R8, R15, R10, RZ ;  /* 0x0000000a0f083224 */ /* 0x001fc800078e02ff */
[----:B------:R-:W0:Y:S01]  /*0540*/  @!P2 LDC.64 R12, c[0x0][0x270] ;  /* 0x00009c00ff0cab82 */ /* 0x000e220000000a00 */
[----:B------:R-:W-:-:S04]  /*0550*/  IMAD.WIDE.U32 R38, R39, UR6, R40 ;  /* 0x0000000627267c25 */ /* 0x000fc8000f8e0028 */
[----:B------:R-:W-:Y:S01]  /*0560*/  @P3 IMAD R15, R28, R11, R8 ;  /* 0x0000000b1c0f3224 */ /* 0x000fe200078e0208 */
[----:B------:R-:W-:Y:S02]  /*0570*/  IADD3 R37, R39, R37, RZ ;  /* 0x0000002527257210 */ /* 0x000fe40007ffe0ff */
[----:B------:R-:W-:-:S05]  /*0580*/  @P3 MOV R36, R38 ;  /* 0x0000002600243202 */ /* 0x000fca0000000f00 */
[----:B------:R-:W-:-:S05]  /*0590*/  @P3 IMAD.WIDE.U32 R10, R28, R10, R36 ;  /* 0x0000000a1c0a3225 */ /* 0x000fca00078e0024 */
[----:B------:R-:W-:Y:S02]  /*05a0*/  @P3 IADD3 R8, R11, R15, RZ ;  /* 0x0000000f0b083210 */ /* 0x000fe40007ffe0ff */
[----:B------:R-:W2:Y:S01]  /*05b0*/  @P0 LDC.64 R14, c[0x0][0x270] ;  /* 0x00009c00ff0e0b82 */ /* 0x000ea20000000a00 */
[----:B-1----:R-:W-:-:S04]  /*05c0*/  @P3 LEA R18, P4, R10, R18, 0x1 ;  /* 0x000000120a123211 */ /* 0x002fc800078808ff */
[----:B------:R-:W-:Y:S01]  /*05d0*/  @P3 LEA.HI.X R19, R10, R19, R8, 0x1, P4 ;  /* 0x000000130a133211 */ /* 0x000fe200020f0c08 */
[----:B------:R-:W-:Y:S01]  /*05e0*/  HFMA2.MMA R8, -RZ, RZ, 0, 0 ;  /* 0x00000000ff087435 */ /* 0x000fe200000001ff */
[----:B0-----:R-:W-:Y:S01]  /*05f0*/  @!P2 IMAD R10, R17, R12, RZ ;  /* 0x0000000c110aa224 */ /* 0x001fe200078e02ff */
[----:B------:R-:W-:Y:S01]  /*0600*/  ISETP.GE.U32.AND P4, PT, R22, UR14, PT ;  /* 0x0000000e16007c0c */ /* 0x000fe2000bf86070 */
[----:B------:R-:W0:Y:S03]  /*0610*/  @!P2 LDC.64 R16, c[0x0][0x220] ;  /* 0x00008800ff10ab82 */ /* 0x000e260000000a00 */
[----:B------:R-:W-:Y:S02]  /*0620*/  ISETP.GE.OR.EX P1, PT, R23, UR15, P1, P4 ;  /* 0x0000000f17007c0c */ /* 0x000fe40008f26740 */
[C---:B------:R-:W-:Y:S01]  /*0630*/  IADD3 R26, R30.reuse, 0xc0, RZ ;  /* 0x000000c01e1a7810 */ /* 0x040fe20007ffe0ff */
[----:B------:R-:W-:Y:S01]  /*0640*/  @!P2 IMAD R33, R30, R13, R10 ;  /* 0x0000000d1e21a224 */ /* 0x000fe200078e020a */
[----:B------:R1:W3:Y:S01]  /*0650*/  @P3 LDG.E R8, desc[UR8][R18.64] ;  /* 0x0000000812083981 */ /* 0x0002e2000c1e1900 */
[----:B------:R-:W-:Y:S01]  /*0660*/  SHF.R.S32.HI R27, RZ, 0x1f, R5 ;  /* 0x0000001fff1b7819 */ /* 0x000fe20000011405 */
[----:B------:R-:W4:Y:S01]  /*0670*/  @P0 LDC.64 R10, c[0x0][0x220] ;  /* 0x00008800ff0a0b82 */ /* 0x000f220000000a00 */
[----:B------:R-:W-:-:S02]  /*0680*/  ISETP.GE.U32.AND P3, PT, R5, UR14, PT ;  /* 0x0000000e05007c0c */ /* 0x000fc4000bf66070 */
[----:B------:R-:W-:Y:S02]  /*0690*/  ISETP.GE.U32.AND P4, PT, R26, UR14, PT ;  /* 0x0000000e1a007c0c */ /* 0x000fe4000bf86070 */
[----:B------:R-:W-:Y:S01]  /*06a0*/  SHF.R.S32.HI R31, RZ, 0x1f, R26 ;  /* 0x0000001fff1f7819 */ /* 0x000fe2000001141a */
[----:B--2---:R-:W-:Y:S01]  /*06b0*/  @P0 IMAD R32, R7, R14, RZ ;  /* 0x0000000e07200224 */ /* 0x004fe200078e02ff */
[----:B------:R-:W-:Y:S01]  /*06c0*/  ISETP.GE.AND.EX P3, PT, R27, UR15, PT, P3 ;  /* 0x0000000f1b007c0c */ /* 0x000fe2000bf66330 */
[----:B-1----:R-:W-:Y:S01]  /*06d0*/  @!P2 IMAD.MOV.U32 R19, RZ, RZ, R37 ;  /* 0x000000ffff13a224 */ /* 0x002fe200078e0025 */
[-C--:B------:R-:W-:Y:S01]  /*06e0*/  @!P2 MOV R18, R38.reuse ;  /* 0x000000260012a202 */ /* 0x080fe20000000f00 */
[----:B------:R-:W1:Y:S01]  /*06f0*/  @!P1 LDC.64 R20, c[0x0][0x270] ;  /* 0x00009c00ff149b82 */ /* 0x000e620000000a00 */
[----:B------:R-:W-:Y:S02]  /*0700*/  ISETP.GE.AND.EX P4, PT, R31, UR15, PT, P4 ;  /* 0x0000000f1f007c0c */ /* 0x000fe4000bf86340 */
[----:B------:R-:W-:Y:S01]  /*0710*/  @P0 MOV R42, R38 ;  /* 0x00000026002a0202 */ /* 0x000fe20000000f00 */
[----:B------:R-:W-:Y:S01]  /*0720*/  @!P2 IMAD.WIDE.U32 R12, R30, R12, R18 ;  /* 0x0000000c1e0ca225 */ /* 0x000fe200078e0012 */
[----:B------:R-:W-:-:S02]  /*0730*/  @P0 MOV R43, R37 ;  /* 0x00000025002b0202 */ /* 0x000fc40000000f00 */
[----:B------:R-:W-:Y:S01]  /*0740*/  IADD3 R24, R30, 0x100, RZ ;  /* 0x000001001e187810 */ /* 0x000fe20007ffe0ff */
[C---:B------:R-:W-:Y:S01]  /*0750*/  @P0 IMAD R19, R29.reuse, R15, R32 ;  /* 0x0000000f1d130224 */ /* 0x040fe200078e0220 */
[C---:B------:R-:W-:Y:S01]  /*0760*/  ISETP.LT.U32.AND P3, PT, R2.reuse, 0x80, !P3 ;  /* 0x000000800200780c */ /* 0x040fe20005f61070 */
[----:B------:R-:W-:Y:S01]  /*0770*/  @P0 IMAD.WIDE.U32 R42, R29, R14, R42 ;  /* 0x0000000e1d2a0225 */ /* 0x000fe200078e002a */
[----:B------:R-:W-:Y:S02]  /*0780*/  ISETP.LT.U32.AND P4, PT, R2, 0x80, !P4 ;  /* 0x000000800200780c */ /* 0x000fe40006781070 */
[----:B------:R-:W-:Y:S02]  /*0790*/  ISETP.GE.U32.AND P5, PT, R24, UR14, PT ;  /* 0x0000000e18007c0c */ /* 0x000fe4000bfa6070 */
[----:B------:R-:W-:Y:S02]  /*07a0*/  SHF.R.S32.HI R25, RZ, 0x1f, R24 ;  /* 0x0000001fff197819 */ /* 0x000fe40000011418 */
[----:B0-----:R-:W-:-:S02]  /*07b0*/  @!P2 LEA R34, P6, R12, R16, 0x1 ;  /* 0x000000100c22a211 */ /* 0x001fc400078c08ff */
[----:B------:R-:W-:Y:S02]  /*07c0*/  ISETP.GE.AND.EX P5, PT, R25, UR15, PT, P5 ;  /* 0x0000000f19007c0c */ /* 0x000fe4000bfa6350 */
[----:B------:R-:W-:Y:S01]  /*07d0*/  @P0 IADD3 R16, R43, R19, RZ ;  /* 0x000000132b100210 */ /* 0x000fe20007ffe0ff */
[----:B------:R-:W0:Y:S01]  /*07e0*/  @P3 LDC.64 R14, c[0x0][0x270] ;  /* 0x00009c00ff0e3b82 */ /* 0x000e220000000a00 */
[----:B------:R-:W-:Y:S01]  /*07f0*/  @!P2 IADD3 R13, R13, R33, RZ ;  /* 0x000000210d0da210 */ /* 0x000fe20007ffe0ff */
[----:B-1----:R-:W-:Y:S01]  /*0800*/  @!P1 IMAD R45, R23, R20, RZ ;  /* 0x00000014172d9224 */ /* 0x002fe200078e02ff */
[----:B------:R-:W-:Y:S02]  /*0810*/  ISETP.LT.U32.AND P5, PT, R2, 0x80, !P5 ;  /* 0x000000800200780c */ /* 0x000fe40006fa1070 */
[----:B------:R-:W-:Y:S02]  /*0820*/  @!P2 LEA.HI.X R35, R12, R17, R13, 0x1, P6 ;  /* 0x000000110c23a211 */ /* 0x000fe400030f0c0d */
[----:B----4-:R-:W-:Y:S01]  /*0830*/  @P0 LEA R32, P6, R42, R10, 0x1 ;  /* 0x0000000a2a200211 */ /* 0x010fe200078c08ff */
[----:B------:R-:W1:Y:S01]  /*0840*/  @!P1 LDC.64 R18, c[0x0][0x220] ;  /* 0x00008800ff129b82 */ /* 0x000e620000000a00 */
[----:B------:R-:W-:-:S02]  /*0850*/  @!P1 MOV R43, R37 ;  /* 0x00000025002b9202 */ /* 0x000fc40000000f00 */
[----:B------:R-:W-:Y:S02]  /*0860*/  @P0 LEA.HI.X R33, R42, R11, R16, 0x1, P6 ;  /* 0x0000000b2a210211 */ /* 0x000fe400030f0c10 */
[----:B------:R-:W-:-:S03]  /*0870*/  CS2R R10, SRZ ;  /* 0x00000000000a7805 */ /* 0x000fc6000001ff00 */
[----:B------:R-:W2:Y:S01]  /*0880*/  @P4 LDC.64 R12, c[0x0][0x270] ;  /* 0x00009c00ff0c4b82 */ /* 0x000ea20000000a00 */
[----:B------:R-:W-:Y:S01]  /*0890*/  ISETP.GE.U32.AND P6, PT, R4, UR14, PT ;  /* 0x0000000e04007c0c */ /* 0x000fe2000bfc6070 */
[----:B------:R-:W-:Y:S01]  /*08a0*/  @!P1 IMAD R45, R22, R21, R45 ;  /* 0x00000015162d9224 */ /* 0x000fe200078e022d */
[----:B------:R-:W-:Y:S01]  /*08b0*/  @!P1 MOV R42, R38 ;  /* 0x00000026002a9202 */ /* 0x000fe20000000f00 */
[----:B------:R-:W4:Y:S01]  /*08c0*/  @P0 LDG.E R11, desc[UR8][R32.64] ;  /* 0x00000008200b0981 */ /* 0x000f22000c1e1900 */
[----:B------:R-:W-:-:S03]  /*08d0*/  ISETP.GE.AND.EX P6, PT, R9, UR15, PT, P6 ;  /* 0x0000000f09007c0c */ /* 0x000fc6000bfc6360 */
[----:B------:R-:W5:Y:S01]  /*08e0*/  @P5 LDC.64 R16, c[0x0][0x270] ;  /* 0x00009c00ff105b82 */ /* 0x000f620000000a00 */
[----:B------:R-:W-:Y:S01]  /*08f0*/  @!P1 IMAD.WIDE.U32 R42, R22, R20, R42 ;  /* 0x00000014162a9225 */ /* 0x000fe200078e002a */
[----:B------:R-:W-:Y:S01]  /*0900*/  ISETP.LT.U32.AND P0, PT, R2, 0x80, !P6 ;  /* 0x000000800200780c */ /* 0x000fe20007701070 */
[----:B------:R1:W4:Y:S05]  /*0910*/  @!P2 LDG.E R10, desc[UR8][R34.64] ;  /* 0x00000008220aa981 */ /* 0x00032a000c1e1900 */
[----:B------:R-:W5:Y:S01]  /*0920*/  @P4 LDC.64 R22, c[0x0][0x220] ;  /* 0x00008800ff164b82 */ /* 0x000f620000000a00 */
[----:B------:R-:W-:Y:S02]  /*0930*/  @!P1 IADD3 R45, R43, R45, RZ ;  /* 0x0000002d2b2d9210 */ /* 0x000fe40007ffe0ff */
[C---:B-1----:R-:W-:Y:S01]  /*0940*/  @!P1 LEA R34, P6, R42.reuse, R18, 0x1 ;  /* 0x000000122a229211 */ /* 0x042fe200078c08ff */
[----:B0-----:R-:W-:Y:S01]  /*0950*/  @P3 IMAD R44, R27, R14, RZ ;  /* 0x0000000e1b2c3224 */ /* 0x001fe200078e02ff */
[----:B------:R-:W-:Y:S01]  /*0960*/  @P4 MOV R43, R37 ;  /* 0x00000025002b4202 */ /* 0x000fe20000000f00 */
[----:B--2---:R-:W-:Y:S01]  /*0970*/  @P4 IMAD R31, R31, R12, RZ ;  /* 0x0000000c1f1f4224 */ /* 0x004fe200078e02ff */
[----:B------:R-:W-:Y:S01]  /*0980*/  @!P1 LEA.HI.X R35, R42, R19, R45, 0x1, P6 ;  /* 0x000000132a239211 */ /* 0x000fe200030f0c2d */
[----:B------:R-:W0:Y:S01]  /*0990*/  @P5 LDC.64 R20, c[0x0][0x220] ;  /* 0x00008800ff145b82 */ /* 0x000e220000000a00 */
[----:B------:R-:W-:Y:S01]  /*09a0*/  @P4 MOV R42, R38 ;  /* 0x00000026002a4202 */ /* 0x000fe20000000f00 */
[----:B------:R-:W-:-:S02]  /*09b0*/  @P3 IMAD R27, R5, R15, R44 ;  /* 0x0000000f051b3224 */ /* 0x000fc400078e022c */
[C---:B------:R-:W-:Y:S02]  /*09c0*/  @P4 IMAD R15, R26.reuse, R13, R31 ;  /* 0x0000000d1a0f4224 */ /* 0x040fe400078e021f */
[----:B------:R-:W-:Y:S02]  /*09d0*/  @P4 IMAD.WIDE.U32 R42, R26, R12, R42 ;  /* 0x0000000c1a2a4225 */ /* 0x000fe400078e002a */
[----:B------:R-:W1:Y:S01]  /*09e0*/  @P0 LDC.64 R12, c[0x0][0x270] ;  /* 0x00009c00ff0c0b82 */ /* 0x000e620000000a00 */
[----:B------:R-:W-:Y:S01]  /*09f0*/  @P5 MOV R32, R38 ;  /* 0x0000002600205202 */ /* 0x000fe20000000f00 */
[----:B-----5:R-:W-:Y:S01]  /*0a00*/  @P5 IMAD R31, R25, R16, RZ ;  /* 0x00000010191f5224 */ /* 0x020fe200078e02ff */
[----:B------:R-:W-:-:S05]  /*0a10*/  @P5 MOV R33, R37 ;  /* 0x0000002500215202 */ /* 0x000fca0000000f00 */
[----:B------:R-:W2:Y:S01]  /*0a20*/  @P3 LDC.64 R18, c[0x0][0x220] ;  /* 0x00008800ff123b82 */ /* 0x000ea20000000a00 */
[C---:B------:R-:W-:Y:S01]  /*0a30*/  @P5 IMAD R31, R24.reuse, R17, R31 ;  /* 0x00000011181f5224 */ /* 0x040fe200078e021f */
[----:B------:R-:W-:Y:S01]  /*0a40*/  @P4 IADD3 R15, R43, R15, RZ ;  /* 0x0000000f2b0f4210 */ /* 0x000fe20007ffe0ff */
[----:B------:R-:W-:Y:S01]  /*0a50*/  @P5 IMAD.WIDE.U32 R32, R24, R16, R32 ;  /* 0x0000001018205225 */ /* 0x000fe200078e0020 */
[----:B------:R-:W-:Y:S02]  /*0a60*/  @P3 MOV R24, R38 ;  /* 0x0000002600183202 */ /* 0x000fe40000000f00 */
[----:B------:R-:W-:Y:S02]  /*0a70*/  @P3 MOV R25, R37 ;  /* 0x0000002500193202 */ /* 0x000fe40000000f00 */
[----:B------:R-:W-:Y:S01]  /*0a80*/  @P4 LEA R22, P6, R42, R22, 0x1 ;  /* 0x000000162a164211 */ /* 0x000fe200078c08ff */
[----:B------:R-:W-:-:S03]  /*0a90*/  @P3 IMAD.WIDE.U32 R24, R5, R14, R24 ;  /* 0x0000000e05183225 */ /* 0x000fc600078e0018 */
[----:B------:R-:W-:Y:S02]  /*0aa0*/  @P4 LEA.HI.X R23, R42, R23, R15, 0x1, P6 ;  /* 0x000000172a174211 */ /* 0x000fe400030f0c0f */
[----:B------:R-:W5:Y:S01]  /*0ab0*/  @P0 LDC.64 R14, c[0x0][0x220] ;  /* 0x00008800ff0e0b82 */ /* 0x000f620000000a00 */
[----:B------:R-:W-:Y:S02]  /*0ac0*/  CS2R R16, SRZ ;  /* 0x0000000000107805 */ /* 0x000fe4000001ff00 */
[----:B0-----:R-:W-:Y:S01]  /*0ad0*/  @P5 LEA R42, P6, R32, R20, 0x1 ;  /* 0x00000014202a5211 */ /* 0x001fe200078c08ff */
[----:B-1----:R-:W-:Y:S01]  /*0ae0*/  @P0 IMAD R20, R9, R12, RZ ;  /* 0x0000000c09140224 */ /* 0x002fe200078e02ff */
[----:B------:R-:W-:Y:S02]  /*0af0*/  @P5 IADD3 R31, R33, R31, RZ ;  /* 0x0000001f211f5210 */ /* 0x000fe40007ffe0ff */
[----:B------:R-:W4:Y:S01]  /*0b00*/  @!P1 LDG.E R16, desc[UR8][R34.64] ;  /* 0x0000000822109981 */ /* 0x000f22000c1e1900 */
[----:B------:R-:W-:-:S03]  /*0b10*/  @P3 IADD3 R27, R25, R27, RZ ;  /* 0x0000001b191b3210 */ /* 0x000fc60007ffe0ff */
[----:B------:R4:W4:Y:S01]  /*0b20*/  @P4 LDG.E R17, desc[UR8][R22.64] ;  /* 0x0000000816114981 */ /* 0x000922000c1e1900 */
[----:B--2---:R-:W-:Y:S01]  /*0b30*/  @P3 LEA R26, P4, R24, R18, 0x1 ;  /* 0x00000012181a3211 */ /* 0x004fe200078808ff */
[----:B------:R-:W-:Y:S01]  /*0b40*/  HFMA2.MMA R18, -RZ, RZ, 0, 0 ;  /* 0x00000000ff127435 */ /* 0x000fe200000001ff */
[----:B------:R-:W-:Y:S01]  /*0b50*/  @P5 LEA.HI.X R43, R32, R21, R31, 0x1, P6 ;  /* 0x00000015202b5211 */ /* 0x000fe200030f0c1f */
[----:B------:R-:W-:Y:S01]  /*0b60*/  @P0 IMAD R13, R4, R13, R20 ;  /* 0x0000000d040d0224 */ /* 0x000fe200078e0214 */
[----:B------:R-:W-:Y:S02]  /*0b70*/  @P0 MOV R20, R38 ;  /* 0x0000002600140202 */ /* 0x000fe40000000f00 */
[----:B------:R-:W-:Y:S02]  /*0b80*/  @P0 MOV R21, R37 ;  /* 0x0000002500150202 */ /* 0x000fe40000000f00 */
[----:B------:R-:W-:Y:S02]  /*0b90*/  @P3 LEA.HI.X R27, R24, R19, R27, 0x1, P4 ;  /* 0x00000013181b3211 */ /* 0x000fe400020f0c1b */
[----:B------:R-:W-:Y:S01]  /*0ba0*/  MOV R19, RZ ;  /* 0x000000ff00137202 */ /* 0x000fe20000000f00 */
[----:B------:R-:W-:Y:S01]  /*0bb0*/  @P0 IMAD.WIDE.U32 R20, R4, R12, R20 ;  /* 0x0000000c04140225 */ /* 0x000fe200078e0014 */
[----:B------:R-:W2:Y:S03]  /*0bc0*/  @P5 LDG.E R18, desc[UR8][R42.64] ;  /* 0x000000082a125981 */ /* 0x000ea6000c1e1900 */
[----:B------:R-:W-:Y:S01]  /*0bd0*/  @P0 IMAD.IADD R12, R21, 0x1, R13 ;  /* 0x00000001150c0824 */ /* 0x000fe200078e020d */
[----:B------:R-:W2:Y:S01]  /*0be0*/  @P3 LDG.E R19, desc[UR8][R26.64] ;  /* 0x000000081a133981 */ /* 0x000ea2000c1e1900 */
[----:B-----5:R-:W-:-:S04]  /*0bf0*/  @P0 LEA R14, P3, R20, R14, 0x1 ;  /* 0x0000000e140e0211 */ /* 0x020fc800078608ff */
[----:B------:R-:W-:Y:S01]  /*0c00*/  @P0 LEA.HI.X R15, R20, R15, R12, 0x1, P3 ;  /* 0x0000000f140f0211 */ /* 0x000fe200018f0c0c */
[----:B------:R-:W-:-:S10]  /*0c10*/  HFMA2.MMA R20, -RZ, RZ, 0, 0 ;  /* 0x00000000ff147435 */ /* 0x000fd400000001ff */
[----:B------:R0:W5:Y:S01]  /*0c20*/  @P0 LDG.E R20, desc[UR8][R14.64] ;  /* 0x000000080e140981 */ /* 0x000162000c1e1900 */
[----:B------:R-:W-:Y:S02]  /*0c30*/  ISETP.GT.AND P0, PT, R3, 0x1e, PT ;  /* 0x0000001e0300780c */ /* 0x000fe40003f04270 */
[----:B---3--:R-:W-:-:S04]  /*0c40*/  PRMT R12, R8, 0x7632, R12 ;  /* 0x00007632080c7816 */ /* 0x008fc8000000000c */
[----:B------:R-:W-:Y:S02]  /*0c50*/  SHF.L.U32 R24, R12, 0x10, RZ ;  /* 0x000000100c187819 */ /* 0x000fe400000006ff */
[----:B------:R-:W-:-:S03]  /*0c60*/  SHF.L.U32 R13, R8, 0x10, RZ ;  /* 0x00000010080d7819 */ /* 0x000fc600000006ff */
[----:B------:R-:W-:Y:S01]  /*0c70*/  FMUL.FTZ R32, R24, R24 ;  /* 0x0000001818207220 */ /* 0x000fe20000410000 */
[----:B----4-:R-:W-:Y:S02]  /*0c80*/  PRMT R23, R11, 0x7632, R23 ;  /* 0x000076320b177816 */ /* 0x010fe40000000017 */
[----:B------:R-:W-:-:S04]  /*0c90*/  PRMT R12, R10, 0x7632, R12 ;  /* 0x000076320a0c7816 */ /* 0x000fc8000000000c */
[----:B------:R-:W-:Y:S01]  /*0ca0*/  SHF.L.U32 R22, R12, 0x10, RZ ;  /* 0x000000100c167819 */ /* 0x000fe200000006ff */
[----:B------:R-:W-:Y:S01]  /*0cb0*/  FADD.FTZ R12, R13, R24 ;  /* 0x000000180d0c7221 */ /* 0x000fe20000010000 */
[----:B------:R-:W-:Y:S02]  /*0cc0*/  SHF.L.U32 R21, R10, 0x10, RZ ;  /* 0x000000100a157819 */ /* 0x000fe400000006ff */
[----:B------:R-:W-:Y:S01]  /*0cd0*/  SHF.L.U32 R24, R23, 0x10, RZ ;  /* 0x0000001017187819 */ /* 0x000fe200000006ff */
[----:B0-----:R-:W-:Y:S01]  /*0ce0*/  FMUL.FTZ R14, R22, R22 ;  /* 0x00000016160e7220 */ /* 0x001fe20000410000 */
[----:B------:R-:W-:Y:S01]  /*0cf0*/  SHF.L.U32 R15, R11, 0x10, RZ ;  /* 0x000000100b0f7819 */ /* 0x000fe200000006ff */
[C---:B------:R-:W-:Y:S02]  /*0d00*/  FADD.FTZ R22, R21.reuse, R22 ;  /* 0x0000001615167221 */ /* 0x040fe40000010000 */
[----:B------:R-:W-:Y:S01]  /*0d10*/  FFMA.FTZ R14, R21, R21, R14 ;  /* 0x00000015150e7223 */ /* 0x000fe2000001000e */
[----:B------:R-:W-:Y:S01]  /*0d20*/  FMUL.FTZ R26, R24, R24 ;  /* 0x00000018181a7220 */ /* 0x000fe20000410000 */
[----:B------:R-:W-:Y:S01]  /*0d30*/  FFMA.FTZ R13, R13, R13, R32 ;  /* 0x0000000d0d0d7223 */ /* 0x000fe20000010020 */
[C---:B------:R-:W-:Y:S01]  /*0d40*/  FADD.FTZ R21, R15.reuse, R24 ;  /* 0x000000180f157221 */ /* 0x040fe20000010000 */
[----:B------:R-:W-:Y:S01]  /*0d50*/  FADD.FTZ R22, RZ, R22 ;  /* 0x00000016ff167221 */ /* 0x000fe20000010000 */
[----:B------:R-:W-:Y:S01]  /*0d60*/  FFMA.FTZ R15, R15, R15, R26 ;  /* 0x0000000f0f0f7223 */ /* 0x000fe2000001001a */
[----:B------:R-:W-:-:S02]  /*0d70*/  FADD.FTZ R14, RZ, R14 ;  /* 0x0000000eff0e7221 */ /* 0x000fc40000010000 */
[----:B------:R-:W-:Y:S02]  /*0d80*/  FADD.FTZ R21, R22, R21 ;  /* 0x0000001516157221 */ /* 0x000fe40000010000 */
[----:B------:R-:W-:Y:S01]  /*0d90*/  FADD.FTZ R14, R14, R15 ;  /* 0x0000000f0e0e7221 */ /* 0x000fe20000010000 */
[----:B------:R-:W-:-:S04]  /*0da0*/  PRMT R23, R16, 0x7632, R23 ;  /* 0x0000763210177816 */ /* 0x000fc80000000017 */
[----:B------:R-:W-:Y:S02]  /*0db0*/  SHF.L.U32 R32, R23, 0x10, RZ ;  /* 0x0000001017207819 */ /* 0x000fe400000006ff */
[----:B------:R-:W-:Y:S02]  /*0dc0*/  SHF.L.U32 R23, R16, 0x10, RZ ;  /* 0x0000001010177819 */ /* 0x000fe400000006ff */
[----:B------:R-:W-:Y:S01]  /*0dd0*/  PRMT R15, R17, 0x7632, R15 ;  /* 0x00007632110f7816 */ /* 0x000fe2000000000f */
[----:B------:R-:W-:Y:S02]  /*0de0*/  FMUL.FTZ R22, R32, R32 ;  /* 0x0000002020167220 */ /* 0x000fe40000410000 */
[C---:B------:R-:W-:Y:S02]  /*0df0*/  FADD.FTZ R32, R23.reuse, R32 ;  /* 0x0000002017207221 */ /* 0x040fe40000010000 */
[----:B------:R-:W-:Y:S01]  /*0e00*/  FFMA.FTZ R23, R23, R23, R22 ;  /* 0x0000001717177223 */ /* 0x000fe20000010016 */
[----:B------:R-:W-:-:S02]  /*0e10*/  SHF.L.U32 R22, R15, 0x10, RZ ;  /* 0x000000100f167819 */ /* 0x000fc400000006ff */
[----:B------:R-:W-:Y:S02]  /*0e20*/  SHF.L.U32 R15, R17, 0x10, RZ ;  /* 0x00000010110f7819 */ /* 0x000fe400000006ff */
[----:B--2---:R-:W-:Y:S01]  /*0e30*/  PRMT R24, R18, 0x7632, R24 ;  /* 0x0000763212187816 */ /* 0x004fe20000000018 */
[----:B------:R-:W-:-:S03]  /*0e40*/  FADD.FTZ R21, R21, R32 ;  /* 0x0000002015157221 */ /* 0x000fc60000010000 */
[----:B------:R-:W-:Y:S01]  /*0e50*/  SHF.L.U32 R26, R24, 0x10, RZ ;  /* 0x00000010181a7819 */ /* 0x000fe200000006ff */
[----:B------:R-:W-:Y:S01]  /*0e60*/  FMUL.FTZ R24, R22, R22 ;  /* 0x0000001616187220 */ /* 0x000fe20000410000 */
[C---:B------:R-:W-:Y:S01]  /*0e70*/  FADD.FTZ R22, R15.reuse, R22 ;  /* 0x000000160f167221 */ /* 0x040fe20000010000 */
[----:B------:R-:W-:Y:S01]  /*0e80*/  FADD.FTZ R14, R14, R23 ;  /* 0x000000170e0e7221 */ /* 0x000fe20000010000 */
[----:B------:R-:W-:Y:S01]  /*0e90*/  SHF.L.U32 R23, R18, 0x10, RZ ;  /* 0x0000001012177819 */ /* 0x000fe200000006ff */
[----:B------:R-:W-:Y:S01]  /*0ea0*/  FFMA.FTZ R15, R15, R15, R24 ;  /* 0x0000000f0f0f7223 */ /* 0x000fe20000010018 */
[----:B------:R-:W-:Y:S01]  /*0eb0*/  FADD.FTZ R21, R21, R22 ;  /* 0x0000001615157221 */ /* 0x000fe20000010000 */
[----:B------:R-:W-:Y:S01]  /*0ec0*/  FMUL.FTZ R22, R26, R26 ;  /* 0x0000001a1a167220 */ /* 0x000fe20000410000 */
[----:B------:R-:W-:Y:S01]  /*0ed0*/  PRMT R25, R19, 0x7632, R25 ;  /* 0x0000763213197816 */ /* 0x000fe20000000019 */
[C---:B------:R-:W-:Y:S01]  /*0ee0*/  FADD.FTZ R26, R23.reuse, R26 ;  /* 0x0000001a171a7221 */ /* 0x040fe20000010000 */
[----:B------:R-:W-:Y:S01]  /*0ef0*/  FADD.FTZ R14, R14, R15 ;  /* 0x0000000f0e0e7221 */ /* 0x000fe20000010000 */
[----:B------:R-:W-:Y:S01]  /*0f00*/  FFMA.FTZ R23, R23, R23, R22 ;  /* 0x0000001717177223 */ /* 0x000fe20000010016 */
[----:B------:R-:W-:-:S02]  /*0f10*/  SHF.L.U32 R24, R25, 0x10, RZ ;  /* 0x0000001019187819 */ /* 0x000fc400000006ff */
[----:B-----5:R-:W-:Y:S01]  /*0f20*/  PRMT R25, R20, 0x7632, R25 ;  /* 0x0000763214197816 */ /* 0x020fe20000000019 */
[----:B------:R-:W-:Y:S01]  /*0f30*/  FADD.FTZ R14, R14, R23 ;  /* 0x000000170e0e7221 */ /* 0x000fe20000010000 */
[----:B------:R-:W-:Y:S01]  /*0f40*/  SHF.L.U32 R15, R19, 0x10, RZ ;  /* 0x00000010130f7819 */ /* 0x000fe200000006ff */
[----:B------:R-:W-:Y:S01]  /*0f50*/  FMUL.FTZ R22, R24, R24 ;  /* 0x0000001818167220 */ /* 0x000fe20000410000 */
[----:B------:R-:W-:Y:S01]  /*0f60*/  SHF.L.U32 R25, R25, 0x10, RZ ;  /* 0x0000001019197819 */ /* 0x000fe200000006ff */
[----:B------:R-:W-:Y:S01]  /*0f70*/  FADD.FTZ R21, R21, R26 ;  /* 0x0000001a15157221 */ /* 0x000fe20000010000 */
[----:B------:R-:W-:Y:S01]  /*0f80*/  FADD.FTZ R13, R14, R13 ;  /* 0x0000000d0e0d7221 */ /* 0x000fe20000010000 */
[----:B------:R-:W-:Y:S01]  /*0f90*/  SHF.L.U32 R14, R20, 0x10, RZ ;  /* 0x00000010140e7819 */ /* 0x000fe200000006ff */
[C---:B------:R-:W-:Y:S01]  /*0fa0*/  FADD.FTZ R23, R15.reuse, R24 ;  /* 0x000000180f177221 */ /* 0x040fe20000010000 */
[----:B------:R-:W-:Y:S01]  /*0fb0*/  FFMA.FTZ R22, R15, R15, R22 ;  /* 0x0000000f0f167223 */ /* 0x000fe20000010016 */
[----:B------:R-:W-:Y:S01]  /*0fc0*/  FADD.FTZ R12, R21, R12 ;  /* 0x0000000c150c7221 */ /* 0x000fe20000010000 */
[----:B------:R-:W-:Y:S01]  /*0fd0*/  FMUL.FTZ R15, R25, R25 ;  /* 0x00000019190f7220 */ /* 0x000fe20000410000 */
[----:B------:R-:W-:Y:S01]  /*0fe0*/  FADD.FTZ R25, R14, R25 ;  /* 0x000000190e197221 */ /* 0x000fe20000010000 */
[----:B------:R-:W-:Y:S01]  /*0ff0*/  FADD.FTZ R13, R13, R22 ;  /* 0x000000160d0d7221 */ /* 0x000fe20000010000 */
[----:B------:R-:W-:Y:S01]  /*1000*/  FADD.FTZ R12, R12, R23 ;  /* 0x000000170c0c7221 */ /* 0x000fe20000010000 */
[----:B------:R-:W-:-:S03]  /*1010*/  FFMA.FTZ R14, R14, R14, R15 ;  /* 0x0000000e0e0e7223 */ /* 0x000fc6000001000f */
[----:B------:R-:W-:Y:S01]  /*1020*/  FADD.FTZ R12, R12, R25 ;  /* 0x000000190c0c7221 */ /* 0x000fe20000010000 */
[----:B------:R-:W-:-:S04]  /*1030*/  FADD.FTZ R13, R13, R14 ;  /* 0x0000000e0d0d7221 */ /* 0x000fc80000010000 */
        /* <DEDUP_REMOVED lines=25> */
[----:B-1----:R-:W-:-:S04]  /*11d0*/  @!P0 FADD.FTZ R13, R13, R14 ;  /* 0x0000000e0d0d8221 */ /* 0x002fc80000010000 */
[----:B------:R-:W-:Y:S02]  /*11e0*/  MOV R22, R12 ;  /* 0x0000000c00167202 */ /* 0x000fe40000000f00 */
[----:B------:R-:W-:-:S05]  /*11f0*/  MOV R23, R13 ;  /* 0x0000000d00177202 */ /* 0x000fca0000000f00 */
[----:B------:R0:W-:Y:S01]  /*1200*/  @!P3 STS.64 [R6+0x8], R22 ;  /* 0x000008160600b388 */ /* 0x0001e20000000a00 */
[----:B------:R-:W-:Y:S01]  /*1210*/  BAR.SYNC.DEFER_BLOCKING 0x0 ;  /* 0x0000000000007b1d */ /* 0x000fe20000010000 */
[----:B------:R-:W-:Y:S02]  /*1220*/  ISETP.NE.AND P3, PT, R2, RZ, PT ;  /* 0x000000ff0200720c */ /* 0x000fe40003f65270 */
[----:B--2---:R-:W-:-:S03]  /*1230*/  ISETP.GE.U32.AND P0, PT, R33, 0x2, PT ;  /* 0x000000022100780c */ /* 0x004fc60003f06070 */
[----:B------:R-:W-:Y:S01]  /*1240*/  BSSY B0, `(.L_x_1641) ;  /* 0x000000e000007945 */ /* 0x000fe20003800000 */
[----:B------:R-:W-:-:S07]  /*1250*/  PRMT R21, R10, 0x7632, R21 ;  /* 0x000076320a157816 */ /* 0x000fce0000000015 */
        /* <DEDUP_REMOVED lines=12> */
.L_x_1642:
[----:B------:R-:W-:Y:S05]  /*1320*/  BSYNC B0 ;  /* 0x0000000000007941 */ /* 0x000fea0003800000 */
.L_x_1641:
        /* <DEDUP_REMOVED lines=16> */
[----:B------:R-:W-:-:S04]  /*1430*/  PLOP3.LUT P0, PT, PT, PT, UP0, 0x80, 0x0 ;  /* 0x000000000000781c */ /* 0x000fc80003f0f008 */
[----:B------:R-:W-:-:S04]  /*1440*/  SEL R25, R33, RZ, !P0 ;  /* 0x000000ff21197207 */ /* 0x000fc80004000000 */
[----:B------:R-:W-:Y:S01]  /*1450*/  ISETP.NE.AND P0, PT, R25, -0x1, PT ;  /* 0xffffffff1900780c */ /* 0x000fe20003f05270 */
[----:B-1----:R-:W-:Y:S01]  /*1460*/  IMAD.U32 R0, RZ, RZ, UR6 ;  /* 0x00000006ff007e24 */ /* 0x002fe2000f8e00ff */
[----:B------:R-:W-:Y:S02]  /*1470*/  UMOV UR6, 0xffffffff ;  /* 0xffffffff00067882 */ /* 0x000fe40000000000 */
[----:B------:R-:W-:Y:S01]  /*1480*/  USEL UR6, UR6, 0x1, UP0 ;  /* 0x0000000106067887 */ /* 0x000fe20008000000 */
[----:B0-----:R-:W-:-:S05]  /*1490*/  IMAD R15, R15, UR11, R0 ;  /* 0x0000000b0f0f7c24 */ /* 0x001fca000f8e0200 */
[----:B------:R-:W-:Y:S01]  /*14a0*/  MOV R27, UR6 ;  /* 0x00000006001b7c02 */ /* 0x000fe20008000f00 */
[----:B------:R-:W-:-:S05]  /*14b0*/  IMAD.WIDE.U32 R14, R15, 0x8, R42 ;  /* 0x000000080f0e7825 */ /* 0x000fca00078e002a */
[----:B------:R0:W-:Y:S01]  /*14c0*/  STG.E.64 desc[UR8][R14.64], R22 ;  /* 0x000000160e007986 */ /* 0x0001e2000c101b08 */
[----:B------:R-:W-:Y:S06]  /*14d0*/  MEMBAR.ALL.GPU ;  /* 0x0000000000007992 */ /* 0x000fec000000a000 */
[----:B------:R-:W-:-:S00]  /*14e0*/  ERRBAR ;  /* 0x00000000000079ab */ /* 0x000fc00000000000 */
[----:B------:R-:W-:Y:S06]  /*14f0*/  CGAERRBAR ;  /* 0x00000000000075ab */ /* 0x000fec0000000000 */
[----:B------:R0:W-:Y:S01]  /*1500*/  REDG.E.ADD.S32.STRONG.GPU desc[UR8][R12.64], R27 ;  /* 0x0000001b0c00798e */ /* 0x0001e2000c10e388 */
[----:B------:R-:W-:Y:S05]  /*1510*/  @!P0 BRA `(.L_x_1644) ;  /* 0x0000000000148947 */ /* 0x000fea0003800000 */
.L_x_1645:
[----:B0-----:R-:W2:Y:S04]  /*1520*/  LDG.E.STRONG.GPU R14, desc[UR8][R12.64] ;  /* 0x000000080c0e7981 */ /* 0x001ea8000c1ef900 */
[----:B--2---:R-:W-:Y:S01]  /*1530*/  CCTL.IVALL ;  /* 0x00000000ff00798f */ /* 0x004fe20002000000 */
[----:B------:R-:W-:Y:S05]  /*1540*/  YIELD ;  /* 0x0000000000007946 */ /* 0x000fea0003800000 */
[----:B------:R-:W-:-:S13]  /*1550*/  ISETP.NE.AND P0, PT, R14, R25, PT ;  /* 0x000000190e00720c */ /* 0x000fda0003f05270 */
[----:B------:R-:W-:Y:S05]  /*1560*/  @P0 BRA `(.L_x_1645) ;  /* 0xfffffffc00ec0947 */ /* 0x000fea000383ffff */
.L_x_1644:
        /* <DEDUP_REMOVED lines=17> */
.L_x_1649:
[----:B------:R-:W-:-:S13]  /*1680*/  ISETP.EQ.OR P6, PT, R35, UR10, P3 ;  /* 0x0000000a23007c0c */ /* 0x000fda0009fc2670 */
[----:B------:R-:W-:-:S04]  /*1690*/  @!P6 IMAD R15, R35, UR11, R0 ;  /* 0x0000000b230fec24 */ /* 0x000fc8000f8e0200 */
[----:B------:R-:W-:-:S05]  /*16a0*/  @!P6 IMAD.WIDE.U32 R14, R15, 0x8, R42 ;  /* 0x000000080f0ee825 */ /* 0x000fca00078e002a */
[----:B------:R0:W2:Y:S01]  /*16b0*/  @!P6 LDG.E.64 R12, desc[UR8][R14.64] ;  /* 0x000000080e0ce981 */ /* 0x0000a2000c1e1b00 */
[C---:B------:R-:W-:Y:S02]  /*16c0*/  IADD3 R27, R35.reuse, 0x1, RZ ;  /* 0x00000001231b7810 */ /* 0x040fe40007ffe0ff */
[----:B------:R-:W-:Y:S02]  /*16d0*/  IADD3 R45, R35, 0x2, RZ ;  /* 0x00000002232d7810 */ /* 0x000fe40007ffe0ff */
[----:B------:R-:W-:Y:S02]  /*16e0*/  ISETP.EQ.OR P4, PT, R27, UR10, P3 ;  /* 0x0000000a1b007c0c */ /* 0x000fe40009f82670 */
[----:B------:R-:W-:Y:S02]  /*16f0*/  ISETP.EQ.OR P5, PT, R45, UR10, P3 ;  /* 0x0000000a2d007c0c */ /* 0x000fe40009fa2670 */
[----:B------:R-:W-:-:S09]  /*1700*/  IADD3 R25, R35, 0x3, RZ ;  /* 0x0000000323197810 */ /* 0x000fd20007ffe0ff */
[--C-:B------:R-:W-:Y:S02]  /*1710*/  @!P4 IMAD R27, R27, UR11, R0.reuse ;  /* 0x0000000b1b1bcc24 */ /* 0x100fe4000f8e0200 */
[----:B------:R-:W-:-:S04]  /*1720*/  @!P5 IMAD R45, R45, UR11, R0 ;  /* 0x0000000b2d2ddc24 */ /* 0x000fc8000f8e0200 */
[----:B0-----:R-:W-:-:S06]  /*1730*/  @!P5 IMAD.WIDE.U32 R14, R45, 0x8, R42 ;  /* 0x000000082d0ed825 */ /* 0x001fcc00078e002a */
[----:B------:R-:W3:Y:S01]  /*1740*/  @!P5 LDG.E.64 R14, desc[UR8][R14.64] ;  /* 0x000000080e0ed981 */ /* 0x000ee2000c1e1b00 */
[----:B--2---:R-:W-:Y:S01]  /*1750*/  @!P6 FADD.FTZ R22, R22, R12 ;  /* 0x0000000c1616e221 */ /* 0x004fe20000010000 */
[----:B------:R-:W-:Y:S01]  /*1760*/  @!P6 FADD.FTZ R23, R23, R13 ;  /* 0x0000000d1717e221 */ /* 0x000fe20000010000 */
[----:B------:R-:W-:Y:S01]  /*1770*/  @!P4 IMAD.WIDE.U32 R12, R27, 0x8, R42 ;  /* 0x000000081b0cc825 */ /* 0x000fe200078e002a */
[----:B------:R-:W-:-:S05]  /*1780*/  ISETP.EQ.OR P6, PT, R25, UR10, P3 ;  /* 0x0000000a19007c0c */ /* 0x000fca0009fc2670 */
[----:B------:R-:W2:Y:S08]  /*1790*/  @!P4 LDG.E.64 R12, desc[UR8][R12.64] ;  /* 0x000000080c0cc981 */ /* 0x000eb0000c1e1b00 */
[----:B------:R-:W-:-:S04]  /*17a0*/  @!P6 IMAD R25, R25, UR11, R0 ;  /* 0x0000000b1919ec24 */ /* 0x000fc8000f8e0200 */
[----:B------:R-:W-:-:S06]  /*17b0*/  @!P6 IMAD.WIDE.U32 R24, R25, 0x8, R42 ;  /* 0x000000081918e825 */ /* 0x000fcc00078e002a */
[----:B------:R-:W4:Y:S01]  /*17c0*/  @!P6 LDG.E.64 R24, desc[UR8][R24.64] ;  /* 0x000000081818e981 */ /* 0x000f22000c1e1b00 */
        /* <DEDUP_REMOVED lines=8> */
[----:B------:R-:W-:Y:S01]  /*1850*/  @!P4 IMAD R13, R27, UR11, R0 ;  /* 0x0000000b1b0dcc24 */ /* 0x000fe2000f8e0200 */
[----:B------:R-:W-:Y:S01]  /*1860*/  IADD3 R27, R35, 0x6, RZ ;  /* 0x00000006231b7810 */ /* 0x000fe20007ffe0ff */
[----:B----4-:R-:W-:Y:S01]  /*1870*/  @!P6 FADD.FTZ R22, R22, R24 ;  /* 0x000000181616e221 */ /* 0x010fe20000010000 */
[----:B------:R-:W-:Y:S02]  /*1880*/  @!P6 FADD.FTZ R23, R23, R25 ;  /* 0x000000191717e221 */ /* 0x000fe40000010000 */
[----:B------:R-:W-:Y:S01]  /*1890*/  ISETP.EQ.OR P6, PT, R27, UR10, P3 ;  /* 0x0000000a1b007c0c */ /* 0x000fe20009fc2670 */
[----:B------:R-:W-:-:S04]  /*18a0*/  @!P4 IMAD.WIDE.U32 R12, R13, 0x8, R42 ;  /* 0x000000080d0cc825 */ /* 0x000fc800078e002a */
[----:B------:R-:W-:Y:S02]  /*18b0*/  @!P5 IMAD R15, R45, UR11, R0 ;  /* 0x0000000b2d0fdc24 */ /* 0x000fe4000f8e0200 */
[----:B------:R-:W2:Y:S02]  /*18c0*/  @!P4 LDG.E.64 R12, desc[UR8][R12.64] ;  /* 0x000000080c0cc981 */ /* 0x000ea4000c1e1b00 */
[----:B------:R-:W-:-:S04]  /*18d0*/  @!P5 IMAD.WIDE.U32 R14, R15, 0x8, R42 ;  /* 0x000000080f0ed825 */ /* 0x000fc800078e002a */
[----:B------:R-:W-:Y:S02]  /*18e0*/  @!P6 IMAD R25, R27, UR11, R0 ;  /* 0x0000000b1b19ec24 */ /* 0x000fe4000f8e0200 */
        /* <DEDUP_REMOVED lines=12> */
[----:B------:R-:W-:Y:S02]  /*19b0*/  @!P4 IMAD R13, R45, UR11, R0 ;  /* 0x0000000b2d0dcc24 */ /* 0x000fe4000f8e0200 */
[----:B----4-:R-:W-:Y:S01]  /*19c0*/  @!P6 FADD.FTZ R22, R22, R24 ;  /* 0x000000181616e221 */ /* 0x010fe20000010000 */
[----:B------:R-:W-:Y:S01]  /*19d0*/  @!P6 FADD.FTZ R23, R23, R25 ;  /* 0x000000191717e221 */ /* 0x000fe20000010000 */
        /* <DEDUP_REMOVED lines=51> */
[----:B------:R-:W-:Y:S01]  /*1d10*/  IADD3 R34, R34, -0x10, RZ ;  /* 0xfffffff022227810 */ /* 0x000fe20007ffe0ff */
[----:B------:R-:W-:Y:S02]  /*1d20*/  VIADD R35, R35, 0x10 ;  /* 0x0000001023237836 */ /* 0x000fe40000000000 */
        /* <DEDUP_REMOVED lines=8> */
.L_x_1648:
        /* <DEDUP_REMOVED lines=9> */
[--C-:B------:R-:W-:Y:S02]  /*1e40*/  @!P0 IMAD R13, R35, UR11, R0.reuse ;  /* 0x0000000b230d8c24 */ /* 0x100fe4000f8e0200 */
[----:B------:R-:W-:Y:S02]  /*1e50*/  @!P5 IMAD R15, R15, UR11, R0 ;  /* 0x0000000b0f0fdc24 */ /* 0x000fe4000f8e0200 */
[----:B------:R-:W-:-:S04]  /*1e60*/  @!P0 IMAD.WIDE.U32 R12, R13, 0x8, R42 ;  /* 0x000000080d0c8825 */ /* 0x000fc800078e002a */
[----:B------:R-:W-:Y:S02]  /*1e70*/  @!P5 IMAD.WIDE.U32 R14, R15, 0x8, R42 ;  /* 0x000000080f0ed825 */ /* 0x000fe400078e002a */
[----:B------:R-:W2:Y:S02]  /*1e80*/  @!P0 LDG.E.64 R12, desc[UR8][R12.64] ;  /* 0x000000080c0c8981 */ /* 0x000ea4000c1e1b00 */
[--C-:B------:R-:W-:Y:S02]  /*1e90*/  @!P6 IMAD R25, R25, UR11, R0.reuse ;  /* 0x0000000b1919ec24 */ /* 0x100fe4000f8e0200 */
[----:B------:R-:W3:Y:S01]  /*1ea0*/  @!P5 LDG.E.64 R14, desc[UR8][R14.64] ;  /* 0x000000080e0ed981 */ /* 0x000ee2000c1e1b00 */
[----:B------:R-:W-:Y:S02]  /*1eb0*/  @!P4 IMAD R27, R27, UR11, R0 ;  /* 0x0000000b1b1bcc24 */ /* 0x000fe4000f8e0200 */
[----:B------:R-:W-:-:S04]  /*1ec0*/  @!P6 IMAD.WIDE.U32 R24, R25, 0x8, R42 ;  /* 0x000000081918e825 */ /* 0x000fc800078e002a */
[----:B------:R-:W-:Y:S02]  /*1ed0*/  @!P4 IMAD.WIDE.U32 R26, R27, 0x8, R42 ;  /* 0x000000081b1ac825 */ /* 0x000fe400078e002a */
[----:B------:R-:W4:Y:S04]  /*1ee0*/  @!P6 LDG.E.64 R24, desc[UR8][R24.64] ;  /* 0x000000081818e981 */ /* 0x000f28000c1e1b00 */
[----:B------:R-:W5:Y:S01]  /*1ef0*/  @!P4 LDG.E.64 R26, desc[UR8][R26.64] ;  /* 0x000000081a1ac981 */ /* 0x000f62000c1e1b00 */
[----:B------:R-:W-:-:S04]  /*1f00*/  IADD3 R35, R35, 0x4, RZ ;  /* 0x0000000423237810 */ /* 0x000fc80007ffe0ff */
[----:B------:R-:W-:Y:S01]  /*1f10*/  IADD3 R45, R35, 0x2, RZ ;  /* 0x00000002232d7810 */ /* 0x000fe20007ffe0ff */
[----:B--2---:R-:W-:Y:S01]  /*1f20*/  @!P0 FADD.FTZ R23, R23, R13 ;  /* 0x0000000d17178221 */ /* 0x004fe20000010000 */
[----:B------:R-:W-:Y:S01]  /*1f30*/  @!P0 FADD.FTZ R22, R22, R12 ;  /* 0x0000000c16168221 */ /* 0x000fe20000010000 */
[----:B------:R-:W-:Y:S02]  /*1f40*/  ISETP.EQ.OR P0, PT, R35, UR10, P3 ;  /* 0x0000000a23007c0c */ /* 0x000fe40009f02670 */
[----:B---3--:R-:W-:Y:S01]  /*1f50*/  @!P5 FADD.FTZ R23, R23, R15 ;  /* 0x0000000f1717d221 */ /* 0x008fe20000010000 */
[----:B------:R-:W-:Y:S01]  /*1f60*/  IADD3 R15, R35, 0x1, RZ ;  /* 0x00000001230f7810 */ /* 0x000fe20007ffe0ff */
[----:B------:R-:W-:-:S03]  /*1f70*/  @!P5 FADD.FTZ R22, R22, R14 ;  /* 0x0000000e1616d221 */ /* 0x000fc60000010000 */
        /* <DEDUP_REMOVED lines=8> */
[----:B------:R-:W-:-:S04]  /*2000*/  @!P0 IMAD R13, R35, UR11, R0 ;  /* 0x0000000b230d8c24 */ /* 0x000fc8000f8e0200 */
[----:B------:R-:W-:Y:S02]  /*2010*/  @!P5 IMAD R15, R15, UR11, R0 ;  /* 0x0000000b0f0fdc24 */ /* 0x000fe4000f8e0200 */
[----:B------:R-:W-:-:S04]  /*2020*/  @!P0 IMAD.WIDE.U32 R12, R13, 0x8, R42 ;  /* 0x000000080d0c8825 */ /* 0x000fc800078e002a */
[----:B------:R-:W-:Y:S02]  /*2030*/  @!P5 IMAD.WIDE.U32 R14, R15, 0x8, R42 ;  /* 0x000000080f0ed825 */ /* 0x000fe400078e002a */
[----:B------:R-:W2:Y:S02]  /*2040*/  @!P0 LDG.E.64 R12, desc[UR8][R12.64] ;  /* 0x000000080c0c8981 */ /* 0x000ea4000c1e1b00 */
[--C-:B------:R-:W-:Y:S02]  /*2050*/  @!P6 IMAD R45, R45, UR11, R0.reuse ;  /* 0x0000000b2d2dec24 */ /* 0x100fe4000f8e0200 */
[----:B------:R-:W-:Y:S01]  /*2060*/  @!P4 IMAD R27, R25, UR11, R0 ;  /* 0x0000000b191bcc24 */ /* 0x000fe2000f8e0200 */
[----:B------:R-:W3:Y:S01]  /*2070*/  @!P5 LDG.E.64 R14, desc[UR8][R14.64] ;  /* 0x000000080e0ed981 */ /* 0x000ee2000c1e1b00 */
[----:B------:R-:W-:-:S04]  /*2080*/  @!P6 IMAD.WIDE.U32 R24, R45, 0x8, R42 ;  /* 0x000000082d18e825 */ /* 0x000fc800078e002a */
[----:B------:R-:W-:Y:S02]  /*2090*/  @!P4 IMAD.WIDE.U32 R26, R27, 0x8, R42 ;  /* 0x000000081b1ac825 */ /* 0x000fe400078e002a */
[----:B------:R-:W4:Y:S04]  /*20a0*/  @!P6 LDG.E.64 R24, desc[UR8][R24.64] ;  /* 0x000000081818e981 */ /* 0x000f28000c1e1b00 */
[----:B------:R-:W5:Y:S01]  /*20b0*/  @!P4 LDG.E.64 R26, desc[UR8][R26.64] ;  /* 0x000000081a1ac981 */ /* 0x000f62000c1e1b00 */
        /* <DEDUP_REMOVED lines=9> */
[----:B------:R-:W-:-:S03]  /*2150*/  @!P6 FADD.FTZ R23, R23, R25 ;  /* 0x000000191717e221 */ /* 0x000fc60000010000 */
[----:B-----5:R-:W-:Y:S01]  /*2160*/  @!P4 FADD.FTZ R22, R22, R26 ;  /* 0x0000001a1616c221 */ /* 0x020fe20000010000 */
[----:B------:R-:W-:-:S07]  /*2170*/  @!P4 FADD.FTZ R23, R23, R27 ;  /* 0x0000001b1717c221 */ /* 0x000fce0000010000 */
.L_x_1650:
[----:B------:R-:W-:-:S13]  /*2180*/  ISETP.NE.OR P0, PT, R34, RZ, P0 ;  /* 0x000000ff2200720c */ /* 0x000fda0000705670 */
[----:B------:R-:W-:Y:S05]  /*2190*/  @!P0 BRA `(.L_x_1646) ;  /* 0x00000000007c8947 */ /* 0x000fea0003800000 */
.L_x_1647:
[C---:B------:R-:W-:Y:S02]  /*21a0*/  ISETP.EQ.OR P5, PT, R35.reuse, UR10, P3 ;  /* 0x0000000a23007c0c */ /* 0x040fe40009fa2670 */
[C---:B------:R-:W-:Y:S02]  /*21b0*/  IADD3 R15, R35.reuse, 0x1, RZ ;  /* 0x00000001230f7810 */ /* 0x040fe40007ffe0ff */
[----:B------:R-:W-:Y:S02]  /*21c0*/  IADD3 R25, R35, 0x2, RZ ;  /* 0x0000000223197810 */ /* 0x000fe40007ffe0ff */
[----:B------:R-:W-:Y:S02]  /*21d0*/  ISETP.EQ.OR P6, PT, R15, UR10, P3 ;  /* 0x0000000a0f007c0c */ /* 0x000fe40009fc2670 */
[----:B------:R-:W-:Y:S02]  /*21e0*/  IADD3 R27, R35, 0x3, RZ ;  /* 0x00000003231b7810 */ /* 0x000fe40007ffe0ff */
[----:B------:R-:W-:-:S02]  /*21f0*/  ISETP.EQ.OR P4, PT, R25, UR10, P3 ;  /* 0x0000000a19007c0c */ /* 0x000fc40009f82670 */
[----:B------:R-:W-:Y:S01]  /*2200*/  ISETP.EQ.OR P0, PT, R27, UR10, P3 ;  /* 0x0000000a1b007c0c */ /* 0x000fe20009f02670 */
[----:B------:R-:W-:-:S04]  /*2210*/  @!P5 IMAD R13, R35, UR11, R0 ;  /* 0x0000000b230ddc24 */ /* 0x000fc8000f8e0200 */
[----:B------:R-:W-:-:S04]  /*2220*/  @!P5 IMAD.WIDE.U32 R12, R13, 0x8, R42 ;  /* 0x000000080d0cd825 */ /* 0x000fc800078e002a */
[--C-:B------:R-:W-:Y:S02]  /*2230*/  @!P6 IMAD R15, R15, UR11, R0.reuse ;  /* 0x0000000b0f0fec24 */ /* 0x100fe4000f8e0200 */
[----:B------:R-:W2:Y:S01]  /*2240*/  @!P5 LDG.E.64 R12, desc[UR8][R12.64] ;  /* 0x000000080c0cd981 */ /* 0x000ea2000c1e1b00 */
[----:B------:R-:W-:Y:S02]  /*2250*/  @!P4 IMAD R25, R25, UR11, R0 ;  /* 0x0000000b1919cc24 */ /* 0x000fe4000f8e0200 */
[----:B------:R-:W-:-:S04]  /*2260*/  @!P6 IMAD.WIDE.U32 R14, R15, 0x8, R42 ;  /* 0x000000080f0ee825 */ /* 0x000fc800078e002a */
[----:B------:R-:W-:Y:S02]  /*2270*/  @!P0 IMAD R27, R27, UR11, R0 ;  /* 0x0000000b1b1b8c24 */ /* 0x000fe4000f8e0200 */
        /* <DEDUP_REMOVED lines=17> */
.L_x_1646:
        /* <DEDUP_REMOVED lines=11> */
.L_x_1652:
[----:B------:R-:W-:Y:S05]  /*2440*/  BSYNC B0 ;  /* 0x0000000000007941 */ /* 0x000fea0003800000 */
.L_x_1651:
        /* <DEDUP_REMOVED lines=16> */
.L_x_1643:
[----:B------:R-:W-:Y:S01]  /*2550*/  ULDC.64 UR6, c[0x0][0x218] ;  /* 0x0000860000067ab9 */ /* 0x000fe20000000a00 */
[----:B------:R-:W-:Y:S01]  /*2560*/  LOP3.LUT P0, RZ, R2, UR10, RZ, 0xfc, !PT ;  /* 0x0000000a02ff7c12 */ /* 0x000fe2000f80fcff */
[----:B------:R-:W-:Y:S01]  /*2570*/  ULDC UR14, c[0x0][0x2a4] ;  /* 0x0000a900000e7ab9 */ /* 0x000fe20000000800 */
[----:B------:R-:W-:Y:S01]  /*2580*/  ISETP.EQ.U32.AND P4, PT, RZ, UR6, PT ;  /* 0x00000006ff007c0c */ /* 0x000fe2000bf82070 */
[----:B------:R-:W-:Y:S01]  /*2590*/  UMOV UR6, 0x400 ;  /* 0x0000040000067882 */ /* 0x000fe20000000000 */
[----:B0-----:R-:W-:Y:S01]  /*25a0*/  MOV R13, UR13 ;  /* 0x0000000d000d7c02 */ /* 0x001fe20008000f00 */
[----:B------:R-:W-:Y:S01]  /*25b0*/  ULDC.64 UR16, c[0x0][0x228] ;  /* 0x00008a0000107ab9 */ /* 0x000fe20000000a00 */
[----:B------:R-:W-:Y:S01]  /*25c0*/  ISETP.EQ.OR.EX P0, PT, RZ, UR7, P0, P4 ;  /* 0x00000007ff007c0c */ /* 0x000fe20008702740 */
[----:B------:R-:W0:Y:S01]  /*25d0*/  S2UR UR7, SR_CgaCtaId ;  /* 0x00000000000779c3 */ /* 0x000e220000008800 */
[C---:B------:R-:W-:Y:S01]  /*25e0*/  SHF.L.U32 R24, R40.reuse, 0x1, RZ ;  /* 0x0000000128187819 */ /* 0x040fe200000006ff */
[----:B------:R-:W-:Y:S01]  /*25f0*/  ULDC.64 UR18, c[0x0][0x230] ;  /* 0x00008c0000127ab9 */ /* 0x000fe20000000a00 */
[----:B------:R-:W-:-:S02]  /*2600*/  SHF.L.U64.HI R14, R40, 0x1, R41 ;  /* 0x00000001280e7819 */ /* 0x000fc40000010229 */
[C---:B------:R-:W-:Y:S02]  /*2610*/  IADD3 R26, P4, R24.reuse, UR16, RZ ;  /* 0x00000010181a7c10 */ /* 0x040fe4000ff9e0ff */
[----:B------:R-:W-:Y:S02]  /*2620*/  IADD3 R24, P5, R24, UR18, RZ ;  /* 0x0000001218187c10 */ /* 0x000fe4000ffbe0ff */
[C---:B------:R-:W-:Y:S01]  /*2630*/  IADD3.X R27, R14.reuse, UR17, RZ, P4, !PT ;  /* 0x000000110e1b7c10 */ /* 0x040fe2000a7fe4ff */
[----:B------:R-:W-:Y:S01]  /*2640*/  IMAD.U32 R11, R11, 0x10000, RZ ;  /* 0x000100000b0b7824 */ /* 0x000fe200078e00ff */
[----:B------:R-:W-:Y:S01]  /*2650*/  IADD3.X R25, R14, UR19, RZ, P5, !PT ;  /* 0x000000130e197c10 */ /* 0x000fe2000affe4ff */
[----:B------:R-:W1:Y:S01]  /*2660*/  @!P0 LDC.64 R34, c[0x0][0x218] ;  /* 0x00008600ff228b82 */ /* 0x000e620000000a00 */
[----:B------:R-:W-:Y:S01]  /*2670*/  @!P0 FMUL.FTZ R12, R22, UR14 ;  /* 0x0000000e160c8c20 */ /* 0x000fe20008410000 */
[----:B------:R-:W-:Y:S01]  /*2680*/  SHF.L.U32 R45, R16, 0x10, RZ ;  /* 0x00000010102d7819 */ /* 0x000fe200000006ff */
[----:B------:R-:W-:Y:S01]  /*2690*/  ULDC.64 UR16, c[0x0][0x278] ;  /* 0x00009e0000107ab9 */ /* 0x000fe20000000a00 */
[----:B0-----:R-:W-:-:S09]  /*26a0*/  ULEA UR6, UR7, UR6, 0x18 ;  /* 0x0000000607067291 */ /* 0x001fd2000f8ec03f */
[----:B------:R-:W-:Y:S01]  /*26b0*/  @!P3 STS.64 [UR6+0x30], R22 ;  /* 0x00003016ff00b988 */ /* 0x000fe20008000a06 */
[----:B-1----:R-:W-:-:S04]  /*26c0*/  @!P0 IMAD.WIDE R34, R13, 0x8, R34 ;  /* 0x000000080d228825 */ /* 0x002fc800078e0222 */
[----:B------:R-:W-:-:S05]  /*26d0*/  @!P0 FMUL.FTZ R13, R23, UR14 ;  /* 0x0000000e170d8c20 */ /* 0x000fca0008410000 */
[----:B------:R-:W-:Y:S01]  /*26e0*/  @!P0 STG.E.64 desc[UR8][R34.64], R12 ;  /* 0x0000000c22008986 */ /* 0x000fe2000c101b08 */
[----:B------:R-:W-:Y:S06]  /*26f0*/  BAR.SYNC.DEFER_BLOCKING 0x0 ;  /* 0x0000000000007b1d */ /* 0x000fec0000010000 */
[----:B------:R-:W2:Y:S04]  /*2700*/  LDG.E.U16 R40, desc[UR8][R26.64] ;  /* 0x000000081a287981 */ /* 0x000ea8000c1e1500 */
[----:B------:R-:W3:Y:S04]  /*2710*/  LDG.E.U16 R41, desc[UR8][R24.64] ;  /* 0x0000000818297981 */ /* 0x000ee8000c1e1500 */
[----:B------:R-:W4:Y:S04]  /*2720*/  LDG.E.U16 R42, desc[UR8][R26.64+0x2] ;  /* 0x000002081a2a7981 */ /* 0x000f28000c1e1500 */
[----:B------:R0:W5:Y:S04]  /*2730*/  LDG.E.U16 R43, desc[UR8][R24.64+0x2] ;  /* 0x00000208182b7981 */ /* 0x000168000c1e1500 */
[----:B------:R-:W1:Y:S02]  /*2740*/  LDS.64 R14, [UR6+0x30] ;  /* 0x00003006ff0e7984 */ /* 0x000e640008000a00 */
[----:B-1----:R-:W-:-:S04]  /*2750*/  FMUL.FTZ R14, R14, UR14 ;  /* 0x0000000e0e0e7c20 */ /* 0x002fc80008410000 */
[----:B------:R-:W-:-:S04]  /*2760*/  FMUL.FTZ R44, R14, R14 ;  /* 0x0000000e0e2c7220 */ /* 0x000fc80000410000 */
[----:B------:R-:W-:-:S05]  /*2770*/  FFMA.FTZ R15, R15, UR14, -R44 ;  /* 0x0000000e0f0f7c23 */ /* 0x000fca000801082c */
[----:B------:R-:W-:-:S13]  /*2780*/  FSETP.GTU.FTZ.AND P0, PT, R15, RZ, PT ;  /* 0x000000ff0f00720b */ /* 0x000fda0003f1c000 */
[----:B------:R-:W-:Y:S01]  /*2790*/  VOTEU.ANY UP0, P0 ;  /* 0x00000000003f7886 */ /* 0x000fe20000000100 */
[----:B------:R-:W-:-:S04]  /*27a0*/  PLOP3.LUT P0, PT, PT, PT, UP0, 0x80, 0x0 ;  /* 0x000000000000781c */ /* 0x000fc80003f0f008 */
[----:B------:R-:W-:-:S09]  /*27b0*/  @UP0 ULDC UR6, c[0x0][0x238] ;  /* 0x00008e0000060ab9 */ /* 0x000fd20000000800 */
[----:B------:R-:W-:-:S06]  /*27c0*/  @P0 FADD.FTZ R12, R15, UR6 ;  /* 0x000000060f0c0e21 */ /* 0x000fcc0008010000 */
[----:B------:R-:W1:Y:S01]  /*27d0*/  @P0 MUFU.RSQ R12, R12 ;  /* 0x0000000c000c0308 */ /* 0x000e620000001400 */
[----:B------:R-:W-:Y:S02]  /*27e0*/  SHF.L.U32 R15, R21, 0x10, RZ ;  /* 0x00000010150f7819 */ /* 0x000fe400000006ff */
[C---:B------:R-:W-:Y:S02]  /*27f0*/  PRMT R16, R17.reuse, 0x7632, R16 ;  /* 0x0000763211107816 */ /* 0x040fe40000000010 */
[----:B------:R-:W-:Y:S02]  /*2800*/  ISETP.NE.AND P6, PT, RZ, UR12, PT ;  /* 0x0000000cff007c0c */ /* 0x000fe4000bfc5270 */
[----:B------:R-:W-:Y:S02]  /*2810*/  SHF.L.U32 R35, R10, 0x10, RZ ;  /* 0x000000100a237819 */ /* 0x000fe400000006ff */
[----:B------:R-:W-:Y:S02]  /*2820*/  SHF.L.U32 R23, R17, 0x10, RZ ;  /* 0x0000001011177819 */ /* 0x000fe400000006ff */
[----:B-1----:R-:W-:-:S02]  /*2830*/  @P0 R2UR UR7, R12 ;  /* 0x000000000c0702ca */ /* 0x002fc400000e0000 */
[C---:B0-----:R-:W-:Y:S02]  /*2840*/  PRMT R24, R18.reuse, 0x7632, R24 ;  /* 0x0000763212187816 */ /* 0x041fe40000000018 */
[----:B------:R-:W-:Y:S02]  /*2850*/  SHF.L.U32 R21, R18, 0x10, RZ ;  /* 0x0000001012157819 */ /* 0x000fe400000006ff */
[----:B------:R-:W-:Y:S02]  /*2860*/  PRMT R25, R8, 0x7632, R25 ;  /* 0x0000763208197816 */ /* 0x000fe40000000019 */
[----:B------:R-:W-:Y:S02]  /*2870*/  PRMT R27, R19, 0x7632, R27 ;  /* 0x00007632131b7816 */ /* 0x000fe4000000001b */
[----:B------:R-:W-:Y:S02]  /*2880*/  PRMT R33, R20, 0x7632, R33 ;  /* 0x0000763214217816 */ /* 0x000fe40000000021 */
[----:B------:R-:W-:-:S02]  /*2890*/  SHF.L.U32 R17, R8, 0x10, RZ ;  /* 0x0000001008117819 */ /* 0x000fc400000006ff */
[----:B------:R-:W-:Y:S02]  /*28a0*/  SHF.L.U32 R19, R19, 0x10, RZ ;  /* 0x0000001013137819 */ /* 0x000fe400000006ff */
[----:B------:R-:W-:Y:S02]  /*28b0*/  SHF.L.U32 R13, R20, 0x10, RZ ;  /* 0x00000010140d7819 */ /* 0x000fe400000006ff */
[----:B------:R-:W-:Y:S01]  /*28c0*/  SHF.L.U32 R32, R32, 0x10, RZ ;  /* 0x0000001020207819 */ /* 0x000fe200000006ff */
[----:B------:R-:W-:Y:S01]  /*28d0*/  FADD.FTZ R10, -R14, R15 ;  /* 0x0000000f0e0a7221 */ /* 0x000fe20000010100 */
[----:B------:R-:W-:Y:S01]  /*28e0*/  SHF.L.U32 R16, R16, 0x10, RZ ;  /* 0x0000001010107819 */ /* 0x000fe200000006ff */
[--C-:B------:R-:W-:Y:S01]  /*28f0*/  FADD.FTZ R8, R35, -R14.reuse ;  /* 0x8000000e23087221 */ /* 0x100fe20000010000 */
[----:B------:R-:W-:Y:S01]  /*2900*/  SHF.L.U32 R31, R31, 0x10, RZ ;  /* 0x000000101f1f7819 */ /* 0x000fe200000006ff */
[--C-:B------:R-:W-:Y:S01]  /*2910*/  FADD.FTZ R11, R11, -R14.reuse ;  /* 0x8000000e0b0b7221 */ /* 0x100fe20000010000 */
[----:B------:R-:W-:Y:S01]  /*2920*/  SHF.L.U32 R24, R24, 0x10, RZ ;  /* 0x0000001018187819 */ /* 0x000fe200000006ff */
[--C-:B------:R-:W-:Y:S01]  /*2930*/  FADD.FTZ R12, R45, -R14.reuse ;  /* 0x8000000e2d0c7221 */ /* 0x100fe20000010000 */
[----:B------:R-:W-:Y:S01]  /*2940*/  SHF.L.U32 R25, R25, 0x10, RZ ;  /* 0x0000001019197819 */ /* 0x000fe200000006ff */
[--C-:B------:R-:W-:Y:S01]  /*2950*/  FADD.FTZ R20, R21, -R14.reuse ;  /* 0x8000000e15147221 */ /* 0x100fe20000010000 */
[----:B------:R-:W-:Y:S01]  /*2960*/  SHF.L.U32 R27, R27, 0x10, RZ ;  /* 0x000000101b1b7819 */ /* 0x000fe200000006ff */
[----:B------:R-:W-:Y:S01]  /*2970*/  UMOV UR6, 0x3f800000 ;  /* 0x3f80000000067882 */ /* 0x000fe20000000000 */
[----:B------:R-:W-:Y:S01]  /*2980*/  SHF.L.U32 R33, R33, 0x10, RZ ;  /* 0x0000001021217819 */ /* 0x000fe200000006ff */
[--C-:B------:R-:W-:Y:S01]  /*2990*/  FADD.FTZ R18, R23, -R14.reuse ;  /* 0x8000000e17127221 */ /* 0x100fe20000010000 */
[----:B------:R-:W-:Y:S01]  /*29a0*/  ISETP.GE.U32.AND P0, PT, R29, UR16, PT ;  /* 0x000000101d007c0c */ /* 0x000fe2000bf06070 */
[--C-:B------:R-:W-:Y:S01]  /*29b0*/  FADD.FTZ R21, R17, -R14.reuse ;  /* 0x8000000e11157221 */ /* 0x100fe20000010000 */
[--C-:B------:R-:W-:Y:S01]  /*29c0*/  FADD.FTZ R19, R19, -R14.reuse ;  /* 0x8000000e13137221 */ /* 0x100fe20000010000 */
[----:B------:R-:W-:Y:S01]  /*29d0*/  FADD.FTZ R13, R13, -R14 ;  /* 0x8000000e0d0d7221 */ /* 0x000fe20000010000 */
[----:B------:R-:W-:Y:S01]  /*29e0*/  @UP0 UMOV UR6, UR7 ;  /* 0x0000000700060c82 */ /* 0x000fe20008000000 */
[C---:B------:R-:W-:Y:S01]  /*29f0*/  FADD.FTZ R15, -R14.reuse, R32 ;  /* 0x000000200e0f7221 */ /* 0x040fe20000010100 */
[----:B------:R-:W-:Y:S01]  /*2a00*/  FADD.FTZ R23, -R14, R16 ;  /* 0x000000100e177221 */ /* 0x000fe20000010100 */
[----:B------:R-:W-:Y:S01]  /*2a10*/  FMUL.FTZ R32, R10, UR6 ;  /* 0x000000060a207c20 */ /* 0x000fe20008410000 */
[C---:B------:R-:W-:Y:S01]  /*2a20*/  FADD.FTZ R22, -R14.reuse, R31 ;  /* 0x0000001f0e167221 */ /* 0x040fe20000010100 */
[C---:B------:R-:W-:Y:S01]  /*2a30*/  FADD.FTZ R24, -R14.reuse, R24 ;  /* 0x000000180e187221 */ /* 0x040fe20000010100 */
[C---:B------:R-:W-:Y:S01]  /*2a40*/  FADD.FTZ R25, -R14.reuse, R25 ;  /* 0x000000190e197221 */ /* 0x040fe20000010100 */
[C---:B------:R-:W-:Y:S01]  /*2a50*/  FADD.FTZ R27, -R14.reuse, R27 ;  /* 0x0000001b0e1b7221 */ /* 0x040fe20000010100 */
[----:B------:R-:W-:Y:S01]  /*2a60*/  FADD.FTZ R33, -R14, R33 ;  /* 0x000000210e217221 */ /* 0x000fe20000010100 */
[----:B------:R-:W-:Y:S01]  /*2a70*/  FMUL.FTZ R8, R8, UR6 ;  /* 0x0000000608087c20 */ /* 0x000fe20008410000 */
[----:B------:R-:W-:Y:S01]  /*2a80*/  FMUL.FTZ R10, R11, UR6 ;  /* 0x000000060b0a7c20 */ /* 0x000fe20008410000 */
[----:B------:R-:W-:Y:S01]  /*2a90*/  FMUL.FTZ R12, R12, UR6 ;  /* 0x000000060c0c7c20 */ /* 0x000fe20008410000 */
[----:B------:R-:W-:Y:S01]  /*2aa0*/  ISETP.GE.AND.EX P0, PT, R7, UR17, PT, P0 ;  /* 0x0000001107007c0c */ /* 0x000fe2000bf06300 */
[----:B------:R-:W-:Y:S01]  /*2ab0*/  FMUL.FTZ R18, R18, UR6 ;  /* 0x0000000612127c20 */ /* 0x000fe20008410000 */
[----:B------:R-:W-:Y:S01]  /*2ac0*/  FMUL.FTZ R14, R20, UR6 ;  /* 0x00000006140e7c20 */ /* 0x000fe20008410000 */
[----:B------:R-:W-:Y:S01]  /*2ad0*/  FMUL.FTZ R34, R21, UR6 ;  /* 0x0000000615227c20 */ /* 0x000fe20008410000 */
[----:B------:R-:W-:Y:S01]  /*2ae0*/  FMUL.FTZ R44, R13, UR6 ;  /* 0x000000060d2c7c20 */ /* 0x000fe20008410000 */
[----:B------:R-:W-:Y:S01]  /*2af0*/  ISETP.LT.U32.AND P0, PT, R2, 0x80, !P0 ;  /* 0x000000800200780c */ /* 0x000fe20004701070 */
[----:B------:R-:W-:Y:S01]  /*2b00*/  FMUL.FTZ R31, R15, UR6 ;  /* 0x000000060f1f7c20 */ /* 0x000fe20008410000 */
[----:B--2---:R-:W-:-:S02]  /*2b10*/  SHF.L.U32 R40, R40, 0x10, RZ ;  /* 0x0000001028287819 */ /* 0x004fc400000006ff */
[----:B---3--:R-:W-:Y:S02]  /*2b20*/  SHF.L.U32 R41, R41, 0x10, RZ ;  /* 0x0000001029297819 */ /* 0x008fe400000006ff */
[----:B----4-:R-:W-:Y:S01]  /*2b30*/  SHF.L.U32 R16, R42, 0x10, RZ ;  /* 0x000000102a107819 */ /* 0x010fe200000006ff */
[----:B------:R-:W-:Y:S01]  /*2b40*/  FMUL.FTZ R42, R19, UR6 ;  /* 0x00000006132a7c20 */ /* 0x000fe20008410000 */
[----:B-----5:R-:W-:Y:S01]  /*2b50*/  SHF.L.U32 R17, R43, 0x10, RZ ;  /* 0x000000102b117819 */ /* 0x020fe200000006ff */
[C-C-:B------:R-:W-:Y:S01]  /*2b60*/  FFMA.FTZ R21, R40.reuse, R8, R41.reuse ;  /* 0x0000000828157223 */ /* 0x140fe20000010029 */
[C-C-:B------:R-:W-:Y:S01]  /*2b70*/  FFMA.FTZ R20, R40.reuse, R10, R41.reuse ;  /* 0x0000000a28147223 */ /* 0x140fe20000010029 */
[C-C-:B------:R-:W-:Y:S01]  /*2b80*/  FFMA.FTZ R26, R40.reuse, R12, R41.reuse ;  /* 0x0000000c281a7223 */ /* 0x140fe20000010029 */
[C-C-:B------:R-:W-:Y:S01]  /*2b90*/  FFMA.FTZ R8, R40.reuse, R18, R41.reuse ;  /* 0x0000001228087223 */ /* 0x140fe20000010029 */
[C-C-:B------:R-:W-:Y:S01]  /*2ba0*/  FFMA.FTZ R10, R40.reuse, R14, R41.reuse ;  /* 0x0000000e280a7223 */ /* 0x140fe20000010029 */
[C-C-:B------:R-:W-:Y:S01]  /*2bb0*/  FFMA.FTZ R11, R40.reuse, R34, R41.reuse ;  /* 0x00000022280b7223 */ /* 0x140fe20000010029 */
[C-C-:B------:R-:W-:Y:S01]  /*2bc0*/  FFMA.FTZ R12, R40.reuse, R42, R41.reuse ;  /* 0x0000002a280c7223 */ /* 0x140fe20000010029 */
[----:B------:R-:W-:Y:S01]  /*2bd0*/  FFMA.FTZ R13, R40, R44, R41 ;  /* 0x0000002c280d7223 */ /* 0x000fe20000010029 */
        /* <DEDUP_REMOVED lines=12> */
.L_x_1653:
[----:B------:R-:W-:Y:S04]  /*2ca0*/  BSSY B0, `(.L_x_1654) ;  /* 0x000000f000007945 */ /* 0x000fe80003800000 */
[----:B------:R-:W-:Y:S05]  /*2cb0*/  @P2 BRA `(.L_x_1655) ;  /* 0x0000000000342947 */ /* 0x000fea0003800000 */
        /* <DEDUP_REMOVED lines=13> */
.L_x_1655:
[----:B------:R-:W-:Y:S05]  /*2d90*/  BSYNC B0 ;  /* 0x0000000000007941 */ /* 0x000fea0003800000 */
.L_x_1654:
[----:B------:R-:W-:Y:S01]  /*2da0*/  FFMA.FTZ R31, R16, R31, R17 ;  /* 0x0000001f101f7223 */ /* 0x000fe20000010011 */
[----:B------:R-:W-:Y:S06]  /*2db0*/  @!P6 BRA `(.L_x_1656) ;  /* 0x000000000028e947 */ /* 0x000fec0003800000 */
        /* <DEDUP_REMOVED lines=10> */
.L_x_1656:
[----:B------:R-:W-:Y:S04]  /*2e60*/  BSSY B0, `(.L_x_1657) ;  /* 0x000000e000007945 */ /* 0x000fe80003800000 */
[----:B------:R-:W-:Y:S05]  /*2e70*/  @!P0 BRA `(.L_x_1658) ;  /* 0x0000000000308947 */ /* 0x000fea0003800000 */
[----:B------:R-:W-:Y:S01]  /*2e80*/  ULDC.64 UR14, c[0x0][0x270] ;  /* 0x00009c00000e7ab9 */ /* 0x000fe20000000a00 */
[----:B------:R-:W-:Y:S01]  /*2e90*/  MOV R14, R38 ;  /* 0x00000026000e7202 */ /* 0x000fe20000000f00 */
[----:B0-----:R-:W-:Y:S01]  /*2ea0*/  IMAD R18, R7, UR14, RZ ;  /* 0x0000000e07127c24 */ /* 0x001fe2000f8e02ff */
[----:B------:R-:W-:Y:S01]  /*2eb0*/  F2FP.BF16.F32.PACK_AB R31, R31, R20 ;  /* 0x000000141f1f723e */ /* 0x000fe200000010ff */
[----:B------:R-:W-:Y:S02]  /*2ec0*/  IMAD.MOV.U32 R15, RZ, RZ, R37 ;  /* 0x000000ffff0f7224 */ /* 0x000fe400078e0025 */
[C---:B------:R-:W-:Y:S02]  /*2ed0*/  IMAD R19, R29.reuse, UR15, R18 ;  /* 0x0000000f1d137c24 */ /* 0x040fe4000f8e0212 */
[----:B------:R-:W-:Y:S01]  /*2ee0*/  IMAD.WIDE.U32 R14, R29, UR14, R14 ;  /* 0x0000000e1d0e7c25 */ /* 0x000fe2000f8e000e */
[----:B------:R-:W-:Y:S02]  /*2ef0*/  ULDC.64 UR14, c[0x0][0x210] ;  /* 0x00008400000e7ab9 */ /* 0x000fe40000000a00 */
[----:B------:R-:W-:-:S02]  /*2f00*/  LEA R18, P0, R14, UR14, 0x1 ;  /* 0x0000000e0e127c11 */ /* 0x000fc4000f8008ff */
[----:B------:R-:W-:-:S04]  /*2f10*/  IADD3 R19, R15, R19, RZ ;  /* 0x000000130f137210 */ /* 0x000fc80007ffe0ff */
[----:B------:R-:W-:-:S05]  /*2f20*/  LEA.HI.X R19, R14, UR15, R19, 0x1, P0 ;  /* 0x0000000f0e137c11 */ /* 0x000fca00080f0c13 */
[----:B------:R1:W-:Y:S02]  /*2f30*/  STG.E desc[UR8][R18.64], R31 ;  /* 0x0000001f12007986 */ /* 0x0003e4000c101908 */
.L_x_1658:
[----:B------:R-:W-:Y:S05]  /*2f40*/  BSYNC B0 ;  /* 0x0000000000007941 */ /* 0x000fea0003800000 */
.L_x_1657:
[----:B-1----:R-:W-:Y:S01]  /*2f50*/  IADD3 R31, R30, 0xc0, RZ ;  /* 0x000000c01e1f7810 */ /* 0x002fe20007ffe0ff */
[----:B0-----:R-:W-:Y:S01]  /*2f60*/  FMUL.FTZ R18, R22, UR6 ;  /* 0x0000000616127c20 */ /* 0x001fe20008410000 */
[----:B------:R-:W-:Y:S01]  /*2f70*/  IADD3 R20, R30, 0x100, RZ ;  /* 0x000001001e147810 */ /* 0x000fe20007ffe0ff */
[----:B------:R-:W-:Y:S01]  /*2f80*/  FMUL.FTZ R24, R24, UR6 ;  /* 0x0000000618187c20 */ /* 0x000fe20008410000 */
[----:B------:R-:W-:Y:S01]  /*2f90*/  SHF.R.S32.HI R15, RZ, 0x1f, R28 ;  /* 0x0000001fff0f7819 */ /* 0x000fe2000001141c */
[----:B------:R-:W-:Y:S01]  /*2fa0*/  FMUL.FTZ R23, R23, UR6 ;  /* 0x0000000617177c20 */ /* 0x000fe20008410000 */
[----:B------:R-:W-:Y:S01]  /*2fb0*/  SHF.R.S32.HI R14, RZ, 0x1f, R5 ;  /* 0x0000001fff0e7819 */ /* 0x000fe20000011405 */
[----:B------:R-:W-:Y:S01]  /*2fc0*/  FMUL.FTZ R22, R25, UR6 ;  /* 0x0000000619167c20 */ /* 0x000fe20008410000 */
[----:B------:R-:W-:Y:S01]  /*2fd0*/  ISETP.GE.U32.AND P5, PT, R31, UR16, PT ;  /* 0x000000101f007c0c */ /* 0x000fe2000bfa6070 */
[----:B------:R-:W-:Y:S01]  /*2fe0*/  FMUL.FTZ R34, R27, UR6 ;  /* 0x000000061b227c20 */ /* 0x000fe20008410000 */
[----:B------:R-:W-:Y:S01]  /*2ff0*/  ISETP.GE.U32.AND P0, PT, R20, UR16, PT ;  /* 0x0000001014007c0c */ /* 0x000fe2000bf06070 */
[----:B------:R-:W-:Y:S01]  /*3000*/  FMUL.FTZ R40, R33, UR6 ;  /* 0x0000000621287c20 */ /* 0x000fe20008410000 */
[----:B------:R-:W-:Y:S01]  /*3010*/  ISETP.GE.U32.AND P2, PT, R28, UR16, PT ;  /* 0x000000101c007c0c */ /* 0x000fe2000bf46070 */
[C---:B------:R-:W-:Y:S01]  /*3020*/  FFMA.FTZ R25, R16.reuse, R24, R17 ;  /* 0x0000001810197223 */ /* 0x040fe20000010011 */
[----:B------:R-:W-:Y:S01]  /*3030*/  SHF.R.S32.HI R32, RZ, 0x1f, R31 ;  /* 0x0000001fff207819 */ /* 0x000fe2000001141f */
[C-C-:B------:R-:W-:Y:S01]  /*3040*/  FFMA.FTZ R23, R16.reuse, R23, R17.reuse ;  /* 0x0000001710177223 */ /* 0x140fe20000010011 */
[----:B------:R-:W-:Y:S01]  /*3050*/  SHF.R.S32.HI R21, RZ, 0x1f, R20 ;  /* 0x0000001fff157819 */ /* 0x000fe20000011414 */
[C-C-:B------:R-:W-:Y:S01]  /*3060*/  FFMA.FTZ R22, R16.reuse, R22, R17.reuse ;  /* 0x0000001610167223 */ /* 0x140fe20000010011 */
[----:B------:R-:W-:Y:S01]  /*3070*/  ISETP.GE.U32.AND P3, PT, R5, UR16, PT ;  /* 0x0000001005007c0c */ /* 0x000fe2000bf66070 */
[--C-:B------:R-:W-:Y:S01]  /*3080*/  FFMA.FTZ R27, R16, R34, R17.reuse ;  /* 0x00000022101b7223 */ /* 0x100fe20000010011 */
[----:B------:R-:W-:Y:S01]  /*3090*/  ISETP.GE.U32.AND P4, PT, R4, UR16, PT ;  /* 0x0000001004007c0c */ /* 0x000fe2000bf86070 */
[--C-:B------:R-:W-:Y:S01]  /*30a0*/  FFMA.FTZ R24, R16, R40, R17.reuse ;  /* 0x0000002810187223 */ /* 0x100fe20000010011 */
[----:B------:R-:W-:Y:S01]  /*30b0*/  ISETP.GE.AND.EX P5, PT, R32, UR17, PT, P5 ;  /* 0x0000001120007c0c */ /* 0x000fe2000bfa6350 */
[----:B------:R-:W-:Y:S01]  /*30c0*/  FFMA.FTZ R33, R16, R18, R17 ;  /* 0x0000001210217223 */ /* 0x000fe20000010011 */
[----:B------:R-:W-:-:S02]  /*30d0*/  ISETP.GE.AND.EX P0, PT, R21, UR17, PT, P0 ;  /* 0x0000001115007c0c */ /* 0x000fc4000bf06300 */
[----:B------:R-:W-:Y:S02]  /*30e0*/  ISETP.GE.AND.EX P2, PT, R15, UR17, PT, P2 ;  /* 0x000000110f007c0c */ /* 0x000fe4000bf46320 */
[----:B------:R-:W-:Y:S02]  /*30f0*/  ISETP.GE.AND.EX P3, PT, R14, UR17, PT, P3 ;  /* 0x000000110e007c0c */ /* 0x000fe4000bf66330 */
[----:B------:R-:W-:Y:S02]  /*3100*/  ISETP.GE.AND.EX P4, PT, R9, UR17, PT, P4 ;  /* 0x0000001109007c0c */ /* 0x000fe4000bf86340 */
[C---:B------:R-:W-:Y:S02]  /*3110*/  ISETP.LT.U32.AND P5, PT, R2.reuse, 0x80, !P5 ;  /* 0x000000800200780c */ /* 0x040fe40006fa1070 */
[C---:B------:R-:W-:Y:S02]  /*3120*/  ISETP.LT.U32.AND P0, PT, R2.reuse, 0x80, !P0 ;  /* 0x000000800200780c */ /* 0x040fe40004701070 */
[----:B------:R-:W-:-:S02]  /*3130*/  ISETP.LT.U32.AND P2, PT, R2, 0x80, !P2 ;  /* 0x000000800200780c */ /* 0x000fc40005741070 */
        /* <DEDUP_REMOVED lines=13> */
.L_x_1659:
[----:B------:R-:W-:Y:S04]  /*3210*/  BSSY B0, `(.L_x_1660) ;  /* 0x0000010000007945 */ /* 0x000fe80003800000 */
[----:B------:R-:W-:Y:S05]  /*3220*/  @P1 BRA `(.L_x_1661) ;  /* 0x0000000000381947 */ /* 0x000fea0003800000 */
[----:B------:R-:W-:Y:S01]  /*3230*/  IADD3 R19, R30, 0x80, RZ ;  /* 0x000000801e137810 */ /* 0x000fe20007ffe0ff */
[----:B------:R-:W-:Y:S01]  /*3240*/  ULDC.64 UR14, c[0x0][0x270] ;  /* 0x00009c00000e7ab9 */ /* 0x000fe20000000a00 */
[----:B------:R-:W-:Y:S02]  /*3250*/  MOV R17, R37 ;  /* 0x0000002500117202 */ /* 0x000fe40000000f00 */
[----:B------:R-:W-:Y:S02]  /*3260*/  SHF.R.S32.HI R16, RZ, 0x1f, R19 ;  /* 0x0000001fff107819 */ /* 0x000fe40000011413 */
[----:B------:R-:W-:-:S03]  /*3270*/  F2FP.BF16.F32.PACK_AB R33, R33, R26 ;  /* 0x0000001a2121723e */ /* 0x000fc600000010ff */
        /* <DEDUP_REMOVED lines=9> */
.L_x_1661:
[----:B------:R-:W-:Y:S05]  /*3310*/  BSYNC B0 ;  /* 0x0000000000007941 */ /* 0x000fea0003800000 */
.L_x_1660:
        /* <DEDUP_REMOVED lines=11> */
.L_x_1662:
        /* <DEDUP_REMOVED lines=14> */
.L_x_1664:
[----:B------:R-:W-:Y:S05]  /*34b0*/  BSYNC B0 ;  /* 0x0000000000007941 */ /* 0x000fea0003800000 */
.L_x_1663:
[----:B------:R-:W-:Y:S05]  /*34c0*/  @!P6 BRA `(.L_x_1665) ;  /* 0x000000000028e947 */ /* 0x000fea0003800000 */
[----:B------:R-:W-:Y:S01]  /*34d0*/  FMUL.FTZ R8, R10, -1.4426950216293334961 ;  /* 0xbfb8aa3b0a087820 */ /* 0x000fe20000410000 */
[----:B01----:R-:W-:-:S05]  /*34e0*/  FMUL.FTZ R18, R25, -1.4426950216293334961 ;  /* 0xbfb8aa3b19127820 */ /* 0x003fca0000410000 */
        /* <DEDUP_REMOVED lines=8> */
.L_x_1665:
        /* <DEDUP_REMOVED lines=10> */
[----:B01----:R-:W-:-:S02]  /*3610*/  LEA R18, P0, R16, UR14, 0x1 ;  /* 0x0000000e10127c11 */ /* 0x003fc4000f8008ff */
[----:B------:R-:W-:-:S04]  /*3620*/  IADD3 R21, R17, R21, RZ ;  /* 0x0000001511157210 */ /* 0x000fc80007ffe0ff */
[----:B------:R-:W-:-:S05]  /*3630*/  LEA.HI.X R19, R16, UR15, R21, 0x1, P0 ;  /* 0x0000000f10137c11 */ /* 0x000fca00080f0c15 */
[----:B------:R2:W-:Y:S02]  /*3640*/  STG.E desc[UR8][R18.64], R25 ;  /* 0x0000001912007986 */ /* 0x0005e4000c101908 */
.L_x_1667:
[----:B------:R-:W-:Y:S05]  /*3650*/  BSYNC B0 ;  /* 0x0000000000007941 */ /* 0x000fea0003800000 */
.L_x_1666:
[----:B------:R-:W-:Y:S05]  /*3660*/  @!P6 BRA `(.L_x_1668) ;  /* 0x000000000028e947 */ /* 0x000fea0003800000 */
[----:B------:R-:W-:Y:S01]  /*3670*/  FMUL.FTZ R8, R11, -1.4426950216293334961 ;  /* 0xbfb8aa3b0b087820 */ /* 0x000fe20000410000 */
[----:B------:R-:W-:-:S05]  /*3680*/  FMUL.FTZ R16, R22, -1.4426950216293334961 ;  /* 0xbfb8aa3b16107820 */ /* 0x000fca0000410000 */
[----:B------:R-:W3:Y:S08]  /*3690*/  MUFU.EX2 R8, R8 ;  /* 0x0000000800087308 */ /* 0x000ef00000000800 */
[----:B------:R-:W4:Y:S01]  /*36a0*/  MUFU.EX2 R16, R16 ;  /* 0x0000001000107308 */ /* 0x000f220000000800 */
[----:B---3--:R-:W-:-:S07]  /*36b0*/  FADD.FTZ R10, R8, 1 ;  /* 0x3f800000080a7421 */ /* 0x008fce0000010000 */
[----:B------:R-:W3:Y:S01]  /*36c0*/  MUFU.RCP R10, R10 ;  /* 0x0000000a000a7308 */ /* 0x000ee20000001000 */
[----:B----4-:R-:W-:-:S07]  /*36d0*/  FADD.FTZ R17, R16, 1 ;  /* 0x3f80000010117421 */ /* 0x010fce0000010000 */
[----:B------:R-:W4:Y:S01]  /*36e0*/  MUFU.RCP R17, R17 ;  /* 0x0000001100117308 */ /* 0x000f220000001000 */
[----:B---3--:R-:W-:Y:S01]  /*36f0*/  FMUL.FTZ R11, R11, R10 ;  /* 0x0000000a0b0b7220 */ /* 0x008fe20000410000 */
[----:B----4-:R-:W-:-:S07]  /*3700*/  FMUL.FTZ R22, R22, R17 ;  /* 0x0000001116167220 */ /* 0x010fce0000410000 */
.L_x_1668:
[----:B------:R-:W-:Y:S04]  /*3710*/  BSSY B0, `(.L_x_1669) ;  /* 0x000000e000007945 */ /* 0x000fe80003800000 */
[----:B------:R-:W-:Y:S05]  /*3720*/  @!P2 BRA `(.L_x_1670) ;  /* 0x000000000030a947 */ /* 0x000fea0003800000 */
[----:B------:R-:W-:Y:S01]  /*3730*/  ULDC.64 UR14, c[0x0][0x270] ;  /* 0x00009c00000e7ab9 */ /* 0x000fe20000000a00 */
[----:B012---:R-:W-:Y:S01]  /*3740*/  MOV R18, R38 ;  /* 0x0000002600127202 */ /* 0x007fe20000000f00 */
        /* <DEDUP_REMOVED lines=10> */
.L_x_1670:
[----:B------:R-:W-:Y:S05]  /*37f0*/  BSYNC B0 ;  /* 0x0000000000007941 */ /* 0x000fea0003800000 */
.L_x_1669:
        /* <DEDUP_REMOVED lines=11> */
.L_x_1671:
[----:B------:R-:W-:Y:S04]  /*38b0*/  BSSY B0, `(.L_x_1672) ;  /* 0x000000e000007945 */ /* 0x000fe80003800000 */
[----:B------:R-:W-:Y:S05]  /*38c0*/  @!P3 BRA `(.L_x_1673) ;  /* 0x000000000030b947 */ /* 0x000fea0003800000 */
[----:B------:R-:W-:Y:S01]  /*38d0*/  ULDC.64 UR14, c[0x0][0x270] ;  /* 0x00009c00000e7ab9 */ /* 0x000fe20000000a00 */
[----:B------:R-:W-:Y:S01]  /*38e0*/  MOV R10, R38 ;  /* 0x00000026000a7202 */ /* 0x000fe20000000f00 */
[----:B------:R-:W-:Y:S01]  /*38f0*/  IMAD R8, R14, UR14, RZ ;  /* 0x0000000e0e087c24 */ /* 0x000fe2000f8e02ff */
[----:B---3--:R-:W-:Y:S02]  /*3900*/  MOV R11, R37 ;  /* 0x00000025000b7202 */ /* 0x008fe40000000f00 */
        /* <DEDUP_REMOVED lines=8> */
.L_x_1673:
[----:B------:R-:W-:Y:S05]  /*3990*/  BSYNC B0 ;  /* 0x0000000000007941 */ /* 0x000fea0003800000 */
.L_x_1672:
[----:B------:R-:W-:Y:S05]  /*39a0*/  @!P6 BRA `(.L_x_1674) ;  /* 0x000000000028e947 */ /* 0x000fea0003800000 */
[----:B------:R-:W-:Y:S01]  /*39b0*/  FMUL.FTZ R8, R13, -1.4426950216293334961 ;  /* 0xbfb8aa3b0d087820 */ /* 0x000fe20000410000 */
[----:B---34-:R-:W-:-:S05]  /*39c0*/  FMUL.FTZ R11, R24, -1.4426950216293334961 ;  /* 0xbfb8aa3b180b7820 */ /* 0x018fca0000410000 */
        /* <DEDUP_REMOVED lines=8> */
.L_x_1674:
[----:B------:R-:W-:Y:S04]  /*3a50*/  BSSY B0, `(.L_x_1675) ;  /* 0x000000d000007945 */ /* 0x000fe80003800000 */
[----:B------:R-:W-:Y:S05]  /*3a60*/  @!P4 BRA `(.L_x_1676) ;  /* 0x00000000002cc947 */ /* 0x000fea0003800000 */
[----:B------:R-:W-:Y:S01]  /*3a70*/  ULDC.64 UR6, c[0x0][0x270] ;  /* 0x00009c0000067ab9 */ /* 0x000fe20000000a00 */
[----:B------:R-:W-:Y:S01]  /*3a80*/  MOV R36, R38 ;  /* 0x0000002600247202 */ /* 0x000fe20000000f00 */
[----:B---34-:R-:W-:Y:S01]  /*3a90*/  IMAD R11, R9, UR6, RZ ;  /* 0x00000006090b7c24 */ /* 0x018fe2000f8e02ff */
        /* <DEDUP_REMOVED lines=8> */
.L_x_1676:
[----:B------:R-:W-:Y:S05]  /*3b20*/  BSYNC B0 ;  /* 0x0000000000007941 */ /* 0x000fea0003800000 */
.L_x_1675:
[----:B------:R-:W-:Y:S02]  /*3b30*/  UIADD3 UR13, UR11, UR13, URZ ;  /* 0x0000000d0b0d7290 */ /* 0x000fe4000fffe03f */
[----:B------:R-:W-:Y:S02]  /*3b40*/  UIADD3 UR4, UR4, 0x1, URZ ;  /* 0x0000000104047890 */ /* 0x000fe4000fffe03f */
[----:B------:R-:W-:-:S06]  /*3b50*/  UISETP.GE.AND UP0, UPT, UR13, UR5, UPT ;  /* 0x000000050d00728c */ /* 0x000fcc000bf06270 */
[----:B------:R-:W-:-:S13]  /*3b60*/  PLOP3.LUT P0, PT, PT, PT, UP0, 0x80, 0x0 ;  /* 0x000000000000781c */ /* 0x000fda0003f0f008 */
[----:B------:R-:W-:Y:S05]  /*3b70*/  @!P0 BRA `(.L_x_1677) ;  /* 0xffffffc400a08947 */ /* 0x000fea000383ffff */
[----:B------:R-:W-:Y:S05]  /*3b80*/  EXIT ;  /* 0x000000000000794d */ /* 0x000fea0003800000 */
.L_x_1678:
        /* <DEDUP_REMOVED lines=15> */
.L_x_2430:


//--------------------- .text._Z35group_norm_nhwc_fwd_one_pass_kernelI11Bf16IOFp16WLi64ELi4ELi128EEv26Group_norm_nhwc_fwd_params --------------------------
	.section	.text._Z35group_norm_nhwc_fwd_one_pass_kernelI11Bf16IOFp16WLi64ELi4ELi128EEv26Group_norm_nhwc_fwd_params,"ax",@progbits
	.align	128
        .global         _Z35group_norm_nhwc_fwd_one_pass_kernelI11Bf16IOFp16WLi64ELi4ELi128EEv26Group_norm_nhwc_fwd_params
        .type           _Z35group_norm_nhwc_fwd_one_pass_kernelI11Bf16IOFp16WLi64ELi4ELi128EEv26Group_norm_nhwc_fwd_params,@function
        .size           _Z35group_norm_nhwc_fwd_one_pass_kernelI11Bf16IOFp16WLi64ELi4ELi128EEv26Group_norm_nhwc_fwd_params,(.L_x_2431 - _Z35group_norm_nhwc_fwd_one_pass_kernelI11Bf16IOFp16WLi64ELi4ELi128EEv26Group_norm_nhwc_fwd_params)
        .other          _Z35group_norm_nhwc_fwd_one_pass_kernelI11Bf16IOFp16WLi64ELi4ELi128EEv26Group_norm_nhwc_fwd_params,@"STO_CUDA_ENTRY STV_DEFAULT"
_Z35group_norm_nhwc_fwd_one_pass_kernelI11Bf16IOFp16WLi64ELi4ELi128EEv26Group_norm_nhwc_fwd_params:
.text._Z35group_norm_nhwc_fwd_one_pass_kernelI11Bf16IOFp16WLi64ELi4ELi128EEv26Group_norm_nhwc_fwd_params:
        /* <DEDUP_REMOVED lines=35> */
.L_x_1694:
        /* <DEDUP_REMOVED lines=101> */
.L_x_1680:
[----:B------:R-:W-:Y:S05]  /*0880*/  BSYNC B0 ;  /* 0x0000000000007941 */ /* 0x000fea0003800000 */
.L_x_1679:
        /* <DEDUP_REMOVED lines=28> */
.L_x_1683:
[----:B-1----:R-:W2:Y:S04]  /*0a50*/  LDG.E.STRONG.GPU R10, desc[UR8][R8.64] ;  /* 0x00000008080a7981 */ /* 0x002ea8000c1ef900 */
[----:B--2---:R-:W-:Y:S01]  /*0a60*/  CCTL.IVALL ;  /* 0x00000000ff00798f */ /* 0x004fe20002000000 */
[----:B------:R-:W-:Y:S05]  /*0a70*/  YIELD ;  /* 0x0000000000007946 */ /* 0x000fea0003800000 */
[----:B------:R-:W-:-:S13]  /*0a80*/  ISETP.NE.AND P0, PT, R10, R21, PT ;  /* 0x000000150a00720c */ /* 0x000fda0003f05270 */
[----:B------:R-:W-:Y:S05]  /*0a90*/  @P0 BRA `(.L_x_1683) ;  /* 0xfffffffc00ec0947 */ /* 0x000fea000383ffff */
.L_x_1682:
        /* <DEDUP_REMOVED lines=17> */
.L_x_1687:
        /* <DEDUP_REMOVED lines=115> */
.L_x_1686:
        /* <DEDUP_REMOVED lines=61> */
.L_x_1688:
[----:B------:R-:W-:-:S13]  /*16b0*/  ISETP.NE.OR P0, PT, R21, RZ, P0 ;  /* 0x000000ff1500720c */ /* 0x000fda0000705670 */
[----:B------:R-:W-:Y:S05]  /*16c0*/  @!P0 BRA `(.L_x_1684) ;  /* 0x00000000007c8947 */ /* 0x000fea0003800000 */
.L_x_1685:
        /* <DEDUP_REMOVED lines=31> */
.L_x_1684:
        /* <DEDUP_REMOVED lines=11> */
.L_x_1690:
[----:B------:R-:W-:Y:S05]  /*1970*/  BSYNC B0 ;  /* 0x0000000000007941 */ /* 0x000fea0003800000 */
.L_x_1689:
        /* <DEDUP_REMOVED lines=16> */
.L_x_1681:
        /* <DEDUP_REMOVED lines=47> */
[----:B--2---:R-:W-:Y:S02]  /*1d70*/  HADD2.F32 R12, -RZ, R12.H0_H0 ;  /* 0x2000000cff0c7230 */ /* 0x004fe40000004100 */
[----:B---3--:R-:W-:Y:S02]  /*1d80*/  HADD2.F32 R13, -RZ, R28.H0_H0 ;  /* 0x2000001cff0d7230 */ /* 0x008fe40000004100 */
[----:B----4-:R-:W-:-:S03]  /*1d90*/  HADD2.F32 R14, -RZ, R29.H0_H0 ;  /* 0x2000001dff0e7230 */ /* 0x010fc60000004100 */
[----:B------:R-:W-:Y:S01]  /*1da0*/  FFMA.FTZ R8, R12, R9, R13 ;  /* 0x000000090c087223 */ /* 0x000fe2000001000d */
[----:B0-----:R-:W-:-:S05]  /*1db0*/  HADD2.F32 R17, -RZ, R10.H0_H0 ;  /* 0x2000000aff117230 */ /* 0x001fca0000004100 */
        /* <DEDUP_REMOVED lines=12> */
.L_x_1691:
        /* <DEDUP_REMOVED lines=14> */
.L_x_1693:
[----:B------:R-:W-:Y:S05]  /*1f60*/  BSYNC B0 ;  /* 0x0000000000007941 */ /* 0x000fea0003800000 */
.L_x_1692:
[----:B------:R-:W-:Y:S02]  /*1f70*/  IADD3 R6, R3, R6, RZ ;  /* 0x0000000603067210 */ /* 0x000fe40007ffe0ff */
[----:B------:R-:W-:Y:S02]  /*1f80*/  IADD3 R4, R4, 0x1, RZ ;  /* 0x0000000104047810 */ /* 0x000fe40007ffe0ff */
[----:B------:R-:W-:-:S13]  /*1f90*/  ISETP.GE.AND P0, PT, R6, UR4, PT ;  /* 0x0000000406007c0c */ /* 0x000fda000bf06270 */
[----:B------:R-:W-:Y:S05]  /*1fa0*/  @!P0 BRA `(.L_x_1694) ;  /* 0xffffffe000a08947 */ /* 0x000fea000383ffff */
[----:B------:R-:W-:Y:S05]  /*1fb0*/  EXIT ;  /* 0x000000000000794d */ /* 0x000fea0003800000 */
.L_x_1695:
        /* <DEDUP_REMOVED lines=12> */
.L_x_2431:


//--------------------- .text._Z35group_norm_nhwc_fwd_one_pass_kernelI11Bf16IOFp16WLi128ELi4ELi128EEv26Group_norm_nhwc_fwd_params --------------------------
	.section	.text._Z35group_norm_nhwc_fwd_one_pass_kernelI11Bf16IOFp16WLi128ELi4ELi128EEv26Group_norm_nhwc_fwd_params,"ax",@progbits
	.align	128
        .global         _Z35group_norm_nhwc_fwd_one_pass_kernelI11Bf16IOFp16WLi128ELi4ELi128EEv26Group_norm_nhwc_fwd_params
        .type           _Z35group_norm_nhwc_fwd_one_pass_kernelI11Bf16IOFp16WLi128ELi4ELi128EEv26Group_norm_nhwc_fwd_params,@function
        .size           _Z35group_norm_nhwc_fwd_one_pass_kernelI11Bf16IOFp16WLi128ELi4ELi128EEv26Group_norm_nhwc_fwd_params,(.L_x_2432 - _Z35group_norm_nhwc_fwd_one_pass_kernelI11Bf16IOFp16WLi128ELi4ELi128EEv26Group_norm_nhwc_fwd_params)
        .other          _Z35group_norm_nhwc_fwd_one_pass_kernelI11Bf16IOFp16WLi128ELi4ELi128EEv26Group_norm_nhwc_fwd_params,@"STO_CUDA_ENTRY STV_DEFAULT"
_Z35group_norm_nhwc_fwd_one_pass_kernelI11Bf16IOFp16WLi128ELi4ELi128EEv26Group_norm_nhwc_fwd_params:
.text._Z35group_norm_nhwc_fwd_one_pass_kernelI11Bf16IOFp16WLi128ELi4ELi128EEv26Group_norm_nhwc_fwd_params:
        /* <DEDUP_REMOVED lines=31> */
.L_x_1714:
        /* <DEDUP_REMOVED lines=129> */
.L_x_1697:
[----:B------:R-:W-:Y:S05]  /*0a00*/  BSYNC B0 ;  /* 0x0000000000007941 */ /* 0x000fea0003800000 */
.L_x_1696:
        /* <DEDUP_REMOVED lines=26> */
.L_x_1700:
[----:B0-----:R-:W2:Y:S04]  /*0bb0*/  LDG.E.STRONG.GPU R10, desc[UR8][R8.64] ;  /* 0x00000008080a7981 */ /* 0x001ea8000c1ef900 */
[----:B--2---:R-:W-:Y:S01]  /*0bc0*/  CCTL.IVALL ;  /* 0x00000000ff00798f */ /* 0x004fe20002000000 */
[----:B------:R-:W-:Y:S05]  /*0bd0*/  YIELD ;  /* 0x0000000000007946 */ /* 0x000fea0003800000 */
[----:B------:R-:W-:-:S13]  /*0be0*/  ISETP.NE.AND P0, PT, R10, R19, PT ;  /* 0x000000130a00720c */ /* 0x000fda0003f05270 */
[----:B------:R-:W-:Y:S05]  /*0bf0*/  @P0 BRA `(.L_x_1700) ;  /* 0xfffffffc00ec0947 */ /* 0x000fea000383ffff */
.L_x_1699:
        /* <DEDUP_REMOVED lines=17> */
.L_x_1704:
        /* <DEDUP_REMOVED lines=115> */
.L_x_1703:
        /* <DEDUP_REMOVED lines=61> */
.L_x_1705:
[----:B------:R-:W-:-:S13]  /*1810*/  ISETP.NE.OR P0, PT, R15, RZ, P0 ;  /* 0x000000ff0f00720c */ /* 0x000fda0000705670 */
[----:B------:R-:W-:Y:S05]  /*1820*/  @!P0 BRA `(.L_x_1701) ;  /* 0x00000000007c8947 */ /* 0x000fea0003800000 */
.L_x_1702:
        /* <DEDUP_REMOVED lines=31> */
.L_x_1701:
        /* <DEDUP_REMOVED lines=11> */
.L_x_1707:
[----:B------:R-:W-:Y:S05]  /*1ad0*/  BSYNC B0 ;  /* 0x0000000000007941 */ /* 0x000fea0003800000 */
.L_x_1706:
        /* <DEDUP_REMOVED lines=16> */
.L_x_1698:
        /* <DEDUP_REMOVED lines=48> */
[----:B0-----:R-:W-:Y:S02]  /*1ee0*/  IMAD R15, R10, UR7, R15 ;  /* 0x000000070a0f7c24 */ /* 0x001fe4000f8e020f */
[----:B--2---:R-:W-:Y:S02]  /*1ef0*/  HADD2.F32 R27, -RZ, R27.H0_H0 ;  /* 0x2000001bff1b7230 */ /* 0x004fe40000004100 */
[----:B---3--:R-:W-:Y:S02]  /*1f00*/  HADD2.F32 R28, -RZ, R28.H0_H0 ;  /* 0x2000001cff1c7230 */ /* 0x008fe40000004100 */
[----:B----4-:R-:W-:-:S02]  /*1f10*/  HADD2.F32 R26, -RZ, R26.H0_H0 ;  /* 0x2000001aff1a7230 */ /* 0x010fc40000004100 */
[----:B------:R-:W-:-:S03]  /*1f20*/  HADD2.F32 R29, -RZ, R29.H0_H0 ;  /* 0x2000001dff1d7230 */ /* 0x000fc60000004100 */
        /* <DEDUP_REMOVED lines=13> */
.L_x_1708:
        /* <DEDUP_REMOVED lines=27> */
.L_x_1710:
[----:B------:R-:W-:Y:S05]  /*21b0*/  BSYNC B0 ;  /* 0x0000000000007941 */ /* 0x000fea0003800000 */
.L_x_1709:
        /* <DEDUP_REMOVED lines=11> */
.L_x_1711:
        /* <DEDUP_REMOVED lines=14> */
.L_x_1713:
[----:B------:R-:W-:Y:S05]  /*2350*/  BSYNC B0 ;  /* 0x0000000000007941 */ /* 0x000fea0003800000 */
.L_x_1712:
[----:B------:R-:W-:Y:S02]  /*2360*/  IADD3 R6, R5, R6, RZ ;  /* 0x0000000605067210 */ /* 0x000fe40007ffe0ff */
[----:B------:R-:W-:Y:S02]  /*2370*/  IADD3 R4, R4, 0x1, RZ ;  /* 0x0000000104047810 */ /* 0x000fe40007ffe0ff */
[----:B------:R-:W-:-:S13]  /*2380*/  ISETP.GE.AND P0, PT, R6, UR4, PT ;  /* 0x0000000406007c0c */ /* 0x000fda000bf06270 */
[----:B------:R-:W-:Y:S05]  /*2390*/  @!P0 BRA `(.L_x_1714) ;  /* 0xffffffdc00948947 */ /* 0x000fea000383ffff */
[----:B------:R-:W-:Y:S05]  /*23a0*/  EXIT ;  /* 0x000000000000794d */ /* 0x000fea0003800000 */
.L_x_1715:
        /* <DEDUP_REMOVED lines=13> */
.L_x_2432:


//--------------------- .text._Z35group_norm_nhwc_fwd_one_pass_kernelI11Bf16IOFp16WLi256ELi4ELi128EEv26Group_norm_nhwc_fwd_params --------------------------
	.section	.text._Z35group_norm_nhwc_fwd_one_pass_kernelI11Bf16IOFp16WLi256ELi4ELi128EEv26Group_norm_nhwc_fwd_params,"ax",@progbits
	.align	128
        .global         _Z35group_norm_nhwc_fwd_one_pass_kernelI11Bf16IOFp16WLi256ELi4ELi128EEv26Group_norm_nhwc_fwd_params
        .type           _Z35group_norm_nhwc_fwd_one_pass_kernelI11Bf16IOFp16WLi256ELi4ELi128EEv26Group_norm_nhwc_fwd_params,@function
        .size           _Z35group_norm_nhwc_fwd_one_pass_kernelI11Bf16IOFp16WLi256ELi4ELi128EEv26Group_norm_nhwc_fwd_params,(.L_x_2433 - _Z35group_norm_nhwc_fwd_one_pass_kernelI11Bf16IOFp16WLi256ELi4ELi128EEv26Group_norm_nhwc_fwd_params)
        .other          _Z35group_norm_nhwc_fwd_one_pass_kernelI11Bf16IOFp16WLi256ELi4ELi128EEv26Group_norm_nhwc_fwd_params,@"STO_CUDA_ENTRY STV_DEFAULT"
_Z35group_norm_nhwc_fwd_one_pass_kernelI11Bf16IOFp16WLi256ELi4ELi128EEv26Group_norm_nhwc_fwd_params:
.text._Z35group_norm_nhwc_fwd_one_pass_kernelI11Bf16IOFp16WLi256ELi4ELi128EEv26Group_norm_nhwc_fwd_params:
        /* <DEDUP_REMOVED lines=19> */
.L_x_1740:
        /* <DEDUP_REMOVED lines=189> */
.L_x_1717:
[----:B------:R-:W-:Y:S05]  /*0d00*/  BSYNC B0 ;  /* 0x0000000000007941 */ /* 0x000fea0003800000 */
.L_x_1716:
        /* <DEDUP_REMOVED lines=25> */
.L_x_1720:
[----:B0-----:R-:W2:Y:S04]  /*0ea0*/  LDG.E.STRONG.GPU R10, desc[UR8][R8.64] ;  /* 0x00000008080a7981 */ /* 0x001ea8000c1ef900 */
[----:B--2---:R-:W-:Y:S01]  /*0eb0*/  CCTL.IVALL ;  /* 0x00000000ff00798f */ /* 0x004fe20002000000 */
[----:B------:R-:W-:Y:S05]  /*0ec0*/  YIELD ;  /* 0x0000000000007946 */ /* 0x000fea0003800000 */
[----:B------:R-:W-:-:S13]  /*0ed0*/  ISETP.NE.AND P0, PT, R10, R19, PT ;  /* 0x000000130a00720c */ /* 0x000fda0003f05270 */
[----:B------:R-:W-:Y:S05]  /*0ee0*/  @P0 BRA `(.L_x_1720) ;  /* 0xfffffffc00ec0947 */ /* 0x000fea000383ffff */
.L_x_1719:
        /* <DEDUP_REMOVED lines=17> */
.L_x_1724:
        /* <DEDUP_REMOVED lines=115> */
.L_x_1723:
        /* <DEDUP_REMOVED lines=61> */
.L_x_1725:
[----:B------:R-:W-:-:S13]  /*1b00*/  ISETP.NE.OR P0, PT, R15, RZ, P0 ;  /* 0x000000ff0f00720c */ /* 0x000fda0000705670 */
[----:B------:R-:W-:Y:S05]  /*1b10*/  @!P0 BRA `(.L_x_1721) ;  /* 0x00000000007c8947 */ /* 0x000fea0003800000 */
.L_x_1722:
        /* <DEDUP_REMOVED lines=31> */
.L_x_1721:
        /* <DEDUP_REMOVED lines=12> */
.L_x_1727:
[----:B------:R-:W-:Y:S05]  /*1dd0*/  BSYNC B0 ;  /* 0x0000000000007941 */ /* 0x000fea0003800000 */
.L_x_1726:
        /* <DEDUP_REMOVED lines=16> */
.L_x_1718:
        /* <DEDUP_REMOVED lines=64> */
[----:B--2---:R-:W-:-:S02]  /*22e0*/  HADD2.F32 R8, -RZ, R8.H0_H0 ;  /* 0x20000008ff087230 */ /* 0x004fc40000004100 */
[----:B---3--:R-:W-:Y:S02]  /*22f0*/  HADD2.F32 R15, -RZ, R15.H0_H0 ;  /* 0x2000000fff0f7230 */ /* 0x008fe40000004100 */
[----:B----4-:R-:W-:Y:S02]  /*2300*/  HADD2.F32 R16, -RZ, R16.H0_H0 ;  /* 0x20000010ff107230 */ /* 0x010fe40000004100 */
[----:B-----5:R-:W-:Y:S02]  /*2310*/  HADD2.F32 R9, -RZ, R9.H0_H0 ;  /* 0x20000009ff097230 */ /* 0x020fe40000004100 */
[----:B------:R-:W-:-:S03]  /*2320*/  FFMA.FTZ R28, R8, R18, R15 ;  /* 0x00000012081c7223 */ /* 0x000fc6000001000f */
        /* <DEDUP_REMOVED lines=12> */
.L_x_1728:
        /* <DEDUP_REMOVED lines=14> */
.L_x_1730:
[----:B------:R-:W-:Y:S05]  /*24d0*/  BSYNC B0 ;  /* 0x0000000000007941 */ /* 0x000fea0003800000 */
.L_x_1729:
        /* <DEDUP_REMOVED lines=38> */
.L_x_1731:
        /* <DEDUP_REMOVED lines=14> */
.L_x_1733:
[----:B------:R-:W-:Y:S05]  /*2820*/  BSYNC B0 ;  /* 0x0000000000007941 */ /* 0x000fea0003800000 */
.L_x_1732:
        /* <DEDUP_REMOVED lines=11> */
.L_x_1734:
        /* <DEDUP_REMOVED lines=14> */
.L_x_1736:
[----:B------:R-:W-:Y:S05]  /*29c0*/  BSYNC B0 ;  /* 0x0000000000007941 */ /* 0x000fea0003800000 */
.L_x_1735:
        /* <DEDUP_REMOVED lines=11> */
.L_x_1737:
        /* <DEDUP_REMOVED lines=13> */
.L_x_1739:
[----:B------:R-:W-:Y:S05]  /*2b50*/  BSYNC B0 ;  /* 0x0000000000007941 */ /* 0x000fea0003800000 */
.L_x_1738:
[----:B------:R-:W-:Y:S02]  /*2b60*/  IADD3 R6, R3, R6, RZ ;  /* 0x0000000603067210 */ /* 0x000fe40007ffe0ff */
[----:B------:R-:W-:Y:S02]  /*2b70*/  IADD3 R5, R5, 0x1, RZ ;  /* 0x0000000105057810 */ /* 0x000fe40007ffe0ff */
[----:B------:R-:W-:-:S13]  /*2b80*/  ISETP.GE.AND P0, PT, R6, UR4, PT ;  /* 0x0000000406007c0c */ /* 0x000fda000bf06270 */
[----:B------:R-:W-:Y:S05]  /*2b90*/  @!P0 BRA `(.L_x_1740) ;  /* 0xffffffd400648947 */ /* 0x000fea000383ffff */
[----:B------:R-:W-:Y:S05]  /*2ba0*/  EXIT ;  /* 0x000000000000794d */ /* 0x000fea0003800000 */
.L_x_1741:
        /* <DEDUP_REMOVED lines=13> */
.L_x_2433:


//--------------------- .text._Z35group_norm_nhwc_fwd_one_pass_kernelI11Bf16IOFp16WLi512ELi4ELi128EEv26Group_norm_nhwc_fwd_params --------------------------
	.section	.text._Z35group_norm_nhwc_fwd_one_pass_kernelI11Bf16IOFp16WLi512ELi4ELi128EEv26Group_norm_nhwc_fwd_params,"ax",@progbits
	.align	128
        .global         _Z35group_norm_nhwc_fwd_one_pass_kernelI11Bf16IOFp16WLi512ELi4ELi128EEv26Group_norm_nhwc_fwd_params
        .type           _Z35group_norm_nhwc_fwd_one_pass_kernelI11Bf16IOFp16WLi512ELi4ELi128EEv26Group_norm_nhwc_fwd_params,@function
        .size           _Z35group_norm_nhwc_fwd_one_pass_kernelI11Bf16IOFp16WLi512ELi4ELi128EEv26Group_norm_nhwc_fwd_params,(.L_x_2434 - _Z35group_norm_nhwc_fwd_one_pass_kernelI11Bf16IOFp16WLi512ELi4ELi128EEv26Group_norm_nhwc_fwd_params)
        .other          _Z35group_norm_nhwc_fwd_one_pass_kernelI11Bf16IOFp16WLi512ELi4ELi128EEv26Group_norm_nhwc_fwd_params,@"STO_CUDA_ENTRY STV_DEFAULT"
_Z35group_norm_nhwc_fwd_one_pass_kernelI11Bf16IOFp16WLi512ELi4ELi128EEv26Group_norm_nhwc_fwd_params:
.text._Z35group_norm_nhwc_fwd_one_pass_kernelI11Bf16IOFp16WLi512ELi4ELi128EEv26Group_norm_nhwc_fwd_params:
        /* <DEDUP_REMOVED lines=32> */
.L_x_1778:
        /* <DEDUP_REMOVED lines=77> */
[----:B------:R-:W2:Y:S01]  /*06d0*/  @!P1 LDC.64 R20, c[0x0][0x270] ;  /* 0x00009c00ff149b82 */ /* 0x000ea20000000a00 */
[----:B-1----:R-:W-:Y:S02]  /*06e0*/  @!P2 MOV R18, R38 ;  /* 0x000000260012a202 */ /* 0x002fe40000000f00 */
[----:B------:R-:W-:Y:S02]  /*06f0*/  @!P2 MOV R19, R37 ;  /* 0x000000250013a202 */ /* 0x000fe40000000f00 */
[----:B------:R-:W-:-:S02]  /*0700*/  ISETP.GE.AND.EX P4, PT, R31, UR15, PT, P4 ;  /* 0x0000000f1f007c0c */ /* 0x000fc4000bf86340 */
[----:B------:R-:W-:Y:S01]  /*0710*/  @P0 MOV R42, R38 ;  /* 0x00000026002a0202 */ /* 0x000fe20000000f00 */
[C---:B------:R-:W-:Y:S01]  /*0720*/  @!P2 IMAD.WIDE.U32 R12, R30.reuse, R12, R18 ;  /* 0x0000000c1e0ca225 */ /* 0x040fe200078e0012 */
[----:B------:R-:W-:Y:S02]  /*0730*/  @P0 MOV R43, R37 ;  /* 0x00000025002b0202 */ /* 0x000fe40000000f00 */
[----:B------:R-:W-:Y:S01]  /*0740*/  IADD3 R24, R30, 0x100, RZ ;  /* 0x000001001e187810 */ /* 0x000fe20007ffe0ff */
[C---:B------:R-:W-:Y:S01]  /*0750*/  @P0 IMAD R19, R29.reuse, R15, R32 ;  /* 0x0000000f1d130224 */ /* 0x040fe200078e0220 */
[C---:B------:R-:W-:Y:S01]  /*0760*/  ISETP.LT.U32.AND P3, PT, R2.reuse, 0x80, !P3 ;  /* 0x000000800200780c */ /* 0x040fe20005f61070 */
[----:B------:R-:W-:Y:S01]  /*0770*/  @P0 IMAD.WIDE.U32 R42, R29, R14, R42 ;  /* 0x0000000e1d2a0225 */ /* 0x000fe200078e002a */
[----:B------:R-:W-:Y:S02]  /*0780*/  ISETP.LT.U32.AND P4, PT, R2, 0x80, !P4 ;  /* 0x000000800200780c */ /* 0x000fe40006781070 */
[----:B------:R-:W-:-:S02]  /*0790*/  ISETP.GE.U32.AND P5, PT, R24, UR14, PT ;  /* 0x0000000e18007c0c */ /* 0x000fc4000bfa6070 */
[----:B------:R-:W-:Y:S02]  /*07a0*/  SHF.R.S32.HI R25, RZ, 0x1f, R24 ;  /* 0x0000001fff197819 */ /* 0x000fe40000011418 */
[----:B0-----:R-:W-:Y:S02]  /*07b0*/  @!P2 LEA R34, P6, R12, R16, 0x1 ;  /* 0x000000100c22a211 */ /* 0x001fe400078c08ff */
[----:B------:R-:W-:Y:S01]  /*07c0*/  ISETP.GE.AND.EX P5, PT, R25, UR15, PT, P5 ;  /* 0x0000000f19007c0c */ /* 0x000fe2000bfa6350 */
[----:B--2---:R-:W-:Y:S01]  /*07d0*/  @!P1 IMAD R45, R23, R20, RZ ;  /* 0x00000014172d9224 */ /* 0x004fe200078e02ff */
[----:B------:R-:W-:Y:S01]  /*07e0*/  @P0 IADD3 R16, R43, R19, RZ ;  /* 0x000000132b100210 */ /* 0x000fe20007ffe0ff */
[----:B------:R-:W0:Y:S01]  /*07f0*/  @P3 LDC.64 R14, c[0x0][0x270] ;  /* 0x00009c00ff0e3b82 */ /* 0x000e220000000a00 */
[----:B------:R-:W-:Y:S02]  /*0800*/  @!P2 IADD3 R13, R13, R33, RZ ;  /* 0x000000210d0da210 */ /* 0x000fe40007ffe0ff */
[----:B------:R-:W-:-:S02]  /*0810*/  ISETP.LT.U32.AND P5, PT, R2, 0x80, !P5 ;  /* 0x000000800200780c */ /* 0x000fc40006fa1070 */
[----:B------:R-:W-:Y:S02]  /*0820*/  @!P2 LEA.HI.X R35, R12, R17, R13, 0x1, P6 ;  /* 0x000000110c23a211 */ /* 0x000fe400030f0c0d */
[C---:B----4-:R-:W-:Y:S01]  /*0830*/  @P0 LEA R32, P6, R42.reuse, R10, 0x1 ;  /* 0x0000000a2a200211 */ /* 0x050fe200078c08ff */
[----:B------:R-:W1:Y:S01]  /*0840*/  @!P1 LDC.64 R18, c[0x0][0x220] ;  /* 0x00008800ff129b82 */ /* 0x000e620000000a00 */
[----:B------:R-:W-:Y:S02]  /*0850*/  @!P1 MOV R43, R37 ;  /* 0x00000025002b9202 */ /* 0x000fe40000000f00 */
        /* <DEDUP_REMOVED lines=54> */
[----:B------:R-:W2:Y:S04]  /*0bc0*/  @P5 LDG.E R18, desc[UR8][R42.64] ;  /* 0x000000082a125981 */ /* 0x000ea8000c1e1900 */
[----:B------:R-:W2:Y:S01]  /*0bd0*/  @P3 LDG.E R19, desc[UR8][R26.64] ;  /* 0x000000081a133981 */ /* 0x000ea2000c1e1900 */
[----:B------:R-:W-:-:S02]  /*0be0*/  @P0 IADD3 R12, R21, R13, RZ ;  /* 0x0000000d150c0210 */ /* 0x000fc40007ffe0ff */
        /* <DEDUP_REMOVED lines=51> */
[----:B------:R-:W-:Y:S01]  /*0f20*/  SHF.L.U32 R15, R19, 0x10, RZ ;  /* 0x00000010130f7819 */ /* 0x000fe200000006ff */
[----:B------:R-:W-:Y:S01]  /*0f30*/  FADD.FTZ R14, R14, R23 ;  /* 0x000000170e0e7221 */ /* 0x000fe20000010000 */
[----:B-----5:R-:W-:Y:S01]  /*0f40*/  PRMT R25, R20, 0x7632, R25 ;  /* 0x0000763214197816 */ /* 0x020fe20000000019 */
[----:B------:R-:W-:Y:S01]  /*0f50*/  FMUL.FTZ R22, R24, R24 ;  /* 0x0000001818167220 */ /* 0x000fe20000410000 */
[----:B------:R-:W-:Y:S02]  /*0f60*/  FADD.FTZ R21, R21, R26 ;  /* 0x0000001a15157221 */ /* 0x000fe40000010000 */
[----:B------:R-:W-:Y:S01]  /*0f70*/  SHF.L.U32 R25, R25, 0x10, RZ ;  /* 0x0000001019197819 */ /* 0x000fe200000006ff */
        /* <DEDUP_REMOVED lines=58> */
.L_x_1743:
[----:B------:R-:W-:Y:S05]  /*1320*/  BSYNC B0 ;  /* 0x0000000000007941 */ /* 0x000fea0003800000 */
.L_x_1742:
        /* <DEDUP_REMOVED lines=18> */
[----:B------:R-:W-:Y:S02]  /*1450*/  ISETP.NE.AND P0, PT, R25, -0x1, PT ;  /* 0xffffffff1900780c */ /* 0x000fe40003f05270 */
        /* <DEDUP_REMOVED lines=12> */
.L_x_1746:
[----:B0-----:R-:W2:Y:S04]  /*1520*/  LDG.E.STRONG.GPU R14, desc[UR8][R12.64] ;  /* 0x000000080c0e7981 */ /* 0x001ea8000c1ef900 */
[----:B--2---:R-:W-:Y:S01]  /*1530*/  CCTL.IVALL ;  /* 0x00000000ff00798f */ /* 0x004fe20002000000 */
[----:B------:R-:W-:Y:S05]  /*1540*/  YIELD ;  /* 0x0000000000007946 */ /* 0x000fea0003800000 */
[----:B------:R-:W-:-:S13]  /*1550*/  ISETP.NE.AND P0, PT, R14, R25, PT ;  /* 0x000000190e00720c */ /* 0x000fda0003f05270 */
[----:B------:R-:W-:Y:S05]  /*1560*/  @P0 BRA `(.L_x_1746) ;  /* 0xfffffffc00ec0947 */ /* 0x000fea000383ffff */
.L_x_1745:
        /* <DEDUP_REMOVED lines=17> */
.L_x_1750:
[----:B------:R-:W-:-:S13]  /*1680*/  ISETP.EQ.OR P6, PT, R35, UR10, P3 ;  /* 0x0000000a23007c0c */ /* 0x000fda0009fc2670 */
[----:B------:R-:W-:-:S04]  /*1690*/  @!P6 IMAD R15, R35, UR11, R0 ;  /* 0x0000000b230fec24 */ /* 0x000fc8000f8e0200 */
[----:B------:R-:W-:-:S05]  /*16a0*/  @!P6 IMAD.WIDE.U32 R14, R15, 0x8, R42 ;  /* 0x000000080f0ee825 */ /* 0x000fca00078e002a */
[----:B------:R0:W2:Y:S01]  /*16b0*/  @!P6 LDG.E.64 R12, desc[UR8][R14.64] ;  /* 0x000000080e0ce981 */ /* 0x0000a2000c1e1b00 */
[C---:B------:R-:W-:Y:S01]  /*16c0*/  IADD3 R27, R35.reuse, 0x1, RZ ;  /* 0x00000001231b7810 */ /* 0x040fe20007ffe0ff */
[C---:B------:R-:W-:Y:S01]  /*16d0*/  VIADD R45, R35.reuse, 0x2 ;  /* 0x00000002232d7836 */ /* 0x040fe20000000000 */
[----:B------:R-:W-:Y:S02]  /*16e0*/  IADD3 R25, R35, 0x3, RZ ;  /* 0x0000000323197810 */ /* 0x000fe40007ffe0ff */
[----:B------:R-:W-:Y:S02]  /*16f0*/  ISETP.EQ.OR P4, PT, R27, UR10, P3 ;  /* 0x0000000a1b007c0c */ /* 0x000fe40009f82670 */
[----:B------:R-:W-:-:S11]  /*1700*/  ISETP.EQ.OR P5, PT, R45, UR10, P3 ;  /* 0x0000000a2d007c0c */ /* 0x000fd60009fa2670 */
        /* <DEDUP_REMOVED lines=106> */
.L_x_1749:
        /* <DEDUP_REMOVED lines=61> */
.L_x_1751:
[----:B------:R-:W-:-:S13]  /*2180*/  ISETP.NE.OR P0, PT, R34, RZ, P0 ;  /* 0x000000ff2200720c */ /* 0x000fda0000705670 */
[----:B------:R-:W-:Y:S05]  /*2190*/  @!P0 BRA `(.L_x_1747) ;  /* 0x00000000007c8947 */ /* 0x000fea0003800000 */
.L_x_1748:
        /* <DEDUP_REMOVED lines=31> */
.L_x_1747:
        /* <DEDUP_REMOVED lines=11> */
.L_x_1753:
[----:B------:R-:W-:Y:S05]  /*2440*/  BSYNC B0 ;  /* 0x0000000000007941 */ /* 0x000fea0003800000 */
.L_x_1752:
        /* <DEDUP_REMOVED lines=16> */
.L_x_1744:
        /* <DEDUP_REMOVED lines=14> */
[----:B------:R-:W-:Y:S02]  /*2630*/  IADD3.X R27, R14, UR17, RZ, P4, !PT ;  /* 0x000000110e1b7c10 */ /* 0x000fe4000a7fe4ff */
[----:B------:R-:W-:Y:S01]  /*2640*/  SHF.L.U32 R11, R11, 0x10, RZ ;  /* 0x000000100b0b7819 */ /* 0x000fe200000006ff */
[----:B------:R-:W1:Y:S01]  /*2650*/  @!P0 LDC.64 R34, c[0x0][0x218] ;  /* 0x00008600ff228b82 */ /* 0x000e620000000a00 */
[----:B------:R-:W-:Y:S01]  /*2660*/  @!P0 FMUL.FTZ R12, R22, UR14 ;  /* 0x0000000e160c8c20 */ /* 0x000fe20008410000 */
[----:B------:R-:W-:Y:S01]  /*2670*/  IADD3.X R25, R14, UR19, RZ, P5, !PT ;  /* 0x000000130e197c10 */ /* 0x000fe2000affe4ff */
[----:B------:R-:W-:Y:S01]  /*2680*/  IMAD.U32 R32, R32, 0x10000, RZ ;  /* 0x0001000020207824 */ /* 0x000fe200078e00ff */
        /* <DEDUP_REMOVED lines=72> */
[----:B--2---:R-:W-:-:S02]  /*2b10*/  HADD2.F32 R40, -RZ, R40.H0_H0 ;  /* 0x20000028ff287230 */ /* 0x004fc40000004100 */
[----:B---3--:R-:W-:Y:S02]  /*2b20*/  HADD2.F32 R41, -RZ, R41.H0_H0 ;  /* 0x20000029ff297230 */ /* 0x008fe40000004100 */
[----:B----4-:R-:W-:Y:S02]  /*2b30*/  HADD2.F32 R16, -RZ, R42.H0_H0 ;  /* 0x2000002aff107230 */ /* 0x010fe40000004100 */
[----:B------:R-:W-:Y:S01]  /*2b40*/  FMUL.FTZ R42, R19, UR6 ;  /* 0x00000006132a7c20 */ /* 0x000fe20008410000 */
[----:B-----5:R-:W-:Y:S02]  /*2b50*/  HADD2.F32 R17, -RZ, R43.H0_H0 ;  /* 0x2000002bff117230 */ /* 0x020fe40000004100 */
        /* <DEDUP_REMOVED lines=20> */
.L_x_1754:
        /* <DEDUP_REMOVED lines=15> */
.L_x_1756:
[----:B------:R-:W-:Y:S05]  /*2d90*/  BSYNC B0 ;  /* 0x0000000000007941 */ /* 0x000fea0003800000 */
.L_x_1755:
        /* <DEDUP_REMOVED lines=12> */
.L_x_1757:
        /* <DEDUP_REMOVED lines=14> */
.L_x_1759:
[----:B------:R-:W-:Y:S05]  /*2f40*/  BSYNC B0 ;  /* 0x0000000000007941 */ /* 0x000fea0003800000 */
.L_x_1758:
        /* <DEDUP_REMOVED lines=44> */
.L_x_1760:
        /* <DEDUP_REMOVED lines=16> */
.L_x_1762:
[----:B------:R-:W-:Y:S05]  /*3310*/  BSYNC B0 ;  /* 0x0000000000007941 */ /* 0x000fea0003800000 */
.L_x_1761:
        /* <DEDUP_REMOVED lines=11> */
.L_x_1763:
        /* <DEDUP_REMOVED lines=14> */
.L_x_1765:
[----:B------:R-:W-:Y:S05]  /*34b0*/  BSYNC B0 ;  /* 0x0000000000007941 */ /* 0x000fea0003800000 */
.L_x_1764:
        /* <DEDUP_REMOVED lines=11> */
.L_x_1766:
        /* <DEDUP_REMOVED lines=14> */
.L_x_1768:
[----:B------:R-:W-:Y:S05]  /*3650*/  BSYNC B0 ;  /* 0x0000000000007941 */ /* 0x000fea0003800000 */
.L_x_1767:
        /* <DEDUP_REMOVED lines=11> */
.L_x_1769:
        /* <DEDUP_REMOVED lines=14> */
.L_x_1771:
[----:B------:R-:W-:Y:S05]  /*37f0*/  BSYNC B0 ;  /* 0x0000000000007941 */ /* 0x000fea0003800000 */
.L_x_1770:
        /* <DEDUP_REMOVED lines=11> */
.L_x_1772:
        /* <DEDUP_REMOVED lines=14> */
.L_x_1774:
[----:B------:R-:W-:Y:S05]  /*3990*/  BSYNC B0 ;  /* 0x0000000000007941 */ /* 0x000fea0003800000 */
.L_x_1773:
        /* <DEDUP_REMOVED lines=11> */
.L_x_1775:
        /* <DEDUP_REMOVED lines=13> */
.L_x_1777:
[----:B------:R-:W-:Y:S05]  /*3b20*/  BSYNC B0 ;  /* 0x0000000000007941 */ /* 0x000fea0003800000 */
.L_x_1776:
[----:B------:R-:W-:Y:S02]  /*3b30*/  UIADD3 UR13, UR11, UR13, URZ ;  /* 0x0000000d0b0d7290 */ /* 0x000fe4000fffe03f */
[----:B------:R-:W-:Y:S02]  /*3b40*/  UIADD3 UR4, UR4, 0x1, URZ ;  /* 0x0000000104047890 */ /* 0x000fe4000fffe03f */
[----:B------:R-:W-:-:S06]  /*3b50*/  UISETP.GE.AND UP0, UPT, UR13, UR5, UPT ;  /* 0x000000050d00728c */ /* 0x000fcc000bf06270 */
[----:B------:R-:W-:-:S13]  /*3b60*/  PLOP3.LUT P0, PT, PT, PT, UP0, 0x80, 0x0 ;  /* 0x000000000000781c */ /* 0x000fda0003f0f008 */
[----:B------:R-:W-:Y:S05]  /*3b70*/  @!P0 BRA `(.L_x_1778) ;  /* 0xffffffc400a08947 */ /* 0x000fea000383ffff */
[----:B------:R-:W-:Y:S05]  /*3b80*/  EXIT ;  /* 0x000000000000794d */ /* 0x000fea0003800000 */
.L_x_1779:
        /* <DEDUP_REMOVED lines=15> */
.L_x_2434:


//--------------------- .text._Z35group_norm_nhwc_fwd_one_pass_kernelI11Fp16IOFp32WLi64ELi4ELi128EEv26Group_norm_nhwc_fwd_params --------------------------
	.section	.text._Z35group_norm_nhwc_fwd_one_pass_kernelI11Fp16IOFp32WLi64ELi4ELi128EEv26Group_norm_nhwc_fwd_params,"ax",@progbits
	.align	128
        .global         _Z35group_norm_nhwc_fwd_one_pass_kernelI11Fp16IOFp32WLi64ELi4ELi128EEv26Group_norm_nhwc_fwd_params
        .type           _Z35group_norm_nhwc_fwd_one_pass_kernelI11Fp16IOFp32WLi64ELi4ELi128EEv26Group_norm_nhwc_fwd_params,@function
        .size           _Z35group_norm_nhwc_fwd_one_pass_kernelI11Fp16IOFp32WLi64ELi4ELi128EEv26Group_norm_nhwc_fwd_params,(.L_x_2435 - _Z35group_norm_nhwc_fwd_one_pass_kernelI11Fp16IOFp32WLi64ELi4ELi128EEv26Group_norm_nhwc_fwd_params)
        .other          _Z35group_norm_nhwc_fwd_one_pass_kernelI11Fp16IOFp32WLi64ELi4ELi128EEv26Group_norm_nhwc_fwd_params,@"STO_CUDA_ENTRY STV_DEFAULT"
_Z35group_norm_nhwc_fwd_one_pass_kernelI11Fp16IOFp32WLi64ELi4ELi128EEv26Group_norm_nhwc_fwd_params:
.text._Z35group_norm_nhwc_fwd_one_pass_kernelI11Fp16IOFp32WLi64ELi4ELi128EEv26Group_norm_nhwc_fwd_params:
        /* <DEDUP_REMOVED lines=21> */
[----:B------:R-:W-:Y:S02]  /*0150*/  SHF.R.S32.HI R5, RZ, 0x1f, R6 ;  /* 0x0000001fff057819 */ /* 0x000fe40000011406 */
[----:B-1----:R-:W-:Y:S01]  /*0160*/  LOP3.LUT P2, RZ, R6, UR7, RZ, 0xfc, !PT ;  /* 0x0000000706ff7c12 */ /* 0x002fe2000f84fcff */
[----:B---3--:R-:W-:Y:S01]  /*0170*/  IMAD R19, R8, UR7, R19 ;  /* 0x0000000708137c24 */ /* 0x008fe2000f8e0213 */
[----:B------:R-:W-:Y:S02]  /*0180*/  LEA.HI R5, R5, R6, RZ, 0x5 ;  /* 0x0000000605057211 */ /* 0x000fe400078f28ff */
[----:B------:R-:W-:Y:S01]  /*0190*/  ISETP.NE.AND.EX P2, PT, RZ, UR11, !P2, P0 ;  /* 0x0000000bff007c0c */ /* 0x000fe2000d745300 */
[----:B----4-:R-:W-:Y:S01]  /*01a0*/  ULEA UR5, UR6, UR5, 0x18 ;  /* 0x0000000506057291 */ /* 0x010fe2000f8ec03f */
[----:B------:R-:W-:Y:S02]  /*01b0*/  ISETP.GE.U32.AND P1, PT, R19, UR8, PT ;  /* 0x0000000813007c0c */ /* 0x000fe4000bf26070 */
[----:B------:R-:W-:-:S02]  /*01c0*/  SHF.R.S32.HI R7, RZ, 0x1f, R19 ;  /* 0x0000001fff077819 */ /* 0x000fc40000011413 */
[----:B------:R-:W-:Y:S01]  /*01d0*/  SHF.R.S32.HI R18, RZ, 0x5, R5 ;  /* 0x00000005ff127819 */ /* 0x000fe20000011405 */
[----:B------:R-:W-:Y:S01]  /*01e0*/  HFMA2.MMA R5, -RZ, RZ, 0, 0 ;  /* 0x00000000ff057435 */ /* 0x000fe200000001ff */
[----:B------:R-:W-:Y:S01]  /*01f0*/  ISETP.GE.AND.EX P1, PT, R7, UR9, PT, P1 ;  /* 0x0000000907007c0c */ /* 0x000fe2000bf26310 */
[----:B------:R-:W-:Y:S01]  /*0200*/  ULDC.64 UR8, c[0x0][0x208] ;  /* 0x0000820000087ab9 */ /* 0x000fe20000000a00 */
[----:B------:R-:W-:Y:S02]  /*0210*/  LEA R18, R18, UR5, 0x3 ;  /* 0x0000000512127c11 */ /* 0x000fe4000f8e18ff */
[----:B------:R-:W-:Y:S02]  /*0220*/  ISETP.LT.U32.AND P1, PT, R6, 0x80, !P1 ;  /* 0x000000800600780c */ /* 0x000fe40004f21070 */
[----:B------:R-:W-:Y:S02]  /*0230*/  MOV R6, R0 ;  /* 0x0000000000067202 */ /* 0x000fe40000000f00 */
[----:B0-2---:R-:W-:-:S09]  /*0240*/  LOP3.LUT R7, R4, 0x3, RZ, 0xc0, !PT ;  /* 0x0000000304077812 */ /* 0x005fd200078ec0ff */
.L_x_1795:
        /* <DEDUP_REMOVED lines=48> */
[----:B------:R-:W-:Y:S01]  /*0550*/  PRMT R13, RZ, 0x5410, RZ ;  /* 0x00005410ff0d7816 */ /* 0x000fe200000000ff */
[----:B------:R-:W-:Y:S01]  /*0560*/  BSSY B0, `(.L_x_1780) ;  /* 0x0000034000007945 */ /* 0x000fe20003800000 */
[C---:B------:R-:W-:Y:S02]  /*0570*/  ISETP.GT.AND P0, PT, R2.reuse, 0x1e, PT ;  /* 0x0000001e0200780c */ /* 0x040fe40003f04270 */
[----:B------:R-:W-:Y:S02]  /*0580*/  ISETP.NE.AND P3, PT, R2, RZ, PT ;  /* 0x000000ff0200720c */ /* 0x000fe40003f65270 */
[----:B--2---:R-:W-:-:S04]  /*0590*/  @P1 PRMT R13, R8, 0x7632, R13 ;  /* 0x00007632080d1816 */ /* 0x004fc8000000000d */
[----:B------:R-:W-:-:S05]  /*05a0*/  @P1 PRMT R13, R13, 0x5410, R8 ;  /* 0x000054100d0d1816 */ /* 0x000fca0000000008 */
[--C-:B------:R-:W-:Y:S02]  /*05b0*/  HADD2.F32 R11, -RZ, R13.reuse.H0_H0 ;  /* 0x2000000dff0b7230 */ /* 0x100fe40000004100 */
[----:B------:R-:W-:-:S03]  /*05c0*/  HADD2.F32 R10, -RZ, R13.H1_H1 ;  /* 0x3000000dff0a7230 */ /* 0x000fc60000004100 */
        /* <DEDUP_REMOVED lines=45> */
.L_x_1781:
[----:B------:R-:W-:Y:S05]  /*08a0*/  BSYNC B0 ;  /* 0x0000000000007941 */ /* 0x000fea0003800000 */
.L_x_1780:
        /* <DEDUP_REMOVED lines=26> */
.L_x_1784:
[----:B0-----:R-:W2:Y:S04]  /*0a50*/  LDG.E.STRONG.GPU R10, desc[UR8][R8.64] ;  /* 0x00000008080a7981 */ /* 0x001ea8000c1ef900 */
[----:B--2---:R-:W-:Y:S01]  /*0a60*/  CCTL.IVALL ;  /* 0x00000000ff00798f */ /* 0x004fe20002000000 */
[----:B------:R-:W-:Y:S05]  /*0a70*/  YIELD ;  /* 0x0000000000007946 */ /* 0x000fea0003800000 */
[----:B------:R-:W-:-:S13]  /*0a80*/  ISETP.NE.AND P0, PT, R10, R21, PT ;  /* 0x000000150a00720c */ /* 0x000fda0003f05270 */
[----:B------:R-:W-:Y:S05]  /*0a90*/  @P0 BRA `(.L_x_1784) ;  /* 0xfffffffc00ec0947 */ /* 0x000fea000383ffff */
.L_x_1783:
        /* <DEDUP_REMOVED lines=16> */
.L_x_1788:
[----:B------:R-:W-:-:S13]  /*0ba0*/  ISETP.EQ.OR P6, PT, R21, UR7, P3 ;  /* 0x0000000715007c0c */ /* 0x000fda0009fc2670 */
[----:B------:R-:W-:-:S04]  /*0bb0*/  @!P6 IMAD R9, R3, R21, R0 ;  /* 0x000000150309e224 */ /* 0x000fc800078e0200 */
[----:B------:R-:W-:-:S06]  /*0bc0*/  @!P6 IMAD.WIDE.U32 R8, R9, 0x8, R26 ;  /* 0x000000080908e825 */ /* 0x000fcc00078e001a */
[----:B------:R-:W2:Y:S01]  /*0bd0*/  @!P6 LDG.E.64 R8, desc[UR8][R8.64] ;  /* 0x000000080808e981 */ /* 0x000ea2000c1e1b00 */
        /* <DEDUP_REMOVED lines=10> */
[----:B------:R-:W-:-:S03]  /*0c80*/  ISETP.EQ.OR P6, PT, R16, UR7, P3 ;  /* 0x0000000710007c0c */ /* 0x000fc60009fc2670 */
[----:B------:R-:W-:Y:S02]  /*0c90*/  @!P5 IMAD.WIDE.U32 R10, R17, 0x8, R26 ;  /* 0x00000008110ad825 */ /* 0x000fe400078e001a */
[----:B------:R-:W2:Y:S04]  /*0ca0*/  @!P4 LDG.E.64 R8, desc[UR8][R8.64] ;  /* 0x000000080808c981 */ /* 0x000ea8000c1e1b00 */
[----:B------:R-:W3:Y:S04]  /*0cb0*/  @!P5 LDG.E.64 R10, desc[UR8][R10.64] ;  /* 0x000000080a0ad981 */ /* 0x000ee8000c1e1b00 */
[----:B------:R-:W-:-:S04]  /*0cc0*/  @!P6 IMAD R29, R3, R16, R0 ;  /* 0x00000010031de224 */ /* 0x000fc800078e0200 */
[----:B------:R-:W-:-:S05]  /*0cd0*/  @!P6 IMAD.WIDE.U32 R28, R29, 0x8, R26 ;  /* 0x000000081d1ce825 */ /* 0x000fca00078e001a */
[----:B------:R-:W4:Y:S01]  /*0ce0*/  @!P6 LDG.E.64 R16, desc[UR8][R28.64] ;  /* 0x000000081c10e981 */ /* 0x000f22000c1e1b00 */
[----:B--2---:R-:W-:Y:S01]  /*0cf0*/  @!P4 FADD.FTZ R15, R15, R9 ;  /* 0x000000090f0fc221 */ /* 0x004fe20000010000 */
[C---:B------:R-:W-:Y:S01]  /*0d00*/  IADD3 R9, R21.reuse, 0x4, RZ ;  /* 0x0000000415097810 */ /* 0x040fe20007ffe0ff */
[----:B------:R-:W-:Y:S01]  /*0d10*/  @!P4 FADD.FTZ R14, R14, R8 ;  /* 0x000000080e0ec221 */ /* 0x000fe20000010000 */
[----:B------:R-:W-:Y:S01]  /*0d20*/  IADD3 R8, R21, 0x5, RZ ;  /* 0x0000000515087810 */ /* 0x000fe20007ffe0ff */
[----:B---3--:R-:W-:Y:S01]  /*0d30*/  @!P5 FADD.FTZ R15, R15, R11 ;  /* 0x0000000b0f0fd221 */ /* 0x008fe20000010000 */
[----:B------:R-:W-:Y:S01]  /*0d40*/  ISETP.EQ.OR P4, PT, R9, UR7, P3 ;  /* 0x0000000709007c0c */ /* 0x000fe20009f82670 */
[----:B------:R-:W-:Y:S01]  /*0d50*/  @!P5 FADD.FTZ R14, R14, R10 ;  /* 0x0000000a0e0ed221 */ /* 0x000fe20000010000 */
[----:B------:R-:W-:-:S03]  /*0d60*/  ISETP.EQ.OR P5, PT, R8, UR7, P3 ;  /* 0x0000000708007c0c */ /* 0x000fc60009fa2670 */
[----:B----4-:R-:W-:-:S08]  /*0d70*/  @!P6 FADD.FTZ R14, R14, R16 ;  /* 0x000000100e0ee221 */ /* 0x010fd00000010000 */
[--C-:B------:R-:W-:Y:S01]  /*0d80*/  @!P4 IMAD R9, R3, R9, R0.reuse ;  /* 0x000000090309c224 */ /* 0x100fe200078e0200 */
[----:B------:R-:W-:Y:S01]  /*0d90*/  IADD3 R16, R21, 0x6, RZ ;  /* 0x0000000615107810 */ /* 0x000fe20007ffe0ff */
[----:B------:R-:W-:Y:S02]  /*0da0*/  @!P5 IMAD R11, R3, R8, R0 ;  /* 0x00000008030bd224 */ /* 0x000fe400078e0200 */
        /* <DEDUP_REMOVED lines=38> */
[----:B----4-:R-:W-:Y:S01]  /*1010*/  @!P6 FADD.FTZ R14, R14, R16 ;  /* 0x000000100e0ee221 */ /* 0x010fe20000010000 */
[----:B------:R-:W-:-:S07]  /*1020*/  IADD3 R16, R21, 0xc, RZ ;  /* 0x0000000c15107810 */ /* 0x000fce0007ffe0ff */
[--C-:B------:R-:W-:Y:S02]  /*1030*/  @!P4 IMAD R9, R3, R9, R0.reuse ;  /* 0x000000090309c224 */ /* 0x100fe400078e0200 */
[----:B------:R-:W-:Y:S01]  /*1040*/  @!P6 FADD.FTZ R15, R15, R17 ;  /* 0x000000110f0fe221 */ /* 0x000fe20000010000 */
[----:B------:R-:W-:Y:S01]  /*1050*/  @!P5 IMAD R11, R3, R8, R0 ;  /* 0x00000008030bd224 */ /* 0x000fe200078e0200 */
        /* <DEDUP_REMOVED lines=9> */
[----:B------:R-:W-:Y:S01]  /*10f0*/  IADD3 R28, R21, 0xf, RZ ;  /* 0x0000000f151c7810 */ /* 0x000fe20007ffe0ff */
[----:B--2---:R-:W-:Y:S01]  /*1100*/  @!P4 FADD.FTZ R14, R14, R8 ;  /* 0x000000080e0ec221 */ /* 0x004fe20000010000 */
[----:B------:R-:W-:Y:S01]  /*1110*/  @!P4 FADD.FTZ R15, R15, R9 ;  /* 0x000000090f0fc221 */ /* 0x000fe20000010000 */
[----:B------:R-:W-:Y:S02]  /*1120*/  IADD3 R8, R21, 0xe, RZ ;  /* 0x0000000e15087810 */ /* 0x000fe40007ffe0ff */
[----:B------:R-:W-:Y:S01]  /*1130*/  ISETP.EQ.OR P4, PT, R29, UR7, P3 ;  /* 0x000000071d007c0c */ /* 0x000fe20009f82670 */
[----:B---3--:R-:W-:Y:S01]  /*1140*/  @!P5 FADD.FTZ R14, R14, R10 ;  /* 0x0000000a0e0ed221 */ /* 0x008fe20000010000 */
[----:B------:R-:W-:Y:S01]  /*1150*/  @!P5 FADD.FTZ R15, R15, R11 ;  /* 0x0000000b0f0fd221 */ /* 0x000fe20000010000 */
[----:B------:R-:W-:-:S02]  /*1160*/  ISETP.EQ.OR P5, PT, R8, UR7, P3 ;  /* 0x0000000708007c0c */ /* 0x000fc40009fa2670 */
[----:B----4-:R-:W-:-:S08]  /*1170*/  @!P6 FADD.FTZ R14, R14, R16 ;  /* 0x000000100e0ee221 */ /* 0x010fd00000010000 */
[--C-:B------:R-:W-:Y:S02]  /*1180*/  @!P4 IMAD R9, R3, R29, R0.reuse ;  /* 0x0000001d0309c224 */ /* 0x100fe400078e0200 */
[----:B------:R-:W-:Y:S01]  /*1190*/  @!P6 FADD.FTZ R15, R15, R17 ;  /* 0x000000110f0fe221 */ /* 0x000fe20000010000 */
[----:B------:R-:W-:Y:S01]  /*11a0*/  ISETP.EQ.OR P6, PT, R28, UR7, P3 ;  /* 0x000000071c007c0c */ /* 0x000fe20009fc2670 */
[----:B------:R-:W-:Y:S02]  /*11b0*/  @!P5 IMAD R11, R3, R8, R0 ;  /* 0x00000008030bd224 */ /* 0x000fe400078e0200 */
[----:B------:R-:W-:-:S04]  /*11c0*/  @!P4 IMAD.WIDE.U32 R8, R9, 0x8, R26 ;  /* 0x000000080908c825 */ /* 0x000fc800078e001a */
[----:B------:R-:W-:Y:S02]  /*11d0*/  @!P5 IMAD.WIDE.U32 R10, R11, 0x8, R26 ;  /* 0x000000080b0ad825 */ /* 0x000fe400078e001a */
[----:B------:R-:W2:Y:S04]  /*11e0*/  @!P4 LDG.E.64 R8, desc[UR8][R8.64] ;  /* 0x000000080808c981 */ /* 0x000ea8000c1e1b00 */
[----:B------:R-:W-:Y:S01]  /*11f0*/  @!P6 IMAD R17, R3, R28, R0 ;  /* 0x0000001c0311e224 */ /* 0x000fe200078e0200 */
[----:B------:R-:W3:Y:S03]  /*1200*/  @!P5 LDG.E.64 R10, desc[UR8][R10.64] ;  /* 0x000000080a0ad981 */ /* 0x000ee6000c1e1b00 */
        /* <DEDUP_REMOVED lines=12> */
.L_x_1787:
        /* <DEDUP_REMOVED lines=21> */
[----:B------:R0:W2:Y:S01]  /*1420*/  @!P6 LDG.E.64 R10, desc[UR8][R28.64] ;  /* 0x000000081c0ae981 */ /* 0x0000a2000c1e1b00 */
        /* <DEDUP_REMOVED lines=8> */
[C---:B0-----:R-:W-:Y:S01]  /*14b0*/  IADD3 R28, R21.reuse, 0x3, RZ ;  /* 0x00000003151c7810 */ /* 0x041fe20007ffe0ff */
[----:B--2---:R-:W-:Y:S01]  /*14c0*/  @!P6 FADD.FTZ R14, R14, R10 ;  /* 0x0000000a0e0ee221 */ /* 0x004fe20000010000 */
[----:B------:R-:W-:Y:S01]  /*14d0*/  IADD3 R10, R21, 0x1, RZ ;  /* 0x00000001150a7810 */ /* 0x000fe20007ffe0ff */
[----:B------:R-:W-:Y:S01]  /*14e0*/  @!P6 FADD.FTZ R15, R15, R11 ;  /* 0x0000000b0f0fe221 */ /* 0x000fe20000010000 */
[----:B------:R-:W-:Y:S02]  /*14f0*/  IADD3 R11, R21, 0x2, RZ ;  /* 0x00000002150b7810 */ /* 0x000fe40007ffe0ff */
[----:B------:R-:W-:Y:S02]  /*1500*/  ISETP.EQ.OR P5, PT, R10, UR7, P3 ;  /* 0x000000070a007c0c */ /* 0x000fe40009fa2670 */
[----:B------:R-:W-:Y:S01]  /*1510*/  ISETP.EQ.OR P6, PT, R11, UR7, P3 ;  /* 0x000000070b007c0c */ /* 0x000fe20009fc2670 */
[----:B----4-:R-:W-:Y:S01]  /*1520*/  @!P4 FADD.FTZ R14, R14, R8 ;  /* 0x000000080e0ec221 */ /* 0x010fe20000010000 */
[----:B------:R-:W-:Y:S01]  /*1530*/  @!P4 FADD.FTZ R15, R15, R9 ;  /* 0x000000090f0fc221 */ /* 0x000fe20000010000 */
[----:B------:R-:W-:-:S08]  /*1540*/  ISETP.EQ.OR P4, PT, R28, UR7, P3 ;  /* 0x000000071c007c0c */ /* 0x000fd00009f82670 */
[C-C-:B------:R-:W-:Y:S02]  /*1550*/  @!P5 IMAD R9, R3.reuse, R10, R0.reuse ;  /* 0x0000000a0309d224 */ /* 0x140fe400078e0200 */
[----:B------:R-:W-:Y:S02]  /*1560*/  @!P6 IMAD R11, R3, R11, R0 ;  /* 0x0000000b030be224 */ /* 0x000fe400078e0200 */
[----:B------:R-:W-:-:S04]  /*1570*/  @!P5 IMAD.WIDE.U32 R8, R9, 0x8, R26 ;  /* 0x000000080908d825 */ /* 0x000fc800078e001a */
[----:B---3--:R-:W-:Y:S01]  /*1580*/  @!P0 FADD.FTZ R15, R15, R17 ;  /* 0x000000110f0f8221 */ /* 0x008fe20000010000 */
[----:B------:R-:W-:-:S04]  /*1590*/  @!P6 IMAD.WIDE.U32 R10, R11, 0x8, R26 ;  /* 0x000000080b0ae825 */ /* 0x000fc800078e001a */
[----:B------:R-:W-:Y:S01]  /*15a0*/  @!P0 FADD.FTZ R14, R14, R16 ;  /* 0x000000100e0e8221 */ /* 0x000fe20000010000 */
[----:B------:R-:W2:Y:S01]  /*15b0*/  @!P5 LDG.E.64 R8, desc[UR8][R8.64] ;  /* 0x000000080808d981 */ /* 0x000ea2000c1e1b00 */
[----:B------:R-:W-:-:S03]  /*15c0*/  @!P4 IMAD R17, R3, R28, R0 ;  /* 0x0000001c0311c224 */ /* 0x000fc600078e0200 */
[----:B------:R-:W3:Y:S01]  /*15d0*/  @!P6 LDG.E.64 R10, desc[UR8][R10.64] ;  /* 0x000000080a0ae981 */ /* 0x000ee2000c1e1b00 */
[----:B------:R-:W-:-:S06]  /*15e0*/  @!P4 IMAD.WIDE.U32 R16, R17, 0x8, R26 ;  /* 0x000000081110c825 */ /* 0x000fcc00078e001a */
[----:B------:R-:W4:Y:S01]  /*15f0*/  @!P4 LDG.E.64 R16, desc[UR8][R16.64] ;  /* 0x000000081010c981 */ /* 0x000f22000c1e1b00 */
[----:B------:R-:W-:Y:S02]  /*1600*/  IADD3 R20, R20, -0x4, RZ ;  /* 0xfffffffc14147810 */ /* 0x000fe40007ffe0ff */
        /* <DEDUP_REMOVED lines=9> */
.L_x_1789:
[----:B------:R-:W-:-:S13]  /*16a0*/  ISETP.NE.OR P0, PT, R20, RZ, P0 ;  /* 0x000000ff1400720c */ /* 0x000fda0000705670 */
[----:B------:R-:W-:Y:S05]  /*16b0*/  @!P0 BRA `(.L_x_1785) ;  /* 0x00000000007c8947 */ /* 0x000fea0003800000 */
.L_x_1786:
        /* <DEDUP_REMOVED lines=31> */
.L_x_1785:
        /* <DEDUP_REMOVED lines=11> */
.L_x_1791:
[----:B------:R-:W-:Y:S05]  /*1960*/  BSYNC B0 ;  /* 0x0000000000007941 */ /* 0x000fea0003800000 */
.L_x_1790:
        /* <DEDUP_REMOVED lines=16> */
.L_x_1782:
        /* <DEDUP_REMOVED lines=29> */
[----:B0-----:R-:W-:-:S03]  /*1c40*/  HADD2.F32 R15, -RZ, R13.H1_H1 ;  /* 0x3000000dff0f7230 */ /* 0x001fc60000004100 */
        /* <DEDUP_REMOVED lines=8> */
[----:B------:R-:W-:Y:S02]  /*1cd0*/  HADD2.F32 R17, -RZ, R13.H0_H0 ;  /* 0x2000000dff117230 */ /* 0x000fe40000004100 */
[----:B------:R-:W-:-:S03]  /*1ce0*/  FADD.FTZ R13, R15, -R16 ;  /* 0x800000100f0d7221 */ /* 0x000fc60000010000 */
        /* <DEDUP_REMOVED lines=18> */
.L_x_1792:
[----:B------:R-:W-:Y:S04]  /*1e10*/  BSSY B0, `(.L_x_1793) ;  /* 0x000000f000007945 */ /* 0x000fe80003800000 */
[----:B------:R-:W-:Y:S05]  /*1e20*/  @!P1 BRA `(.L_x_1794) ;  /* 0x0000000000349947 */ /* 0x000fea0003800000 */
[----:B------:R-:W-:Y:S01]  /*1e30*/  SHF.R.S32.HI R12, RZ, 0x1f, R19 ;  /* 0x0000001fff0c7819 */ /* 0x000fe20000011413 */
[----:B------:R-:W-:Y:S01]  /*1e40*/  ULDC.64 UR12, c[0x0][0x270] ;  /* 0x00009c00000c7ab9 */ /* 0x000fe20000000a00 */
[----:B------:R-:W-:Y:S02]  /*1e50*/  MOV R10, R22 ;  /* 0x00000016000a7202 */ /* 0x000fe40000000f00 */
[----:B------:R-:W-:Y:S01]  /*1e60*/  MOV R11, R25 ;  /* 0x00000019000b7202 */ /* 0x000fe20000000f00 */
[----:B------:R-:W-:Y:S01]  /*1e70*/  IMAD R12, R12, UR12, RZ ;  /* 0x0000000c0c0c7c24 */ /* 0x000fe2000f8e02ff */
[----:B------:R-:W-:Y:S01]  /*1e80*/  F2FP.F16.F32.PACK_AB R9, R9, R8 ;  /* 0x000000080909723e */ /* 0x000fe200000000ff */
[----:B------:R-:W-:-:S04]  /*1e90*/  IMAD.WIDE.U32 R10, R19, UR12, R10 ;  /* 0x0000000c130a7c25 */ /* 0x000fc8000f8e000a */
[----:B------:R-:W-:Y:S01]  /*1ea0*/  IMAD R13, R19, UR13, R12 ;  /* 0x0000000d130d7c24 */ /* 0x000fe2000f8e020c */
[----:B------:R-:W-:Y:S02]  /*1eb0*/  ULDC.64 UR12, c[0x0][0x210] ;  /* 0x00008400000c7ab9 */ /* 0x000fe40000000a00 */
[----:B------:R-:W-:Y:S02]  /*1ec0*/  LEA R12, P0, R10, UR12, 0x1 ;  /* 0x0000000c0a0c7c11 */ /* 0x000fe4000f8008ff */
[----:B------:R-:W-:-:S04]  /*1ed0*/  IADD3 R13, R11, R13, RZ ;  /* 0x0000000d0b0d7210 */ /* 0x000fc80007ffe0ff */
[----:B------:R-:W-:-:S05]  /*1ee0*/  LEA.HI.X R13, R10, UR13, R13, 0x1, P0 ;  /* 0x0000000d0a0d7c11 */ /* 0x000fca00080f0c0d */
[----:B------:R0:W-:Y:S02]  /*1ef0*/  STG.E desc[UR8][R12.64], R9 ;  /* 0x000000090c007986 */ /* 0x0001e4000c101908 */
.L_x_1794:
[----:B------:R-:W-:Y:S05]  /*1f00*/  BSYNC B0 ;  /* 0x0000000000007941 */ /* 0x000fea0003800000 */
.L_x_1793:
[----:B------:R-:W-:Y:S02]  /*1f10*/  IADD3 R6, R3, R6, RZ ;  /* 0x0000000603067210 */ /* 0x000fe40007ffe0ff */
[----:B------:R-:W-:Y:S02]  /*1f20*/  IADD3 R5, R5, 0x1, RZ ;  /* 0x0000000105057810 */ /* 0x000fe40007ffe0ff */
[----:B------:R-:W-:-:S13]  /*1f30*/  ISETP.GE.AND P0, PT, R6, UR4, PT ;  /* 0x0000000406007c0c */ /* 0x000fda000bf06270 */
[----:B------:R-:W-:Y:S05]  /*1f40*/  @!P0 BRA `(.L_x_1795) ;  /* 0xffffffe000c08947 */ /* 0x000fea000383ffff */
[----:B------:R-:W-:Y:S05]  /*1f50*/  EXIT ;  /* 0x000000000000794d */ /* 0x000fea0003800000 */
.L_x_1796:
        /* <DEDUP_REMOVED lines=10> */
.L_x_2435:


//--------------------- .text._Z35group_norm_nhwc_fwd_one_pass_kernelI11Fp16IOFp32WLi128ELi4ELi128EEv26Group_norm_nhwc_fwd_params --------------------------
	.section	.text._Z35group_norm_nhwc_fwd_one_pass_kernelI11Fp16IOFp32WLi128ELi4ELi128EEv26Group_norm_nhwc_fwd_params,"ax",@progbits
	.align	128
        .global         _Z35group_norm_nhwc_fwd_one_pass_kernelI11Fp16IOFp32WLi128ELi4ELi128EEv26Group_norm_nhwc_fwd_params
        .type           _Z35group_norm_nhwc_fwd_one_pass_kernelI11Fp16IOFp32WLi128ELi4ELi128EEv26Group_norm_nhwc_fwd_params,@function
        .size           _Z35group_norm_nhwc_fwd_one_pass_kernelI11Fp16IOFp32WLi128ELi4ELi128EEv26Group_norm_nhwc_fwd_params,(.L_x_2436 - _Z35group_norm_nhwc_fwd_one_pass_kernelI11Fp16IOFp32WLi128ELi4ELi128EEv26Group_norm_nhwc_fwd_params)
        .other          _Z35group_norm_nhwc_fwd_one_pass_kernelI11Fp16IOFp32WLi128ELi4ELi128EEv26Group_norm_nhwc_fwd_params,@"STO_CUDA_ENTRY STV_DEFAULT"
_Z35group_norm_nhwc_fwd_one_pass_kernelI11Fp16IOFp32WLi128ELi4ELi128EEv26Group_norm_nhwc_fwd_params:
.text._Z35group_norm_nhwc_fwd_one_pass_kernelI11Fp16IOFp32WLi128ELi4ELi128EEv26Group_norm_nhwc_fwd_params:
        /* <DEDUP_REMOVED lines=30> */
.L_x_1815:
        /* <DEDUP_REMOVED lines=71> */
[----:B------:R-:W-:Y:S01]  /*0650*/  ISETP.NE.AND P3, PT, R10, RZ, PT ;  /* 0x000000ff0a00720c */ /* 0x000fe20003f65270 */
[--C-:B--2---:R-:W-:Y:S02]  /*0660*/  HADD2.F32 R18, -RZ, R12.reuse.H1_H1 ;  /* 0x3000000cff127230 */ /* 0x104fe40000004100 */
[----:B------:R-:W-:Y:S02]  /*0670*/  HADD2.F32 R11, -RZ, R12.H0_H0 ;  /* 0x2000000cff0b7230 */ /* 0x000fe40000004100 */
[--C-:B----4-:R-:W-:Y:S02]  /*0680*/  HADD2.F32 R28, -RZ, R14.reuse.H1_H1 ;  /* 0x3000000eff1c7230 */ /* 0x110fe40000004100 */
[----:B------:R-:W-:Y:S01]  /*0690*/  FMUL.FTZ R20, R18, R18 ;  /* 0x0000001212147220 */ /* 0x000fe20000410000 */
[----:B------:R-:W-:Y:S02]  /*06a0*/  HADD2.F32 R15, -RZ, R14.H0_H0 ;  /* 0x2000000eff0f7230 */ /* 0x000fe40000004100 */
[C---:B------:R-:W-:Y:S01]  /*06b0*/  FADD.FTZ R18, R11.reuse, R18 ;  /* 0x000000120b127221 */ /* 0x040fe20000010000 */
[----:B------:R-:W-:Y:S01]  /*06c0*/  FMUL.FTZ R19, R28, R28 ;  /* 0x0000001c1c137220 */ /* 0x000fe20000410000 */
[----:B------:R-:W-:Y:S01]  /*06d0*/  FFMA.FTZ R20, R11, R11, R20 ;  /* 0x0000000b0b147223 */ /* 0x000fe20000010014 */
[C---:B------:R-:W-:Y:S01]  /*06e0*/  FADD.FTZ R11, R15.reuse, R28 ;  /* 0x0000001c0f0b7221 */ /* 0x040fe20000010000 */
[----:B------:R-:W-:Y:S01]  /*06f0*/  FADD.FTZ R18, RZ, R18 ;  /* 0x00000012ff127221 */ /* 0x000fe20000010000 */
[----:B------:R-:W-:Y:S01]  /*0700*/  FFMA.FTZ R19, R15, R15, R19 ;  /* 0x0000000f0f137223 */ /* 0x000fe20000010013 */
[----:B------:R-:W-:-:S02]  /*0710*/  FADD.FTZ R20, RZ, R20 ;  /* 0x00000014ff147221 */ /* 0x000fc40000010000 */
        /* <DEDUP_REMOVED lines=40> */
.L_x_1798:
[----:B------:R-:W-:Y:S05]  /*09a0*/  BSYNC B0 ;  /* 0x0000000000007941 */ /* 0x000fea0003800000 */
.L_x_1797:
        /* <DEDUP_REMOVED lines=28> */
.L_x_1801:
[----:B-1----:R-:W2:Y:S04]  /*0b70*/  LDG.E.STRONG.GPU R10, desc[UR8][R8.64] ;  /* 0x00000008080a7981 */ /* 0x002ea8000c1ef900 */
[----:B--2---:R-:W-:Y:S01]  /*0b80*/  CCTL.IVALL ;  /* 0x00000000ff00798f */ /* 0x004fe20002000000 */
[----:B------:R-:W-:Y:S05]  /*0b90*/  YIELD ;  /* 0x0000000000007946 */ /* 0x000fea0003800000 */
[----:B------:R-:W-:-:S13]  /*0ba0*/  ISETP.NE.AND P0, PT, R10, R21, PT ;  /* 0x000000150a00720c */ /* 0x000fda0003f05270 */
[----:B------:R-:W-:Y:S05]  /*0bb0*/  @P0 BRA `(.L_x_1801) ;  /* 0xfffffffc00ec0947 */ /* 0x000fea000383ffff */
.L_x_1800:
        /* <DEDUP_REMOVED lines=17> */
.L_x_1805:
        /* <DEDUP_REMOVED lines=115> */
.L_x_1804:
        /* <DEDUP_REMOVED lines=61> */
.L_x_1806:
[----:B------:R-:W-:-:S13]  /*17d0*/  ISETP.NE.OR P0, PT, R20, RZ, P0 ;  /* 0x000000ff1400720c */ /* 0x000fda0000705670 */
[----:B------:R-:W-:Y:S05]  /*17e0*/  @!P0 BRA `(.L_x_1802) ;  /* 0x00000000007c8947 */ /* 0x000fea0003800000 */
.L_x_1803:
        /* <DEDUP_REMOVED lines=31> */
.L_x_1802:
        /* <DEDUP_REMOVED lines=11> */
.L_x_1808:
[----:B------:R-:W-:Y:S05]  /*1a90*/  BSYNC B0 ;  /* 0x0000000000007941 */ /* 0x000fea0003800000 */
.L_x_1807:
        /* <DEDUP_REMOVED lines=16> */
.L_x_1799:
        /* <DEDUP_REMOVED lines=26> */
[----:B0-----:R-:W-:-:S02]  /*1d40*/  HADD2.F32 R17, -RZ, R12.H0_H0 ;  /* 0x2000000cff117230 */ /* 0x001fc40000004100 */
[--C-:B-1----:R-:W-:Y:S01]  /*1d50*/  HADD2.F32 R21, -RZ, R14.reuse.H0_H0 ;  /* 0x2000000eff157230 */ /* 0x102fe20000004100 */
[----:B------:R-:W0:Y:S01]  /*1d60*/  LDS.64 R18, [UR5+0x30] ;  /* 0x00003005ff127984 */ /* 0x000e220008000a00 */
[----:B--2---:R-:W-:Y:S02]  /*1d70*/  HADD2.F32 R27, -RZ, R14.H1_H1 ;  /* 0x3000000eff1b7230 */ /* 0x004fe40000004100 */
[----:B0-----:R-:W-:-:S04]  /*1d80*/  FMUL.FTZ R18, R18, UR11 ;  /* 0x0000000b12127c20 */ /* 0x001fc80008410000 */
[----:B------:R-:W-:Y:S01]  /*1d90*/  FMUL.FTZ R15, R18, R18 ;  /* 0x00000012120f7220 */ /* 0x000fe20000410000 */
[--C-:B------:R-:W-:Y:S01]  /*1da0*/  FADD.FTZ R20, R21, -R18.reuse ;  /* 0x8000001215147221 */ /* 0x100fe20000010000 */
[----:B------:R-:W-:Y:S02]  /*1db0*/  FADD.FTZ R26, R27, -R18 ;  /* 0x800000121b1a7221 */ /* 0x000fe40000010000 */
[----:B------:R-:W-:-:S05]  /*1dc0*/  FFMA.FTZ R15, R19, UR11, -R15 ;  /* 0x0000000b130f7c23 */ /* 0x000fca000801080f */
[----:B------:R-:W-:-:S13]  /*1dd0*/  FSETP.GTU.FTZ.AND P0, PT, R15, RZ, PT ;  /* 0x000000ff0f00720b */ /* 0x000fda0003f1c000 */
[----:B------:R-:W0:Y:S02]  /*1de0*/  @P0 LDC R19, c[0x0][0x238] ;  /* 0x00008e00ff130b82 */ /* 0x000e240000000800 */
[----:B0-----:R-:W-:Y:S01]  /*1df0*/  @P0 FADD.FTZ R16, R15, R19 ;  /* 0x000000130f100221 */ /* 0x001fe20000010000 */
[----:B------:R-:W-:Y:S01]  /*1e00*/  HFMA2.MMA R15, -RZ, RZ, 1.875, 0 ;  /* 0x3f800000ff0f7435 */ /* 0x000fe200000001ff */
[----:B------:R-:W-:Y:S02]  /*1e10*/  HADD2.F32 R19, -RZ, R12.H1_H1 ;  /* 0x3000000cff137230 */ /* 0x000fe40000004100 */
[----:B------:R-:W-:-:S03]  /*1e20*/  FADD.FTZ R12, R17, -R18 ;  /* 0x80000012110c7221 */ /* 0x000fc60000010000 */
[----:B------:R-:W-:-:S04]  /*1e30*/  FADD.FTZ R14, R19, -R18 ;  /* 0x80000012130e7221 */ /* 0x000fc80000010000 */
[----:B------:R-:W0:Y:S01]  /*1e40*/  @P0 MUFU.RSQ R15, R16 ;  /* 0x00000010000f0308 */ /* 0x000e220000001400 */
[----:B------:R-:W-:Y:S01]  /*1e50*/  ISETP.NE.AND P0, PT, RZ, UR10, PT ;  /* 0x0000000aff007c0c */ /* 0x000fe2000bf05270 */
        /* <DEDUP_REMOVED lines=8> */
[----:B------:R-:W-:-:S04]  /*1ee0*/  FFMA.FTZ R17, R9, R18, R11 ;  /* 0x0000001209117223 */ /* 0x000fc8000001000b */
        /* <DEDUP_REMOVED lines=11> */
.L_x_1809:
[----:B------:R-:W-:Y:S04]  /*1fa0*/  BSSY B0, `(.L_x_1810) ;  /* 0x000000e000007945 */ /* 0x000fe80003800000 */
[----:B------:R-:W-:Y:S05]  /*1fb0*/  @!P1 BRA `(.L_x_1811) ;  /* 0x0000000000309947 */ /* 0x000fea0003800000 */
[----:B------:R-:W-:Y:S01]  /*1fc0*/  ULDC.64 UR12, c[0x0][0x270] ;  /* 0x00009c00000c7ab9 */ /* 0x000fe20000000a00 */
[----:B------:R-:W-:Y:S01]  /*1fd0*/  MOV R8, R22 ;  /* 0x0000001600087202 */ /* 0x000fe20000000f00 */
[----:B------:R-:W-:Y:S01]  /*1fe0*/  IMAD R10, R13, UR12, RZ ;  /* 0x0000000c0d0a7c24 */ /* 0x000fe2000f8e02ff */
[----:B------:R-:W-:Y:S02]  /*1ff0*/  MOV R9, R25 ;  /* 0x0000001900097202 */ /* 0x000fe40000000f00 */
[----:B------:R-:W-:Y:S01]  /*2000*/  F2FP.F16.F32.PACK_AB R17, R17, R16 ;  /* 0x000000101111723e */ /* 0x000fe200000000ff */
[C---:B------:R-:W-:Y:S02]  /*2010*/  IMAD R11, R3.reuse, UR13, R10 ;  /* 0x0000000d030b7c24 */ /* 0x040fe4000f8e020a */
[----:B------:R-:W-:Y:S01]  /*2020*/  IMAD.WIDE.U32 R8, R3, UR12, R8 ;  /* 0x0000000c03087c25 */ /* 0x000fe2000f8e0008 */
[----:B------:R-:W-:Y:S02]  /*2030*/  ULDC.64 UR12, c[0x0][0x210] ;  /* 0x00008400000c7ab9 */ /* 0x000fe40000000a00 */
[----:B------:R-:W-:-:S02]  /*2040*/  LEA R10, P2, R8, UR12, 0x1 ;  /* 0x0000000c080a7c11 */ /* 0x000fc4000f8408ff */
[----:B------:R-:W-:-:S04]  /*2050*/  IADD3 R11, R9, R11, RZ ;  /* 0x0000000b090b7210 */ /* 0x000fc80007ffe0ff */
[----:B------:R-:W-:-:S05]  /*2060*/  LEA.HI.X R11, R8, UR13, R11, 0x1, P2 ;  /* 0x0000000d080b7c11 */ /* 0x000fca00090f0c0b */
[----:B------:R0:W-:Y:S02]  /*2070*/  STG.E desc[UR8][R10.64], R17 ;  /* 0x000000110a007986 */ /* 0x0001e4000c101908 */
.L_x_1811:
[----:B------:R-:W-:Y:S05]  /*2080*/  BSYNC B0 ;  /* 0x0000000000007941 */ /* 0x000fea0003800000 */
.L_x_1810:
        /* <DEDUP_REMOVED lines=11> */
.L_x_1812:
        /* <DEDUP_REMOVED lines=19> */
.L_x_1814:
[----:B------:R-:W-:Y:S05]  /*2270*/  BSYNC B0 ;  /* 0x0000000000007941 */ /* 0x000fea0003800000 */
.L_x_1813:
[----:B---3--:R-:W-:Y:S02]  /*2280*/  IADD3 R6, R5, R6, RZ ;  /* 0x0000000605067210 */ /* 0x008fe40007ffe0ff */
[----:B------:R-:W-:Y:S02]  /*2290*/  IADD3 R4, R4, 0x1, RZ ;  /* 0x0000000104047810 */ /* 0x000fe40007ffe0ff */
[----:B------:R-:W-:-:S13]  /*22a0*/  ISETP.GE.AND P0, PT, R6, UR4, PT ;  /* 0x0000000406007c0c */ /* 0x000fda000bf06270 */
[----:B------:R-:W-:Y:S05]  /*22b0*/  @!P0 BRA `(.L_x_1815) ;  /* 0xffffffdc00c88947 */ /* 0x000fea000383ffff */
[----:B------:R-:W-:Y:S05]  /*22c0*/  EXIT ;  /* 0x000000000000794d */ /* 0x000fea0003800000 */
.L_x_1816:
        /* <DEDUP_REMOVED lines=11> */
.L_x_2436:


//--------------------- .text._Z35group_norm_nhwc_fwd_one_pass_kernelI11Fp16IOFp32WLi256ELi4ELi128EEv26Group_norm_nhwc_fwd_params --------------------------
	.section	.text._Z35group_norm_nhwc_fwd_one_pass_kernelI11Fp16IOFp32WLi256ELi4ELi128EEv26Group_norm_nhwc_fwd_params,"ax",@progbits
	.align	128
        .global         _Z35group_norm_nhwc_fwd_one_pass_kernelI11Fp16IOFp32WLi256ELi4ELi128EEv26Group_norm_nhwc_fwd_params
        .type           _Z35group_norm_nhwc_fwd_one_pass_kernelI11Fp16IOFp32WLi256ELi4ELi128EEv26Group_norm_nhwc_fwd_params,@function
        .size           _Z35group_norm_nhwc_fwd_one_pass_kernelI11Fp16IOFp32WLi256ELi4ELi128EEv26Group_norm_nhwc_fwd_params,(.L_x_2437 - _Z35group_norm_nhwc_fwd_one_pass_kernelI11Fp16IOFp32WLi256ELi4ELi128EEv26Group_norm_nhwc_fwd_params)
        .other          _Z35group_norm_nhwc_fwd_one_pass_kernelI11Fp16IOFp32WLi256ELi4ELi128EEv26Group_norm_nhwc_fwd_params,@"STO_CUDA_ENTRY STV_DEFAULT"
_Z35group_norm_nhwc_fwd_one_pass_kernelI11Fp16IOFp32WLi256ELi4ELi128EEv26Group_norm_nhwc_fwd_params:
.text._Z35group_norm_nhwc_fwd_one_pass_kernelI11Fp16IOFp32WLi256ELi4ELi128EEv26Group_norm_nhwc_fwd_params:
        /* <DEDUP_REMOVED lines=10> */
[----:B------:R-:W-:Y:S01]  /*00a0*/  MOV R6, R0 ;  /* 0x0000000000067202 */ /* 0x000fe20000000f00 */
[----:B------:R-:W-:Y:S01]  /*00b0*/  ULDC.64 UR8, c[0x0][0x208] ;  /* 0x0000820000087ab9 */ /* 0x000fe20000000a00 */
[----:B------:R-:W-:-:S04]  /*00c0*/  ISETP.NE.U32.AND P0, PT, RZ, UR4, PT ;  /* 0x00000004ff007c0c */ /* 0x000fc8000bf05070 */
[----:B------:R-:W1:Y:S08]  /*00d0*/  LDC R3, c[0x0][0x10] ;  /* 0x00000400ff037b82 */ /* 0x000e700000000800 */
[----:B------:R-:W2:Y:S01]  /*00e0*/  LDC R2, c[0x0][0xc] ;  /* 0x00000300ff027b82 */ /* 0x000ea20000000800 */
[----:B0-----:R-:W-:Y:S01]  /*00f0*/  LOP3.LUT P1, RZ, R4, UR6, RZ, 0xfc, !PT ;  /* 0x0000000604ff7c12 */ /* 0x001fe2000f82fcff */
[----:B------:R-:W-:-:S03]  /*0100*/  HFMA2.MMA R4, -RZ, RZ, 0, 0 ;  /* 0x00000000ff047435 */ /* 0x000fc600000001ff */
[----:B------:R-:W-:-:S13]  /*0110*/  ISETP.NE.AND.EX P1, PT, RZ, UR5, !P1, P0 ;  /* 0x00000005ff007c0c */ /* 0x000fda000cf25300 */
.L_x_1841:
[----:B012---:R-:W0:Y:S01]  /*0120*/  LDC R11, c[0x0][0x288] ;  /* 0x0000a200ff0b7b82 */ /* 0x007e220000000800 */
[----:B---3--:R-:W3:Y:S01]  /*0130*/  S2R R5, SR_TID.X ;  /* 0x0000000000057919 */ /* 0x008ee20000002100 */
[----:B------:R-:W-:Y:S01]  /*0140*/  IABS R12, R6 ;  /* 0x00000006000c7213 */ /* 0x000fe20000000000 */
[----:B------:R-:W-:Y:S01]  /*0150*/  ULDC.64 UR4, c[0x0][0x278] ;  /* 0x00009e0000047ab9 */ /* 0x000fe20000000a00 */
[----:B------:R-:W-:Y:S01]  /*0160*/  ULDC.64 UR10, c[0x0][0x280] ;  /* 0x0000a000000a7ab9 */ /* 0x000fe20000000a00 */
[----:B0-----:R-:W-:-:S04]  /*0170*/  IABS R10, R11 ;  /* 0x0000000b000a7213 */ /* 0x001fc80000000000 */
[----:B------:R-:W0:Y:S01]  /*0180*/  I2F.RP R7, R10 ;  /* 0x0000000a00077306 */ /* 0x000e220000209400 */
[----:B---3--:R-:W-:-:S07]  /*0190*/  SHF.R.U32.HI R29, RZ, 0x1, R5 ;  /* 0x00000001ff1d7819 */ /* 0x008fce0000011605 */
[----:B0-----:R-:W0:Y:S02]  /*01a0*/  MUFU.RCP R7, R7 ;  /* 0x0000000700077308 */ /* 0x001e240000001000 */
[----:B0-----:R-:W-:-:S06]  /*01b0*/  IADD3 R8, R7, 0xffffffe, RZ ;  /* 0x0ffffffe07087810 */ /* 0x001fcc0007ffe0ff */
[----:B------:R0:W3:Y:S02]  /*01c0*/  F2I.FTZ.U32.TRUNC.NTZ R9, R8 ;  /* 0x0000000800097305 */ /* 0x0000e4000021f000 */
[----:B0-----:R-:W-:Y:S02]  /*01d0*/  MOV R8, RZ ;  /* 0x000000ff00087202 */ /* 0x001fe40000000f00 */
[----:B---3--:R-:W-:-:S05]  /*01e0*/  IADD3 R13, RZ, -R9, RZ ;  /* 0x80000009ff0d7210 */ /* 0x008fca0007ffe0ff */
[----:B------:R-:W-:-:S04]  /*01f0*/  IMAD R13, R13, R10, RZ ;  /* 0x0000000a0d0d7224 */ /* 0x000fc800078e02ff */
[----:B------:R-:W-:Y:S02]  /*0200*/  IMAD.HI.U32 R9, R9, R13, R8 ;  /* 0x0000000d09097227 */ /* 0x000fe400078e0008 */
[----:B------:R-:W0:Y:S04]  /*0210*/  LDC R8, c[0x0][0x294] ;  /* 0x0000a500ff087b82 */ /* 0x000e280000000800 */
[----:B------:R-:W-:-:S05]  /*0220*/  IMAD.HI.U32 R9, R9, R12, RZ ;  /* 0x0000000c09097227 */ /* 0x000fca00078e00ff */
[----:B------:R-:W-:-:S05]  /*0230*/  IADD3 R7, -R9, RZ, RZ ;  /* 0x000000ff09077210 */ /* 0x000fca0007ffe1ff */
[----:B------:R-:W-:-:S05]  /*0240*/  IMAD R7, R10, R7, R12 ;  /* 0x000000070a077224 */ /* 0x000fca00078e020c */
[----:B------:R-:W-:Y:S01]  /*0250*/  ISETP.GT.U32.AND P4, PT, R10, R7, PT ;  /* 0x000000070a00720c */ /* 0x000fe20003f84070 */
[----:B0-----:R-:W-:-:S05]  /*0260*/  IMAD R29, R8, UR6, R29 ;  /* 0x00000006081d7c24 */ /* 0x001fca000f8e021d */
[----:B------:R-:W-:Y:S02]  /*0270*/  ISETP.GE.U32.AND P0, PT, R29, UR4, PT ;  /* 0x000000041d007c0c */ /* 0x000fe4000bf06070 */
[----:B------:R-:W-:-:S05]  /*0280*/  SHF.R.S32.HI R17, RZ, 0x1f, R29 ;  /* 0x0000001fff117819 */ /* 0x000fca000001141d */
[-C--:B------:R-:W-:Y:S02]  /*0290*/  @!P4 IADD3 R7, R7, -R10.reuse, RZ ;  /* 0x8000000a0707c210 */ /* 0x080fe40007ffe0ff */
[----:B------:R-:W-:Y:S02]  /*02a0*/  @!P4 IADD3 R9, R9, 0x1, RZ ;  /* 0x000000010909c810 */ /* 0x000fe40007ffe0ff */
[----:B------:R-:W-:Y:S02]  /*02b0*/  ISETP.GE.U32.AND P3, PT, R7, R10, PT ;  /* 0x0000000a0700720c */ /* 0x000fe40003f66070 */
[----:B------:R-:W-:Y:S02]  /*02c0*/  LOP3.LUT R7, R6, R11, RZ, 0x3c, !PT ;  /* 0x0000000b06077212 */ /* 0x000fe400078e3cff */
[----:B------:R-:W-:Y:S02]  /*02d0*/  ISETP.GE.AND.EX P0, PT, R17, UR5, PT, P0 ;  /* 0x0000000511007c0c */ /* 0x000fe4000bf06300 */
[----:B------:R-:W-:-:S02]  /*02e0*/  ISETP.GE.AND P2, PT, R7, RZ, PT ;  /* 0x000000ff0700720c */ /* 0x000fc40003f46270 */
[----:B------:R-:W-:Y:S02]  /*02f0*/  ISETP.NE.AND P4, PT, R11, RZ, PT ;  /* 0x000000ff0b00720c */ /* 0x000fe40003f85270 */
[----:B------:R-:W-:Y:S02]  /*0300*/  ISETP.LT.U32.AND P0, PT, R5, 0x80, !P0 ;  /* 0x000000800500780c */ /* 0x000fe40004701070 */
[----:B------:R-:W-:Y:S02]  /*0310*/  IADD3 R7, R29, 0x40, RZ ;  /* 0x000000401d077810 */ /* 0x000fe40007ffe0ff */
[----:B------:R-:W-:Y:S02]  /*0320*/  @P3 IADD3 R9, R9, 0x1, RZ ;  /* 0x0000000109093810 */ /* 0x000fe40007ffe0ff */
[----:B------:R-:W-:Y:S02]  /*0330*/  SHF.R.S32.HI R15, RZ, 0x1f, R7 ;  /* 0x0000001fff0f7819 */ /* 0x000fe40000011407 */
[----:B------:R-:W-:-:S02]  /*0340*/  MOV R23, R9 ;  /* 0x0000000900177202 */ /* 0x000fc40000000f00 */
[----:B------:R-:W-:Y:S02]  /*0350*/  SHF.L.U32 R10, R5, 0x1, RZ ;  /* 0x00000001050a7819 */ /* 0x000fe400000006ff */
[----:B------:R-:W-:Y:S01]  /*0360*/  @!P2 IADD3 R23, -R23, RZ, RZ ;  /* 0x000000ff1717a210 */ /* 0x000fe20007ffe1ff */
[----:B------:R-:W0:Y:S01]  /*0370*/  @P0 LDC.64 R8, c[0x0][0x270] ;  /* 0x00009c00ff080b82 */ /* 0x000e220000000a00 */
[----:B------:R-:W-:Y:S02]  /*0380*/  @!P4 LOP3.LUT R23, RZ, R11, RZ, 0x33, !PT ;  /* 0x0000000bff17c212 */ /* 0x000fe400078e33ff */
[----:B------:R-:W-:Y:S02]  /*0390*/  ISETP.GE.U32.AND P2, PT, R7, UR4, PT ;  /* 0x0000000407007c0c */ /* 0x000fe4000bf46070 */
[----:B------:R-:W-:Y:S02]  /*03a0*/  IADD3 R12, -R23, RZ, RZ ;  /* 0x000000ff170c7210 */ /* 0x000fe40007ffe1ff */
[----:B------:R-:W-:-:S02]  /*03b0*/  ISETP.GE.AND.EX P2, PT, R15, UR5, PT, P2 ;  /* 0x000000050f007c0c */ /* 0x000fc4000bf46320 */
[----:B------:R-:W-:Y:S01]  /*03c0*/  LOP3.LUT R10, R10, 0x2, RZ, 0xc0, !PT ;  /* 0x000000020a0a7812 */ /* 0x000fe200078ec0ff */
[----:B------:R-:W-:Y:S01]  /*03d0*/  IMAD R11, R11, R12, R6 ;  /* 0x0000000c0b0b7224 */ /* 0x000fe200078e0206 */
[----:B------:R-:W-:Y:S02]  /*03e0*/  SHF.R.S32.HI R12, RZ, 0x1f, R23 ;  /* 0x0000001fff0c7819 */ /* 0x000fe40000011417 */
[----:B------:R-:W-:Y:S02]  /*03f0*/  ISETP.LT.U32.AND P2, PT, R5, 0x80, !P2 ;  /* 0x000000800500780c */ /* 0x000fe40005741070 */
[----:B------:R-:W-:Y:S01]  /*0400*/  LEA R26, R11, R10, 0x2 ;  /* 0x0000000a0b1a7211 */ /* 0x000fe200078e10ff */
[----:B------:R-:W-:Y:S01]  /*0410*/  IMAD R12, R12, UR10, RZ ;  /* 0x0000000a0c0c7c24 */ /* 0x000fe2000f8e02ff */
[----:B------:R-:W-:Y:S02]  /*0420*/  IADD3 R16, R29, 0xc0, RZ ;  /* 0x000000c01d107810 */ /* 0x000fe40007ffe0ff */
[----:B------:R-:W-:Y:S01]  /*0430*/  SHF.R.S32.HI R27, RZ, 0x1f, R26 ;  /* 0x0000001fff1b7819 */ /* 0x000fe2000001141a */
[----:B------:R-:W-:Y:S01]  /*0440*/  IMAD R25, R23, UR11, R12 ;  /* 0x0000000b17197c24 */ /* 0x000fe2000f8e020c */
[----:B------:R-:W-:Y:S01]  /*0450*/  ISETP.GE.U32.AND P4, PT, R16, UR4, PT ;  /* 0x0000000410007c0c */ /* 0x000fe2000bf86070 */
[----:B------:R-:W3:Y:S01]  /*0460*/  @P0 LDC.64 R12, c[0x0][0x220] ;  /* 0x00008800ff0c0b82 */ /* 0x000ee20000000a00 */
[----:B------:R-:W-:Y:S01]  /*0470*/  SHF.R.S32.HI R21, RZ, 0x1f, R16 ;  /* 0x0000001fff157819 */ /* 0x000fe20000011410 */
[----:B0-----:R-:W-:Y:S01]  /*0480*/  @P0 IMAD R14, R17, R8, RZ ;  /* 0x00000008110e0224 */ /* 0x001fe200078e02ff */
[----:B------:R-:W-:Y:S01]  /*0490*/  IADD3 R17, R29, 0x80, RZ ;  /* 0x000000801d117810 */ /* 0x000fe20007ffe0ff */
[----:B------:R-:W-:Y:S01]  /*04a0*/  IMAD.WIDE.U32 R22, R23, UR10, R26 ;  /* 0x0000000a17167c25 */ /* 0x000fe2000f8e001a */
[----:B------:R-:W-:-:S02]  /*04b0*/  ISETP.GE.AND.EX P4, PT, R21, UR5, PT, P4 ;  /* 0x0000000515007c0c */ /* 0x000fc4000bf86340 */
[----:B------:R-:W-:Y:S01]  /*04c0*/  ISETP.GE.U32.AND P3, PT, R17, UR4, PT ;  /* 0x0000000411007c0c */ /* 0x000fe2000bf66070 */
[----:B------:R-:W0:Y:S01]  /*04d0*/  @P2 LDC.64 R10, c[0x0][0x270] ;  /* 0x00009c00ff0a2b82 */ /* 0x000e220000000a00 */
[----:B------:R-:W-:Y:S01]  /*04e0*/  SHF.R.S32.HI R19, RZ, 0x1f, R17 ;  /* 0x0000001fff137819 */ /* 0x000fe20000011411 */
[----:B------:R-:W-:Y:S01]  /*04f0*/  @P0 IMAD R31, R29, R9, R14 ;  /* 0x000000091d1f0224 */ /* 0x000fe200078e020e */
[----:B------:R-:W-:Y:S02]  /*0500*/  IADD3 R25, R23, R25, RZ ;  /* 0x0000001917197210 */ /* 0x000fe40007ffe0ff */
[----:B------:R-:W-:Y:S02]  /*0510*/  @P0 MOV R24, R22 ;  /* 0x0000001600180202 */ /* 0x000fe40000000f00 */
[----:B------:R-:W-:Y:S02]  /*0520*/  ISETP.GE.AND.EX P3, PT, R19, UR5, PT, P3 ;  /* 0x0000000513007c0c */ /* 0x000fe4000bf66330 */
[----:B------:R-:W-:Y:S01]  /*0530*/  ISETP.LT.U32.AND P4, PT, R5, 0x80, !P4 ;  /* 0x000000800500780c */ /* 0x000fe20006781070 */
[----:B------:R-:W-:Y:S01]  /*0540*/  @P0 IMAD.WIDE.U32 R28, R29, R8, R24 ;  /* 0x000000081d1c0225 */ /* 0x000fe200078e0018 */
[----:B------:R-:W-:Y:S01]  /*0550*/  ISETP.LT.U32.AND P3, PT, R5, 0x80, !P3 ;  /* 0x000000800500780c */ /* 0x000fe20005f61070 */
[----:B------:R-:W4:Y:S03]  /*0560*/  @P2 LDC.64 R8, c[0x0][0x220] ;  /* 0x00008800ff082b82 */ /* 0x000f260000000a00 */
[----:B------:R-:W-:-:S02]  /*0570*/  @P0 IADD3 R14, R29, R31, RZ ;  /* 0x0000001f1d0e0210 */ /* 0x000fc40007ffe0ff */
[----:B---3--:R-:W-:-:S04]  /*0580*/  @P0 LEA R30, P5, R28, R12, 0x1 ;  /* 0x0000000c1c1e0211 */ /* 0x008fc800078a08ff */
[----:B------:R-:W-:Y:S02]  /*0590*/  @P0 LEA.HI.X R31, R28, R13, R14, 0x1, P5 ;  /* 0x0000000d1c1f0211 */ /* 0x000fe400028f0c0e */
[----:B------:R-:W-:Y:S01]  /*05a0*/  @P2 MOV R14, R22 ;  /* 0x00000016000e2202 */ /* 0x000fe20000000f00 */
[-C--:B0-----:R-:W-:Y:S01]  /*05b0*/  @P2 IMAD R18, R15, R10.reuse, RZ ;  /* 0x0000000a0f122224 */ /* 0x081fe200078e02ff */
[----:B------:R-:W-:Y:S01]  /*05c0*/  @P2 MOV R15, R25 ;  /* 0x00000019000f2202 */ /* 0x000fe20000000f00 */
[----:B------:R-:W0:Y:S02]  /*05d0*/  @P3 LDC.64 R12, c[0x0][0x270] ;  /* 0x00009c00ff0c3b82 */ /* 0x000e240000000a00 */
[C---:B------:R-:W-:Y:S02]  /*05e0*/  @P2 IMAD R18, R7.reuse, R11, R18 ;  /* 0x0000000b07122224 */ /* 0x040fe400078e0212 */
[----:B------:R-:W-:Y:S01]  /*05f0*/  @P2 IMAD.WIDE.U32 R14, R7, R10, R14 ;  /* 0x0000000a070e2225 */ /* 0x000fe200078e000e */
[----:B------:R-:W-:-:S03]  /*0600*/  MOV R7, RZ ;  /* 0x000000ff00077202 */ /* 0x000fc60000000f00 */
[----:B------:R-:W3:Y:S01]  /*0610*/  @P4 LDC.64 R10, c[0x0][0x270] ;  /* 0x00009c00ff0a4b82 */ /* 0x000ee20000000a00 */
[----:B------:R-:W-:Y:S02]  /*0620*/  @P2 IADD3 R18, R15, R18, RZ ;  /* 0x000000120f122210 */ /* 0x000fe40007ffe0ff */
[C---:B----4-:R-:W-:Y:S01]  /*0630*/  @P2 LEA R28, P5, R14.reuse, R8, 0x1 ;  /* 0x000000080e1c2211 */ /* 0x050fe200078a08ff */
[----:B------:R-:W4:Y:S03]  /*0640*/  @P0 LDG.E R7, desc[UR8][R30.64] ;  /* 0x000000081e070981 */ /* 0x000f26000c1e1900 */
[----:B------:R-:W-:Y:S02]  /*0650*/  @P2 LEA.HI.X R29, R14, R9, R18, 0x1, P5 ;  /* 0x000000090e1d2211 */ /* 0x000fe400028f0c12 */
[----:B------:R-:W5:Y:S08]  /*0660*/  @P3 LDC.64 R14, c[0x0][0x220] ;  /* 0x00008800ff0e3b82 */ /* 0x000f700000000a00 */
[----:B------:R-:W1:Y:S01]  /*0670*/  @P4 LDC.64 R8, c[0x0][0x220] ;  /* 0x00008800ff084b82 */ /* 0x000e620000000a00 */
[----:B0-----:R-:W-:Y:S01]  /*0680*/  @P3 IMAD R18, R19, R12, RZ ;  /* 0x0000000c13123224 */ /* 0x001fe200078e02ff */
[----:B------:R-:W-:-:S03]  /*0690*/  @P3 MOV R19, R25 ;  /* 0x0000001900133202 */ /* 0x000fc60000000f00 */
[----:B------:R-:W-:Y:S02]  /*06a0*/  @P3 IMAD R13, R17, R13, R18 ;  /* 0x0000000d110d3224 */ /* 0x000fe400078e0212 */
[----:B---3--:R-:W-:Y:S01]  /*06b0*/  @P4 IMAD R21, R21, R10, RZ ;  /* 0x0000000a15154224 */ /* 0x008fe200078e02ff */
[-C--:B------:R-:W-:Y:S02]  /*06c0*/  @P3 MOV R18, R22.reuse ;  /* 0x0000001600123202 */ /* 0x080fe40000000f00 */
[----:B------:R-:W-:Y:S01]  /*06d0*/  @P4 MOV R20, R22 ;  /* 0x0000001600144202 */ /* 0x000fe20000000f00 */
[----:B------:R-:W-:Y:S01]  /*06e0*/  @P4 IMAD R11, R16, R11, R21 ;  /* 0x0000000b100b4224 */ /* 0x000fe200078e0215 */
[----:B------:R-:W-:Y:S01]  /*06f0*/  @P4 MOV R21, R25 ;  /* 0x0000001900154202 */ /* 0x000fe20000000f00 */
[----:B------:R-:W-:Y:S01]  /*0700*/  @P3 IMAD.WIDE.U32 R18, R17, R12, R18 ;  /* 0x0000000c11123225 */ /* 0x000fe200078e0012 */
[----:B------:R-:W-:-:S03]  /*0710*/  MOV R12, RZ ;  /* 0x000000ff000c7202 */ /* 0x000fc60000000f00 */
[----:B------:R-:W-:Y:S01]  /*0720*/  @P4 IMAD.WIDE.U32 R20, R16, R10, R20 ;  /* 0x0000000a10144225 */ /* 0x000fe200078e0014 */
[----:B------:R-:W-:Y:S02]  /*0730*/  @P3 IADD3 R13, R19, R13, RZ ;  /* 0x0000000d130d3210 */ /* 0x000fe40007ffe0ff */
[----:B-----5:R-:W-:Y:S01]  /*0740*/  @P3 LEA R10, P0, R18, R14, 0x1 ;  /* 0x0000000e120a3211 */ /* 0x020fe200078008ff */
[----:B------:R-:W3:Y:S01]  /*0750*/  @P2 LDG.E R12, desc[UR8][R28.64] ;  /* 0x000000081c0c2981 */ /* 0x000ee2000c1e1900 */
[----:B------:R-:W-:Y:S02]  /*0760*/  @P4 IADD3 R14, R21, R11, RZ ;  /* 0x0000000b150e4210 */ /* 0x000fe40007ffe0ff */
[----:B-1----:R-:W-:Y:S02]  /*0770*/  @P4 LEA R8, P2, R20, R8, 0x1 ;  /* 0x0000000814084211 */ /* 0x002fe400078408ff */
[----:B------:R-:W-:Y:S02]  /*0780*/  @P3 LEA.HI.X R11, R18, R15, R13, 0x1, P0 ;  /* 0x0000000f120b3211 */ /* 0x000fe400000f0c0d */
[----:B------:R-:W-:-:S02]  /*0790*/  MOV R13, RZ ;  /* 0x000000ff000d7202 */ /* 0x000fc40000000f00 */
[----:B------:R-:W-:Y:S02]  /*07a0*/  @P4 LEA.HI.X R9, R20, R9, R14, 0x1, P2 ;  /* 0x0000000914094211 */ /* 0x000fe400010f0c0e */
[----:B------:R-:W-:Y:S02]  /*07b0*/  MOV R14, RZ ;  /* 0x000000ff000e7202 */ /* 0x000fe40000000f00 */
[----:B------:R0:W5:Y:S04]  /*07c0*/  @P3 LDG.E R13, desc[UR8][R10.64] ;  /* 0x000000080a0d3981 */ /* 0x000168000c1e1900 */
[----:B------:R-:W2:Y:S01]  /*07d0*/  @P4 LDG.E R14, desc[UR8][R8.64] ;  /* 0x00000008080e4981 */ /* 0x000ea2000c1e1900 */
[----:B------:R-:W1:Y:S02]  /*07e0*/  S2R R19, SR_LANEID ;  /* 0x0000000000137919 */ /* 0x000e640000000000 */
[C---:B-1----:R-:W-:Y:S01]  /*07f0*/  ISETP.GT.AND P0, PT, R19.reuse, 0x1e, PT ;  /* 0x0000001e1300780c */ /* 0x042fe20003f04270 */
[----:B------:R-:W1:Y:S01]  /*0800*/  S2UR UR5, SR_CgaCtaId ;  /* 0x00000000000579c3 */ /* 0x000e620000008800 */
[----:B------:R-:W-:Y:S01]  /*0810*/  UMOV UR4, 0x400 ;  /* 0x0000040000047882 */ /* 0x000fe20000000000 */
[----:B------:R-:W-:Y:S01]  /*0820*/  ISETP.NE.AND P2, PT, R19, RZ, PT ;  /* 0x000000ff1300720c */ /* 0x000fe20003f45270 */
[----:B-1----:R-:W-:Y:S01]  /*0830*/  ULEA UR4, UR5, UR4, 0x18 ;  /* 0x0000000405047291 */ /* 0x002fe2000f8ec03f */
[----:B----4-:R-:W-:-:S02]  /*0840*/  HADD2.F32 R16, -RZ, R7.H1_H1 ;  /* 0x30000007ff107230 */ /* 0x010fc40000004100 */
[----:B------:R-:W-:-:S03]  /*0850*/  HADD2.F32 R15, -RZ, R7.H0_H0 ;  /* 0x20000007ff0f7230 */ /* 0x000fc60000004100 */
[----:B------:R-:W-:Y:S02]  /*0860*/  FMUL.FTZ R18, R16, R16 ;  /* 0x0000001010127220 */ /* 0x000fe40000410000 */
[C---:B------:R-:W-:Y:S02]  /*0870*/  FADD.FTZ R16, R15.reuse, R16 ;  /* 0x000000100f107221 */ /* 0x040fe40000010000 */
[----:B------:R-:W-:Y:S02]  /*0880*/  FFMA.FTZ R18, R15, R15, R18 ;  /* 0x0000000f0f127223 */ /* 0x000fe40000010012 */
[----:B0-----:R-:W-:Y:S02]  /*0890*/  FADD.FTZ R10, RZ, R16 ;  /* 0x00000010ff0a7221 */ /* 0x001fe40000010000 */
[----:B------:R-:W-:Y:S01]  /*08a0*/  FADD.FTZ R18, RZ, R18 ;  /* 0x00000012ff127221 */ /* 0x000fe20000010000 */
[--C-:B---3--:R-:W-:Y:S02]  /*08b0*/  HADD2.F32 R20, -RZ, R12.reuse.H1_H1 ;  /* 0x3000000cff147230 */ /* 0x108fe40000004100 */
[----:B------:R-:W-:-:S03]  /*08c0*/  HADD2.F32 R17, -RZ, R12.H0_H0 ;  /* 0x2000000cff117230 */ /* 0x000fc60000004100 */
[----:B------:R-:W-:Y:S02]  /*08d0*/  FMUL.FTZ R28, R20, R20 ;  /* 0x00000014141c7220 */ /* 0x000fe40000410000 */
[C---:B------:R-:W-:Y:S01]  /*08e0*/  FADD.FTZ R15, R17.reuse, R20 ;  /* 0x00000014110f7221 */ /* 0x040fe20000010000 */
[--C-:B-----5:R-:W-:Y:S02]  /*08f0*/  HADD2.F32 R16, -RZ, R13.reuse.H1_H1 ;  /* 0x3000000dff107230 */ /* 0x120fe40000004100 */
[----:B------:R-:W-:Y:S02]  /*0900*/  HADD2.F32 R11, -RZ, R13.H0_H0 ;  /* 0x2000000dff0b7230 */ /* 0x000fe40000004100 */
[----:B------:R-:W-:Y:S01]  /*0910*/  FFMA.FTZ R17, R17, R17, R28 ;  /* 0x0000001111117223 */ /* 0x000fe2000001001c */
[--C-:B--2---:R-:W-:Y:S02]  /*0920*/  HADD2.F32 R8, -RZ, R14.reuse.H1_H1 ;  /* 0x3000000eff087230 */ /* 0x104fe40000004100 */
[----:B------:R-:W-:Y:S01]  /*0930*/  FMUL.FTZ R20, R16, R16 ;  /* 0x0000001010147220 */ /* 0x000fe20000410000 */
[----:B------:R-:W-:Y:S01]  /*0940*/  FADD.FTZ R10, R10, R15 ;  /* 0x0000000f0a0a7221 */ /* 0x000fe20000010000 */
[----:B------:R-:W-:-:S02]  /*0950*/  HADD2.F32 R9, -RZ, R14.H0_H0 ;  /* 0x2000000eff097230 */ /* 0x000fc40000004100 */
[C---:B------:R-:W-:Y:S01]  /*0960*/  FADD.FTZ R15, R11.reuse, R16 ;  /* 0x000000100b0f7221 */ /* 0x040fe20000010000 */
[----:B------:R-:W-:Y:S01]  /*0970*/  FADD.FTZ R17, R18, R17 ;  /* 0x0000001112117221 */ /* 0x000fe20000010000 */
[----:B------:R-:W-:Y:S01]  /*0980*/  FFMA.FTZ R20, R11, R11, R20 ;  /* 0x0000000b0b147223 */ /* 0x000fe20000010014 */
[----:B------:R-:W-:Y:S01]  /*0990*/  FMUL.FTZ R16, R8, R8 ;  /* 0x0000000808107220 */ /* 0x000fe20000410000 */
[----:B------:R-:W-:Y:S01]  /*09a0*/  FADD.FTZ R11, R9, R8 ;  /* 0x00000008090b7221 */ /* 0x000fe20000010000 */
[----:B------:R-:W-:Y:S01]  /*09b0*/  FADD.FTZ R10, R10, R15 ;  /* 0x0000000f0a0a7221 */ /* 0x000fe20000010000 */
[----:B------:R-:W-:Y:S01]  /*09c0*/  FADD.FTZ R17, R17, R20 ;  /* 0x0000001411117221 */ /* 0x000fe20000010000 */
[----:B------:R-:W-:Y:S02]  /*09d0*/  FFMA.FTZ R8, R9, R9, R16 ;  /* 0x0000000909087223 */ /* 0x000fe40000010010 */
        /* <DEDUP_REMOVED lines=24> */
[----:B------:R-:W-:Y:S02]  /*0b60*/  ISETP.GT.AND P0, PT, R19, 0xf, PT ;  /* 0x0000000f1300780c */ /* 0x000fe40003f04270 */
[----:B------:R-:W-:-:S04]  /*0b70*/  LEA.HI R10, R10, R5, RZ, 0x5 ;  /* 0x000000050a0a7211 */ /* 0x000fc800078f28ff */
[----:B------:R-:W-:-:S04]  /*0b80*/  SHF.R.S32.HI R10, RZ, 0x5, R10 ;  /* 0x00000005ff0a7819 */ /* 0x000fc8000001140a */
[----:B------:R-:W-:-:S03]  /*0b90*/  LEA R10, R10, UR4, 0x3 ;  /* 0x000000040a0a7c11 */ /* 0x000fc6000f8e18ff */
[----:B0-----:R-:W-:Y:S01]  /*0ba0*/  @!P0 FADD.FTZ R16, R16, R9 ;  /* 0x0000000910108221 */ /* 0x001fe20000010000 */
[----:B-1----:R-:W-:-:S05]  /*0bb0*/  @!P0 FADD.FTZ R17, R17, R8 ;  /* 0x0000000811118221 */ /* 0x002fca0000010000 */
[----:B------:R0:W-:Y:S01]  /*0bc0*/  @!P2 STS.64 [R10+0x8], R16 ;  /* 0x000008100a00a388 */ /* 0x0001e20000000a00 */
[----:B------:R-:W-:Y:S01]  /*0bd0*/  BAR.SYNC.DEFER_BLOCKING 0x0 ;  /* 0x0000000000007b1d */ /* 0x000fe20000010000 */
[----:B------:R-:W-:Y:S02]  /*0be0*/  ISETP.NE.AND P2, PT, R5, RZ, PT ;  /* 0x000000ff0500720c */ /* 0x000fe40003f45270 */
[----:B------:R-:W-:-:S03]  /*0bf0*/  ISETP.GE.U32.AND P0, PT, R2, 0x2, PT ;  /* 0x000000020200780c */ /* 0x000fc60003f06070 */
[----:B------:R-:W-:Y:S08]  /*0c00*/  BSSY B0, `(.L_x_1817) ;  /* 0x000000d000007945 */ /* 0x000ff00003800000 */
        /* <DEDUP_REMOVED lines=12> */
.L_x_1818:
[----:B------:R-:W-:Y:S05]  /*0cd0*/  BSYNC B0 ;  /* 0x0000000000007941 */ /* 0x000fea0003800000 */
.L_x_1817:
        /* <DEDUP_REMOVED lines=25> */
.L_x_1821:
[----:B0-----:R-:W2:Y:S04]  /*0e70*/  LDG.E.STRONG.GPU R10, desc[UR8][R8.64] ;  /* 0x00000008080a7981 */ /* 0x001ea8000c1ef900 */
[----:B--2---:R-:W-:Y:S01]  /*0e80*/  CCTL.IVALL ;  /* 0x00000000ff00798f */ /* 0x004fe20002000000 */
[----:B------:R-:W-:Y:S05]  /*0e90*/  YIELD ;  /* 0x0000000000007946 */ /* 0x000fea0003800000 */
[----:B------:R-:W-:-:S13]  /*0ea0*/  ISETP.NE.AND P0, PT, R10, R19, PT ;  /* 0x000000130a00720c */ /* 0x000fda0003f05270 */
[----:B------:R-:W-:Y:S05]  /*0eb0*/  @P0 BRA `(.L_x_1821) ;  /* 0xfffffffc00ec0947 */ /* 0x000fea000383ffff */
.L_x_1820:
        /* <DEDUP_REMOVED lines=17> */
.L_x_1825:
        /* <DEDUP_REMOVED lines=115> */
.L_x_1824:
        /* <DEDUP_REMOVED lines=61> */
.L_x_1826:
[----:B------:R-:W-:-:S13]  /*1ad0*/  ISETP.NE.OR P0, PT, R15, RZ, P0 ;  /* 0x000000ff0f00720c */ /* 0x000fda0000705670 */
[----:B------:R-:W-:Y:S05]  /*1ae0*/  @!P0 BRA `(.L_x_1822) ;  /* 0x00000000007c8947 */ /* 0x000fea0003800000 */
.L_x_1823:
        /* <DEDUP_REMOVED lines=31> */
.L_x_1822:
        /* <DEDUP_REMOVED lines=12> */
.L_x_1828:
[----:B------:R-:W-:Y:S05]  /*1da0*/  BSYNC B0 ;  /* 0x0000000000007941 */ /* 0x000fea0003800000 */
.L_x_1827:
        /* <DEDUP_REMOVED lines=16> */
.L_x_1819:
[----:B------:R-:W1:Y:S01]  /*1eb0*/  S2UR UR5, SR_CgaCtaId ;  /* 0x00000000000579c3 */ /* 0x000e620000008800 */
[----:B------:R-:W-:Y:S01]  /*1ec0*/  UMOV UR4, 0x400 ;  /* 0x0000040000047882 */ /* 0x000fe20000000000 */
[----:B------:R-:W-:Y:S01]  /*1ed0*/  ULDC UR7, c[0x0][0x2a4] ;  /* 0x0000a90000077ab9 */ /* 0x000fe20000000800 */
[----:B0-----:R-:W-:Y:S01]  /*1ee0*/  SHF.R.S32.HI R11, RZ, 0x1f, R26 ;  /* 0x0000001fff0b7819 */ /* 0x001fe2000001141a */
[----:B------:R-:W-:Y:S01]  /*1ef0*/  @P1 FMUL.FTZ R21, R17, UR7 ;  /* 0x0000000711151c20 */ /* 0x000fe20008410000 */
[----:B------:R-:W-:Y:S01]  /*1f00*/  @P1 FMUL.FTZ R20, R16, UR7 ;  /* 0x0000000710141c20 */ /* 0x000fe20008410000 */
[C---:B------:R-:W-:Y:S01]  /*1f10*/  SHF.L.U32 R10, R26.reuse, 0x2, RZ ;  /* 0x000000021a0a7819 */ /* 0x040fe200000006ff */
[----:B------:R-:W-:Y:S01]  /*1f20*/  ULDC.64 UR10, c[0x0][0x228] ;  /* 0x00008a00000a7ab9 */ /* 0x000fe20000000a00 */
[----:B------:R-:W0:Y:S01]  /*1f30*/  @P1 LDC.64 R8, c[0x0][0x218] ;  /* 0x00008600ff081b82 */ /* 0x000e220000000a00 */
[----:B------:R-:W-:Y:S01]  /*1f40*/  ULDC.64 UR12, c[0x0][0x230] ;  /* 0x00008c00000c7ab9 */ /* 0x000fe20000000a00 */
[----:B------:R-:W-:-:S02]  /*1f50*/  SHF.L.U64.HI R11, R26, 0x2, R11 ;  /* 0x000000021a0b7819 */ /* 0x000fc4000001020b */
[C---:B------:R-:W-:Y:S02]  /*1f60*/  IADD3 R26, P0, R10.reuse, UR10, RZ ;  /* 0x0000000a0a1a7c10 */ /* 0x040fe4000ff1e0ff */
[----:B------:R-:W-:Y:S02]  /*1f70*/  IADD3 R10, P3, R10, UR12, RZ ;  /* 0x0000000c0a0a7c10 */ /* 0x000fe4000ff7e0ff */
[C---:B------:R-:W-:Y:S02]  /*1f80*/  IADD3.X R27, R11.reuse, UR11, RZ, P0, !PT ;  /* 0x0000000b0b1b7c10 */ /* 0x040fe400087fe4ff */
[----:B------:R-:W-:Y:S01]  /*1f90*/  IADD3.X R11, R11, UR13, RZ, P3, !PT ;  /* 0x0000000d0b0b7c10 */ /* 0x000fe20009ffe4ff */
[----:B-1----:R-:W-:Y:S01]  /*1fa0*/  ULEA UR4, UR5, UR4, 0x18 ;  /* 0x0000000405047291 */ /* 0x002fe2000f8ec03f */
[----:B0-----:R-:W-:-:S08]  /*1fb0*/  @P1 IMAD.WIDE R28, R6, 0x8, R8 ;  /* 0x00000008061c1825 */ /* 0x001fd000078e0208 */
[----:B------:R0:W-:Y:S04]  /*1fc0*/  @!P2 STS.64 [UR4+0x30], R16 ;  /* 0x00003010ff00a988 */ /* 0x0001e80008000a04 */
[----:B------:R1:W-:Y:S01]  /*1fd0*/  @P1 STG.E.64 desc[UR8][R28.64], R20 ;  /* 0x000000141c001986 */ /* 0x0003e2000c101b08 */
[----:B------:R-:W-:Y:S01]  /*1fe0*/  BAR.SYNC.DEFER_BLOCKING 0x0 ;  /* 0x0000000000007b1d */ /* 0x000fe20000010000 */
[----:B------:R-:W-:-:S07]  /*1ff0*/  HADD2.F32 R32, -RZ, R7.H0_H0 ;  /* 0x20000007ff207230 */ /* 0x000fce0000004100 */
[----:B0-----:R-:W0:Y:S01]  /*2000*/  LDC R16, c[0x0][0x294] ;  /* 0x0000a500ff107b82 */ /* 0x001e220000000800 */
[----:B------:R2:W3:Y:S04]  /*2010*/  LDG.E.64 R8, desc[UR8][R26.64] ;  /* 0x000000081a087981 */ /* 0x0004e8000c1e1b00 */
[----:B------:R-:W3:Y:S01]  /*2020*/  LDG.E.64 R10, desc[UR8][R10.64] ;  /* 0x000000080a0a7981 */ /* 0x000ee2000c1e1b00 */
[--C-:B-1----:R-:W-:Y:S01]  /*2030*/  HADD2.F32 R28, -RZ, R12.reuse.H0_H0 ;  /* 0x2000000cff1c7230 */ /* 0x102fe20000004100 */
[----:B------:R-:W-:Y:S01]  /*2040*/  SHF.R.U32.HI R33, RZ, 0x1, R5 ;  /* 0x00000001ff217819 */ /* 0x000fe20000011605 */
[----:B------:R-:W-:Y:S01]  /*2050*/  HADD2.F32 R34, -RZ, R7.H1_H1 ;  /* 0x30000007ff227230 */ /* 0x000fe20000004100 */
[----:B------:R-:W1:Y:S01]  /*2060*/  LDS.64 R18, [UR4+0x30] ;  /* 0x00003004ff127984 */ /* 0x000e620008000a00 */
[----:B------:R-:W-:Y:S01]  /*2070*/  HADD2.F32 R30, -RZ, R12.H1_H1 ;  /* 0x3000000cff1e7230 */ /* 0x000fe20000004100 */
[----:B------:R-:W-:Y:S01]  /*2080*/  ULDC.64 UR4, c[0x0][0x278] ;  /* 0x00009e0000047ab9 */ /* 0x000fe20000000a00 */
[----:B--2---:R-:W-:-:S02]  /*2090*/  HADD2.F32 R26, -RZ, R13.H0_H0 ;  /* 0x2000000dff1a7230 */ /* 0x004fc40000004100 */
[--C-:B------:R-:W-:Y:S02]  /*20a0*/  HADD2.F32 R12, -RZ, R14.reuse.H0_H0 ;  /* 0x2000000eff0c7230 */ /* 0x100fe40000004100 */
[----:B------:R-:W-:Y:S02]  /*20b0*/  HADD2.F32 R20, -RZ, R13.H1_H1 ;  /* 0x3000000dff147230 */ /* 0x000fe40000004100 */
[----:B------:R-:W-:Y:S02]  /*20c0*/  HADD2.F32 R14, -RZ, R14.H1_H1 ;  /* 0x3000000eff0e7230 */ /* 0x000fe40000004100 */
[----:B-1----:R-:W-:-:S04]  /*20d0*/  FMUL.FTZ R15, R18, UR7 ;  /* 0x00000007120f7c20 */ /* 0x002fc80008410000 */
[----:B------:R-:W-:Y:S01]  /*20e0*/  FMUL.FTZ R18, R15, R15 ;  /* 0x0000000f0f127220 */ /* 0x000fe20000410000 */
[--C-:B------:R-:W-:Y:S01]  /*20f0*/  FADD.FTZ R7, R32, -R15.reuse ;  /* 0x8000000f20077221 */ /* 0x100fe20000010000 */
[--C-:B------:R-:W-:Y:S01]  /*2100*/  FADD.FTZ R13, R28, -R15.reuse ;  /* 0x8000000f1c0d7221 */ /* 0x100fe20000010000 */
[--C-:B------:R-:W-:Y:S01]  /*2110*/  FADD.FTZ R31, R34, -R15.reuse ;  /* 0x8000000f221f7221 */ /* 0x100fe20000010000 */
[----:B------:R-:W-:Y:S01]  /*2120*/  FFMA.FTZ R18, R19, UR7, -R18 ;  /* 0x0000000713127c23 */ /* 0x000fe20008010812 */
[--C-:B------:R-:W-:Y:S01]  /*2130*/  FADD.FTZ R29, R30, -R15.reuse ;  /* 0x8000000f1e1d7221 */ /* 0x100fe20000010000 */
[--C-:B------:R-:W-:Y:S01]  /*2140*/  FADD.FTZ R27, R20, -R15.reuse ;  /* 0x8000000f141b7221 */ /* 0x100fe20000010000 */
[--C-:B------:R-:W-:Y:S01]  /*2150*/  FADD.FTZ R35, R12, -R15.reuse ;  /* 0x8000000f0c237221 */ /* 0x100fe20000010000 */
[----:B------:R-:W-:Y:S01]  /*2160*/  FADD.FTZ R21, R14, -R15 ;  /* 0x8000000f0e157221 */ /* 0x000fe20000010000 */
[----:B------:R-:W-:Y:S01]  /*2170*/  FSETP.GTU.FTZ.AND P0, PT, R18, RZ, PT ;  /* 0x000000ff1200720b */ /* 0x000fe20003f1c000 */
[----:B0-----:R-:W-:-:S05]  /*2180*/  IMAD R14, R16, UR6, R33 ;  /* 0x00000006100e7c24 */ /* 0x001fca000f8e0221 */
[----:B------:R-:W-:-:S07]  /*2190*/  SHF.R.S32.HI R16, RZ, 0x1f, R14 ;  /* 0x0000001fff107819 */ /* 0x000fce000001140e */
[----:B------:R-:W0:Y:S02]  /*21a0*/  @P0 LDC R19, c[0x0][0x238] ;  /* 0x00008e00ff130b82 */ /* 0x000e240000000800 */
[----:B0-----:R-:W-:Y:S01]  /*21b0*/  @P0 FADD.FTZ R17, R18, R19 ;  /* 0x0000001312110221 */ /* 0x001fe20000010000 */
[----:B------:R-:W-:Y:S01]  /*21c0*/  HFMA2.MMA R18, -RZ, RZ, 1.875, 0 ;  /* 0x3f800000ff127435 */ /* 0x000fe200000001ff */
[----:B------:R-:W0:Y:S09]  /*21d0*/  S2R R19, SR_TID.X ;  /* 0x0000000000137919 */ /* 0x000e320000002100 */
[----:B------:R1:W2:Y:S01]  /*21e0*/  @P0 MUFU.RSQ R18, R17 ;  /* 0x0000001100120308 */ /* 0x0002a20000001400 */
[----:B------:R-:W-:-:S04]  /*21f0*/  ISETP.GE.U32.AND P0, PT, R14, UR4, PT ;  /* 0x000000040e007c0c */ /* 0x000fc8000bf06070 */
[----:B------:R-:W-:Y:S01]  /*2200*/  ISETP.GE.AND.EX P0, PT, R16, UR5, PT, P0 ;  /* 0x0000000510007c0c */ /* 0x000fe2000bf06300 */
[----:B-1----:R-:W-:Y:S01]  /*2210*/  FADD.FTZ R17, R26, -R15 ;  /* 0x8000000f1a117221 */ /* 0x002fe20000010000 */
[----:B------:R-:W-:Y:S02]  /*2220*/  IADD3 R26, R14, 0xc0, RZ ;  /* 0x000000c00e1a7810 */ /* 0x000fe40007ffe0ff */
[----:B------:R-:W-:Y:S02]  /*2230*/  ISETP.LT.U32.AND P0, PT, R5, 0x80, !P0 ;  /* 0x000000800500780c */ /* 0x000fe40004701070 */
[----:B------:R-:W-:Y:S01]  /*2240*/  ISETP.GE.U32.AND P4, PT, R26, UR4, PT ;  /* 0x000000041a007c0c */ /* 0x000fe2000bf86070 */
[-C--:B--2---:R-:W-:Y:S01]  /*2250*/  FMUL.FTZ R7, R7, R18.reuse ;  /* 0x0000001207077220 */ /* 0x084fe20000410000 */
[-C--:B------:R-:W-:Y:S01]  /*2260*/  FMUL.FTZ R17, R17, R18.reuse ;  /* 0x0000001211117220 */ /* 0x080fe20000410000 */
[-C--:B------:R-:W-:Y:S01]  /*2270*/  FMUL.FTZ R15, R13, R18.reuse ;  /* 0x000000120d0f7220 */ /* 0x080fe20000410000 */
[-C--:B------:R-:W-:Y:S01]  /*2280*/  FMUL.FTZ R35, R35, R18.reuse ;  /* 0x0000001223237220 */ /* 0x080fe20000410000 */
[-C--:B------:R-:W-:Y:S01]  /*2290*/  FMUL.FTZ R20, R27, R18.reuse ;  /* 0x000000121b147220 */ /* 0x080fe20000410000 */
[----:B------:R-:W-:Y:S01]  /*22a0*/  IADD3 R27, R14, 0x80, RZ ;  /* 0x000000800e1b7810 */ /* 0x000fe20007ffe0ff */
[-C--:B------:R-:W-:Y:S01]  /*22b0*/  FMUL.FTZ R28, R31, R18.reuse ;  /* 0x000000121f1c7220 */ /* 0x080fe20000410000 */
[-C--:B------:R-:W-:Y:S01]  /*22c0*/  FMUL.FTZ R30, R29, R18.reuse ;  /* 0x000000121d1e7220 */ /* 0x080fe20000410000 */
[----:B------:R-:W-:Y:S01]  /*22d0*/  FMUL.FTZ R18, R21, R18 ;  /* 0x0000001215127220 */ /* 0x000fe20000410000 */
[----:B------:R-:W-:-:S02]  /*22e0*/  ISETP.GE.U32.AND P3, PT, R27, UR4, PT ;  /* 0x000000041b007c0c */ /* 0x000fc4000bf66070 */
[----:B------:R-:W-:-:S04]  /*22f0*/  SHF.R.S32.HI R21, RZ, 0x1f, R27 ;  /* 0x0000001fff157819 */ /* 0x000fc8000001141b */
[----:B------:R-:W-:Y:S01]  /*2300*/  ISETP.GE.AND.EX P3, PT, R21, UR5, PT, P3 ;  /* 0x0000000515007c0c */ /* 0x000fe2000bf66330 */
[C-C-:B---3--:R-:W-:Y:S01]  /*2310*/  FFMA.FTZ R13, R8.reuse, R7, R10.reuse ;  /* 0x00000007080d7223 */ /* 0x148fe2000001000a */
[C-C-:B------:R-:W-:Y:S01]  /*2320*/  FFMA.FTZ R7, R8.reuse, R17, R10.reuse ;  /* 0x0000001108077223 */ /* 0x140fe2000001000a */
[C-C-:B------:R-:W-:Y:S01]  /*2330*/  FFMA.FTZ R12, R8.reuse, R15, R10.reuse ;  /* 0x0000000f080c7223 */ /* 0x140fe2000001000a */
[----:B------:R-:W1:Y:S01]  /*2340*/  S2R R17, SR_TID.X ;  /* 0x0000000000117919 */ /* 0x000e620000002100 */
[----:B------:R-:W-:Y:S01]  /*2350*/  FFMA.FTZ R15, R8, R35, R10 ;  /* 0x00000023080f7223 */ /* 0x000fe2000001000a */
[----:B------:R-:W-:Y:S01]  /*2360*/  IADD3 R10, R14, 0x40, RZ ;  /* 0x000000400e0a7810 */ /* 0x000fe20007ffe0ff */
[C-C-:B------:R-:W-:Y:S01]  /*2370*/  FFMA.FTZ R5, R9.reuse, R30, R11.reuse ;  /* 0x0000001e09057223 */ /* 0x140fe2000001000b */
[C-C-:B------:R-:W-:Y:S01]  /*2380*/  FFMA.FTZ R20, R9.reuse, R20, R11.reuse ;  /* 0x0000001409147223 */ /* 0x140fe2000001000b */
[C-C-:B------:R-:W-:Y:S01]  /*2390*/  FFMA.FTZ R18, R9.reuse, R18, R11.reuse ;  /* 0x0000001209127223 */ /* 0x140fe2000001000b */
[----:B------:R-:W-:Y:S01]  /*23a0*/  ISETP.GE.U32.AND P2, PT, R10, UR4, PT ;  /* 0x000000040a007c0c */ /* 0x000fe2000bf46070 */
[----:B------:R-:W-:Y:S01]  /*23b0*/  ULDC.U8 UR4, c[0x0][0x28c] ;  /* 0x0000a30000047ab9 */ /* 0x000fe20000000000 */
[----:B------:R-:W-:Y:S01]  /*23c0*/  SHF.R.S32.HI R8, RZ, 0x1f, R10 ;  /* 0x0000001fff087819 */ /* 0x000fe2000001140a */
[----:B------:R-:W-:Y:S01]  /*23d0*/  FFMA.FTZ R28, R9, R28, R11 ;  /* 0x0000001c091c7223 */ /* 0x000fe2000001000b */
[----:B------:R-:W-:-:S02]  /*23e0*/  ISETP.NE.AND P5, PT, RZ, UR4, PT ;  /* 0x00000004ff007c0c */ /* 0x000fc4000bfa5270 */
[----:B------:R-:W-:-:S04]  /*23f0*/  ISETP.GE.AND.EX P2, PT, R8, UR5, PT, P2 ;  /* 0x0000000508007c0c */ /* 0x000fc8000bf46320 */
[----:B0-----:R-:W-:Y:S02]  /*2400*/  ISETP.LT.U32.AND P2, PT, R19, 0x80, !P2 ;  /* 0x000000801300780c */ /* 0x001fe40005741070 */
[----:B------:R-:W-:-:S04]  /*2410*/  SHF.R.S32.HI R19, RZ, 0x1f, R26 ;  /* 0x0000001fff137819 */ /* 0x000fc8000001141a */
[----:B------:R-:W-:Y:S02]  /*2420*/  ISETP.GE.AND.EX P4, PT, R19, UR5, PT, P4 ;  /* 0x0000000513007c0c */ /* 0x000fe4000bf86340 */
[C---:B-1----:R-:W-:Y:S02]  /*2430*/  ISETP.LT.U32.AND P3, PT, R17.reuse, 0x80, !P3 ;  /* 0x000000801100780c */ /* 0x042fe40005f61070 */
        /* <DEDUP_REMOVED lines=12> */
.L_x_1829:
        /* <DEDUP_REMOVED lines=9> */
[----:B------:R-:W-:-:S04]  /*2590*/  ULDC.64 UR4, c[0x0][0x210] ;  /* 0x0000840000047ab9 */ /* 0x000fc80000000a00 */
[----:B------:R-:W-:Y:S02]  /*25a0*/  IADD3 R9, R17, R9, RZ ;  /* 0x0000000911097210 */ /* 0x000fe40007ffe0ff */
[----:B------:R-:W-:-:S04]  /*25b0*/  LEA R30, P0, R16, UR4, 0x1 ;  /* 0x00000004101e7c11 */ /* 0x000fc8000f8008ff */
[----:B------:R-:W-:-:S05]  /*25c0*/  LEA.HI.X R31, R16, UR5, R9, 0x1, P0 ;  /* 0x00000005101f7c11 */ /* 0x000fca00080f0c09 */
[----:B------:R0:W-:Y:S04]  /*25d0*/  STG.E desc[UR8][R30.64], R13 ;  /* 0x0000000d1e007986 */ /* 0x0001e8000c101908 */
.L_x_1831:
[----:B------:R-:W-:Y:S05]  /*25e0*/  BSYNC B0 ;  /* 0x0000000000007941 */ /* 0x000fea0003800000 */
.L_x_1830:
        /* <DEDUP_REMOVED lines=11> */
.L_x_1832:
        /* <DEDUP_REMOVED lines=14> */
.L_x_1834:
[----:B------:R-:W-:Y:S05]  /*2780*/  BSYNC B0 ;  /* 0x0000000000007941 */ /* 0x000fea0003800000 */
.L_x_1833:
[----:B------:R-:W-:Y:S05]  /*2790*/  @!P5 BRA `(.L_x_1835) ;  /* 0x000000000028d947 */ /* 0x000fea0003800000 */
[----:B-1----:R-:W-:Y:S01]  /*27a0*/  FMUL.FTZ R5, R7, -1.4426950216293334961 ;  /* 0xbfb8aa3b07057820 */ /* 0x002fe20000410000 */
[----:B------:R-:W-:-:S05]  /*27b0*/  FMUL.FTZ R9, R20, -1.4426950216293334961 ;  /* 0xbfb8aa3b14097820 */ /* 0x000fca0000410000 */
[----:B------:R-:W1:Y:S08]  /*27c0*/  MUFU.EX2 R5, R5 ;  /* 0x0000000500057308 */ /* 0x000e700000000800 */
[----:B------:R-:W2:Y:S01]  /*27d0*/  MUFU.EX2 R9, R9 ;  /* 0x0000000900097308 */ /* 0x000ea20000000800 */
[----:B-1----:R-:W-:-:S07]  /*27e0*/  FADD.FTZ R8, R5, 1 ;  /* 0x3f80000005087421 */ /* 0x002fce0000010000 */
[----:B------:R-:W1:Y:S01]  /*27f0*/  MUFU.RCP R8, R8 ;  /* 0x0000000800087308 */ /* 0x000e620000001000 */
[----:B--2---:R-:W-:-:S07]  /*2800*/  FADD.FTZ R10, R9, 1 ;  /* 0x3f800000090a7421 */ /* 0x004fce0000010000 */
[----:B------:R-:W2:Y:S01]  /*2810*/  MUFU.RCP R11, R10 ;  /* 0x0000000a000b7308 */ /* 0x000ea20000001000 */
[----:B-1----:R-:W-:Y:S01]  /*2820*/  FMUL.FTZ R7, R7, R8 ;  /* 0x0000000807077220 */ /* 0x002fe20000410000 */
[----:B--2---:R-:W-:-:S07]  /*2830*/  FMUL.FTZ R20, R20, R11 ;  /* 0x0000000b14147220 */ /* 0x004fce0000410000 */
.L_x_1835:
[----:B------:R-:W-:Y:S04]  /*2840*/  BSSY B0, `(.L_x_1836) ;  /* 0x000000e000007945 */ /* 0x000fe80003800000 */
[----:B------:R-:W-:Y:S05]  /*2850*/  @!P3 BRA `(.L_x_1837) ;  /* 0x000000000030b947 */ /* 0x000fea0003800000 */
[----:B------:R-:W-:Y:S01]  /*2860*/  ULDC.64 UR4, c[0x0][0x270] ;  /* 0x00009c0000047ab9 */ /* 0x000fe20000000a00 */
[----:B------:R-:W-:Y:S01]  /*2870*/  MOV R8, R22 ;  /* 0x0000001600087202 */ /* 0x000fe20000000f00 */
[----:B-1----:R-:W-:Y:S01]  /*2880*/  IMAD R10, R21, UR4, RZ ;  /* 0x00000004150a7c24 */ /* 0x002fe2000f8e02ff */
[----:B------:R-:W-:Y:S02]  /*2890*/  MOV R9, R25 ;  /* 0x0000001900097202 */ /* 0x000fe40000000f00 */
        /* <DEDUP_REMOVED lines=8> */
.L_x_1837:
[----:B------:R-:W-:Y:S05]  /*2920*/  BSYNC B0 ;  /* 0x0000000000007941 */ /* 0x000fea0003800000 */
.L_x_1836:
[----:B------:R-:W-:Y:S05]  /*2930*/  @!P5 BRA `(.L_x_1838) ;  /* 0x000000000028d947 */ /* 0x000fea0003800000 */
[----:B-1----:R-:W-:Y:S01]  /*2940*/  FMUL.FTZ R5, R15, -1.4426950216293334961 ;  /* 0xbfb8aa3b0f057820 */ /* 0x002fe20000410000 */
[----:B------:R-:W-:-:S05]  /*2950*/  FMUL.FTZ R9, R18, -1.4426950216293334961 ;  /* 0xbfb8aa3b12097820 */ /* 0x000fca0000410000 */
[----:B------:R-:W2:Y:S08]  /*2960*/  MUFU.EX2 R5, R5 ;  /* 0x0000000500057308 */ /* 0x000eb00000000800 */
[----:B------:R-:W1:Y:S01]  /*2970*/  MUFU.EX2 R9, R9 ;  /* 0x0000000900097308 */ /* 0x000e620000000800 */
[----:B--2---:R-:W-:-:S07]  /*2980*/  FADD.FTZ R7, R5, 1 ;  /* 0x3f80000005077421 */ /* 0x004fce0000010000 */
[----:B------:R-:W2:Y:S01]  /*2990*/  MUFU.RCP R8, R7 ;  /* 0x0000000700087308 */ /* 0x000ea20000001000 */
[----:B-1----:R-:W-:-:S07]  /*29a0*/  FADD.FTZ R10, R9, 1 ;  /* 0x3f800000090a7421 */ /* 0x002fce0000010000 */
[----:B------:R-:W1:Y:S01]  /*29b0*/  MUFU.RCP R11, R10 ;  /* 0x0000000a000b7308 */ /* 0x000e620000001000 */
[----:B--2---:R-:W-:Y:S01]  /*29c0*/  FMUL.FTZ R15, R15, R8 ;  /* 0x000000080f0f7220 */ /* 0x004fe20000410000 */
[----:B-1----:R-:W-:-:S07]  /*29d0*/  FMUL.FTZ R18, R18, R11 ;  /* 0x0000000b12127220 */ /* 0x002fce0000410000 */
.L_x_1838:
[----:B------:R-:W-:Y:S04]  /*29e0*/  BSSY B0, `(.L_x_1839) ;  /* 0x000000d000007945 */ /* 0x000fe80003800000 */
[----:B------:R-:W-:Y:S05]  /*29f0*/  @!P4 BRA `(.L_x_1840) ;  /* 0x00000000002cc947 */ /* 0x000fea0003800000 */
[----:B------:R-:W-:Y:S01]  /*2a00*/  ULDC.64 UR4, c[0x0][0x270] ;  /* 0x00009c0000047ab9 */ /* 0x000fe20000000a00 */
        /* <DEDUP_REMOVED lines=10> */
.L_x_1840:
[----:B------:R-:W-:Y:S05]  /*2ab0*/  BSYNC B0 ;  /* 0x0000000000007941 */ /* 0x000fea0003800000 */
.L_x_1839:
[----:B------:R-:W-:Y:S01]  /*2ac0*/  ULDC UR4, c[0x0][0x288] ;  /* 0x0000a20000047ab9 */ /* 0x000fe20000000800 */
[----:B------:R-:W-:Y:S01]  /*2ad0*/  ULDC UR5, c[0x0][0x258] ;  /* 0x0000960000057ab9 */ /* 0x000fe20000000800 */
[----:B------:R-:W-:Y:S01]  /*2ae0*/  IADD3 R6, R3, R6, RZ ;  /* 0x0000000603067210 */ /* 0x000fe20007ffe0ff */
[----:B------:R-:W-:Y:S01]  /*2af0*/  UIMAD UR4, UR4, UR5, URZ ;  /* 0x00000005040472a4 */ /* 0x000fe2000f8e023f */
[----:B------:R-:W-:-:S05]  /*2b00*/  IADD3 R4, R4, 0x1, RZ ;  /* 0x0000000104047810 */ /* 0x000fca0007ffe0ff */
[----:B------:R-:W-:-:S13]  /*2b10*/  ISETP.GE.AND P0, PT, R6, UR4, PT ;  /* 0x0000000406007c0c */ /* 0x000fda000bf06270 */
[----:B------:R-:W-:Y:S05]  /*2b20*/  @!P0 BRA `(.L_x_1841) ;  /* 0xffffffd4007c8947 */ /* 0x000fea000383ffff */
[----:B------:R-:W-:Y:S05]  /*2b30*/  EXIT ;  /* 0x000000000000794d */ /* 0x000fea0003800000 */
.L_x_1842:
        /* <DEDUP_REMOVED lines=12> */
.L_x_2437:


//--------------------- .text._Z35group_norm_nhwc_fwd_one_pass_kernelI11Fp16IOFp32WLi512ELi4ELi128EEv26Group_norm_nhwc_fwd_params --------------------------
	.section	.text._Z35group_norm_nhwc_fwd_one_pass_kernelI11Fp16IOFp32WLi512ELi4ELi128EEv26Group_norm_nhwc_fwd_params,"ax",@progbits
	.align	128
        .global         _Z35group_norm_nhwc_fwd_one_pass_kernelI11Fp16IOFp32WLi512ELi4ELi128EEv26Group_norm_nhwc_fwd_params
        .type           _Z35group_norm_nhwc_fwd_one_pass_kernelI11Fp16IOFp32WLi512ELi4ELi128EEv26Group_norm_nhwc_fwd_params,@function
        .size           _Z35group_norm_nhwc_fwd_one_pass_kernelI11Fp16IOFp32WLi512ELi4ELi128EEv26Group_norm_nhwc_fwd_params,(.L_x_2438 - _Z35group_norm_nhwc_fwd_one_pass_kernelI11Fp16IOFp32WLi512ELi4ELi128EEv26Group_norm_nhwc_fwd_params)
        .other          _Z35group_norm_nhwc_fwd_one_pass_kernelI11Fp16IOFp32WLi512ELi4ELi128EEv26Group_norm_nhwc_fwd_params,@"STO_CUDA_ENTRY STV_DEFAULT"
_Z35group_norm_nhwc_fwd_one_pass_kernelI11Fp16IOFp32WLi512ELi4ELi128EEv26Group_norm_nhwc_fwd_params:
.text._Z35group_norm_nhwc_fwd_one_pass_kernelI11Fp16IOFp32WLi512ELi4ELi128EEv26Group_norm_nhwc_fwd_params:
        /* <DEDUP_REMOVED lines=12> */
[----:B------:R-:W2:Y:S01]  /*00c0*/  S2R R37, SR_LANEID ;  /* 0x0000000000257919 */ /* 0x000ea20000000000 */
[----:B------:R-:W-:Y:S01]  /*00d0*/  UMOV UR4, 0x400 ;  /* 0x0000040000047882 */ /* 0x000fe20000000000 */
[----:B------:R-:W-:Y:S01]  /*00e0*/  ULDC UR11, c[0x0][0x10] ;  /* 0x00000400000b7ab9 */ /* 0x000fe20000000800 */
[----:B------:R-:W-:Y:S02]  /*00f0*/  ULDC.U8 UR13, c[0x0][0x28c] ;  /* 0x0000a300000d7ab9 */ /* 0x000fe40000000000 */
[----:B------:R-:W1:Y:S08]  /*0100*/  LDC R3, c[0x0][0x294] ;  /* 0x0000a500ff037b82 */ /* 0x000e700000000800 */
[----:B------:R-:W3:Y:S01]  /*0110*/  S2UR UR6, SR_CgaCtaId ;  /* 0x00000000000679c3 */ /* 0x000ee20000008800 */
[----:B0-----:R-:W-:-:S02]  /*0120*/  SHF.R.U32.HI R2, RZ, 0x1, R33 ;  /* 0x00000001ff027819 */ /* 0x001fc40000011621 */
[----:B------:R-:W-:-:S03]  /*0130*/  ISETP.GE.U32.AND P1, PT, R33, 0x80, PT ;  /* 0x000000802100780c */ /* 0x000fc60003f26070 */
[----:B-1----:R-:W-:Y:S01]  /*0140*/  IMAD R2, R3, UR10, R2 ;  /* 0x0000000a03027c24 */ /* 0x002fe2000f8e0202 */
[----:B---3--:R-:W-:-:S04]  /*0150*/  ULEA UR4, UR6, UR4, 0x18 ;  /* 0x0000000406047291 */ /* 0x008fc8000f8ec03f */
[C---:B------:R-:W-:Y:S02]  /*0160*/  IADD3 R4, R2.reuse, 0xc0, RZ ;  /* 0x000000c002047810 */ /* 0x040fe40007ffe0ff */
[----:B------:R-:W-:Y:S02]  /*0170*/  IADD3 R3, R2, 0x80, RZ ;  /* 0x0000008002037810 */ /* 0x000fe40007ffe0ff */
[----:B------:R-:W-:Y:S02]  /*0180*/  ISETP.LT.U32.AND P2, PT, R4, UR8, PT ;  /* 0x0000000804007c0c */ /* 0x000fe4000bf41070 */
[----:B------:R-:W-:Y:S02]  /*0190*/  SHF.R.S32.HI R4, RZ, 0x1f, R4 ;  /* 0x0000001fff047819 */ /* 0x000fe40000011404 */
[----:B------:R-:W-:Y:S02]  /*01a0*/  IADD3 R32, R2, 0x40, RZ ;  /* 0x0000004002207810 */ /* 0x000fe40007ffe0ff */
[----:B------:R-:W-:-:S02]  /*01b0*/  ISETP.LT.AND.EX P2, PT, R4, UR9, !P1, P2 ;  /* 0x0000000904007c0c */ /* 0x000fc4000cf41320 */
[----:B------:R-:W-:Y:S02]  /*01c0*/  SHF.R.S32.HI R4, RZ, 0x1f, R33 ;  /* 0x0000001fff047819 */ /* 0x000fe40000011421 */
[----:B------:R-:W-:Y:S02]  /*01d0*/  ISETP.LT.U32.AND P3, PT, R3, UR8, PT ;  /* 0x0000000803007c0c */ /* 0x000fe4000bf61070 */
[----:B------:R-:W-:Y:S02]  /*01e0*/  LEA.HI R4, R4, R33, RZ, 0x5 ;  /* 0x0000002104047211 */ /* 0x000fe400078f28ff */
[C---:B------:R-:W-:Y:S02]  /*01f0*/  IADD3 R27, R2.reuse, 0x180, RZ ;  /* 0x00000180021b7810 */ /* 0x040fe40007ffe0ff */
[----:B------:R-:W-:Y:S02]  /*0200*/  IADD3 R29, R2, 0x1c0, RZ ;  /* 0x000001c0021d7810 */ /* 0x000fe40007ffe0ff */
[----:B------:R-:W-:-:S02]  /*0210*/  SHF.R.S32.HI R3, RZ, 0x1f, R3 ;  /* 0x0000001fff037819 */ /* 0x000fc40000011403 */
[----:B------:R-:W-:Y:S02]  /*0220*/  ISETP.LT.U32.AND P0, PT, R32, UR8, PT ;  /* 0x0000000820007c0c */ /* 0x000fe4000bf01070 */
[----:B------:R-:W-:Y:S02]  /*0230*/  SHF.R.S32.HI R34, RZ, 0x1f, R32 ;  /* 0x0000001fff227819 */ /* 0x000fe40000011420 */
[----:B------:R-:W-:Y:S02]  /*0240*/  SHF.R.S32.HI R4, RZ, 0x5, R4 ;  /* 0x00000005ff047819 */ /* 0x000fe40000011404 */
[----:B------:R-:W-:Y:S02]  /*0250*/  IADD3 R28, R2, 0x140, RZ ;  /* 0x00000140021c7810 */ /* 0x000fe40007ffe0ff */
[----:B------:R-:W-:Y:S02]  /*0260*/  SHF.R.S32.HI R36, RZ, 0x1f, R27 ;  /* 0x0000001fff247819 */ /* 0x000fe4000001141b */
[----:B------:R-:W-:-:S02]  /*0270*/  SHF.R.S32.HI R35, RZ, 0x1f, R29 ;  /* 0x0000001fff237819 */ /* 0x000fc4000001141d */
[----:B------:R-:W-:Y:S02]  /*0280*/  ISETP.LT.AND.EX P3, PT, R3, UR9, !P1, P3 ;  /* 0x0000000903007c0c */ /* 0x000fe4000cf61330 */
[----:B------:R-:W-:Y:S01]  /*0290*/  ISETP.LT.AND.EX P1, PT, R34, UR9, !P1, P0 ;  /* 0x0000000922007c0c */ /* 0x000fe2000cf21300 */
[----:B------:R-:W-:Y:S01]  /*02a0*/  ULDC.64 UR8, c[0x0][0x208] ;  /* 0x0000820000087ab9 */ /* 0x000fe20000000a00 */
[----:B------:R-:W-:Y:S01]  /*02b0*/  LEA R30, R4, UR4, 0x3 ;  /* 0x00000004041e7c11 */ /* 0x000fe2000f8e18ff */
[----:B--2---:R-:W-:-:S10]  /*02c0*/  UMOV UR4, URZ ;  /* 0x0000003f00047c82 */ /* 0x004fd40008000000 */
.L_x_1879:
[----:B0-----:R-:W0:Y:S01]  /*02d0*/  LDC R11, c[0x0][0x288] ;  /* 0x0000a200ff0b7b82 */ /* 0x001e220000000800 */
[----:B------:R-:W-:Y:S01]  /*02e0*/  IABS R8, UR12 ;  /* 0x0000000c00087c13 */ /* 0x000fe20008000000 */
[----:B------:R-:W-:Y:S01]  /*02f0*/  ULDC.64 UR6, c[0x0][0x280] ;  /* 0x0000a00000067ab9 */ /* 0x000fe20000000a00 */
[C---:B------:R-:W-:Y:S01]  /*0300*/  IADD3 R23, R2.reuse, 0x80, RZ ;  /* 0x0000008002177810 */ /* 0x040fe20007ffe0ff */
[----:B------:R-:W-:Y:S01]  /*0310*/  ULDC.64 UR14, c[0x0][0x278] ;  /* 0x00009e00000e7ab9 */ /* 0x000fe20000000a00 */
[----:B------:R-:W-:Y:S02]  /*0320*/  SHF.R.S32.HI R31, RZ, 0x1f, R2 ;  /* 0x0000001fff1f7819 */ /* 0x000fe40000011402 */
[----:B------:R-:W-:Y:S01]  /*0330*/  IADD3 R24, R2, 0xc0, RZ ;  /* 0x000000c002187810 */ /* 0x000fe20007ffe0ff */
[----:B-1----:R-:W1:Y:S08]  /*0340*/  @P3 LDC.64 R14, c[0x0][0x220] ;  /* 0x00008800ff0e3b82 */ /* 0x002e700000000a00 */
[----:B--2---:R-:W2:Y:S01]  /*0350*/  @P2 LDC.64 R12, c[0x0][0x270] ;  /* 0x00009c00ff0c2b82 */ /* 0x004ea20000000a00 */
[----:B0-----:R-:W-:-:S04]  /*0360*/  IABS R6, R11 ;  /* 0x0000000b00067213 */ /* 0x001fc80000000000 */
[----:B------:R-:W0:Y:S08]  /*0370*/  I2F.RP R3, R6 ;  /* 0x0000000600037306 */ /* 0x000e300000209400 */
[----:B0-----:R-:W0:Y:S02]  /*0380*/  MUFU.RCP R3, R3 ;  /* 0x0000000300037308 */ /* 0x001e240000001000 */
[----:B0-----:R-:W-:-:S06]  /*0390*/  IADD3 R4, R3, 0xffffffe, RZ ;  /* 0x0ffffffe03047810 */ /* 0x001fcc0007ffe0ff */
[----:B------:R0:W3:Y:S02]  /*03a0*/  F2I.FTZ.U32.TRUNC.NTZ R5, R4 ;  /* 0x0000000400057305 */ /* 0x0000e4000021f000 */
[----:B0-----:R-:W-:Y:S01]  /*03b0*/  HFMA2.MMA R4, -RZ, RZ, 0, 0 ;  /* 0x00000000ff047435 */ /* 0x001fe200000001ff */
[----:B---3--:R-:W-:-:S05]  /*03c0*/  IADD3 R7, RZ, -R5, RZ ;  /* 0x80000005ff077210 */ /* 0x008fca0007ffe0ff */
[----:B------:R-:W-:-:S04]  /*03d0*/  IMAD R7, R7, R6, RZ ;  /* 0x0000000607077224 */ /* 0x000fc800078e02ff */
[----:B------:R-:W-:Y:S01]  /*03e0*/  IMAD.HI.U32 R5, R5, R7, R4 ;  /* 0x0000000705057227 */ /* 0x000fe200078e0004 */
[----:B------:R-:W-:Y:S02]  /*03f0*/  MOV R7, R8 ;  /* 0x0000000800077202 */ /* 0x000fe40000000f00 */
[----:B------:R-:W0:Y:S03]  /*0400*/  @P1 LDC.64 R8, c[0x0][0x270] ;  /* 0x00009c00ff081b82 */ /* 0x000e260000000a00 */
[----:B------:R-:W-:-:S05]  /*0410*/  IMAD.HI.U32 R5, R5, R7, RZ ;  /* 0x0000000705057227 */ /* 0x000fca00078e00ff */
[----:B------:R-:W-:-:S05]  /*0420*/  IADD3 R3, -R5, RZ, RZ ;  /* 0x000000ff05037210 */ /* 0x000fca0007ffe1ff */
[----:B------:R-:W-:-:S05]  /*0430*/  IMAD R3, R6, R3, R7 ;  /* 0x0000000306037224 */ /* 0x000fca00078e0207 */
[----:B------:R-:W-:Y:S01]  /*0440*/  ISETP.GT.U32.AND P4, PT, R6, R3, PT ;  /* 0x000000030600720c */ /* 0x000fe20003f84070 */
[----:B0-----:R-:W-:-:S04]  /*0450*/  @P1 IMAD R25, R34, R8, RZ ;  /* 0x0000000822191224 */ /* 0x001fc800078e02ff */
[----:B------:R-:W-:-:S08]  /*0460*/  @P1 IMAD R25, R32, R9, R25 ;  /* 0x0000000920191224 */ /* 0x000fd000078e0219 */
[-C--:B------:R-:W-:Y:S02]  /*0470*/  @!P4 IADD3 R3, R3, -R6.reuse, RZ ;  /* 0x800000060303c210 */ /* 0x080fe40007ffe0ff */
[----:B------:R-:W-:Y:S02]  /*0480*/  @!P4 IADD3 R5, R5, 0x1, RZ ;  /* 0x000000010505c810 */ /* 0x000fe40007ffe0ff */
[----:B------:R-:W-:Y:S02]  /*0490*/  ISETP.GE.U32.AND P0, PT, R3, R6, PT ;  /* 0x000000060300720c */ /* 0x000fe40003f06070 */
[C---:B------:R-:W-:Y:S01]  /*04a0*/  LOP3.LUT R3, R11.reuse, UR12, RZ, 0x3c, !PT ;  /* 0x0000000c0b037c12 */ /* 0x040fe2000f8e3cff */
[----:B------:R-:W0:Y:S01]  /*04b0*/  @P3 LDC.64 R6, c[0x0][0x270] ;  /* 0x00009c00ff063b82 */ /* 0x000e220000000a00 */
[----:B------:R-:W-:Y:S02]  /*04c0*/  ISETP.NE.AND P4, PT, R11, RZ, PT ;  /* 0x000000ff0b00720c */ /* 0x000fe40003f85270 */
[----:B------:R-:W-:-:S02]  /*04d0*/  ISETP.GE.AND P5, PT, R3, RZ, PT ;  /* 0x000000ff0300720c */ /* 0x000fc40003fa6270 */
[----:B------:R-:W-:-:S04]  /*04e0*/  SHF.L.U32 R3, R33, 0x1, RZ ;  /* 0x0000000121037819 */ /* 0x000fc800000006ff */
[----:B------:R-:W-:Y:S02]  /*04f0*/  LOP3.LUT R3, R3, 0x2, RZ, 0xc0, !PT ;  /* 0x0000000203037812 */ /* 0x000fe400078ec0ff */
[----:B------:R-:W-:-:S04]  /*0500*/  @P0 IADD3 R5, R5, 0x1, RZ ;  /* 0x0000000105050810 */ /* 0x000fc80007ffe0ff */
[----:B------:R-:W-:-:S04]  /*0510*/  MOV R19, R5 ;  /* 0x0000000500137202 */ /* 0x000fc80000000f00 */
[----:B------:R-:W-:Y:S02]  /*0520*/  @!P5 IADD3 R19, -R19, RZ, RZ ;  /* 0x000000ff1313d210 */ /* 0x000fe40007ffe1ff */
[----:B------:R-:W-:Y:S02]  /*0530*/  @!P4 LOP3.LUT R19, RZ, R11, RZ, 0x33, !PT ;  /* 0x0000000bff13c212 */ /* 0x000fe400078e33ff */
[----:B------:R-:W-:Y:S02]  /*0540*/  ISETP.GE.U32.AND P4, PT, R2, UR14, PT ;  /* 0x0000000e02007c0c */ /* 0x000fe4000bf86070 */
[----:B------:R-:W-:Y:S02]  /*0550*/  IADD3 R20, -R19, RZ, RZ ;  /* 0x000000ff13147210 */ /* 0x000fe40007ffe1ff */
[----:B------:R-:W-:Y:S02]  /*0560*/  SHF.R.S32.HI R4, RZ, 0x1f, R19 ;  /* 0x0000001fff047819 */ /* 0x000fe40000011413 */
[----:B------:R-:W-:Y:S01]  /*0570*/  ISETP.GE.AND.EX P4, PT, R31, UR15, PT, P4 ;  /* 0x0000000f1f007c0c */ /* 0x000fe2000bf86340 */
[----:B------:R-:W-:-:S02]  /*0580*/  IMAD R20, R11, R20, UR12 ;  /* 0x0000000c0b147e24 */ /* 0x000fc4000f8e0214 */
[----:B------:R-:W-:Y:S01]  /*0590*/  IMAD R10, R4, UR6, RZ ;  /* 0x00000006040a7c24 */ /* 0x000fe2000f8e02ff */
[----:B------:R-:W-:Y:S01]  /*05a0*/  ISETP.GT.U32.OR P4, PT, R33, 0x7f, P4 ;  /* 0x0000007f2100780c */ /* 0x000fe20002784470 */
[----:B------:R-:W3:Y:S01]  /*05b0*/  @P1 LDC.64 R4, c[0x0][0x220] ;  /* 0x00008800ff041b82 */ /* 0x000ee20000000a00 */
[----:B------:R-:W-:Y:S01]  /*05c0*/  LEA R20, R20, R3, 0x2 ;  /* 0x0000000314147211 */ /* 0x000fe200078e10ff */
[----:B------:R-:W-:Y:S01]  /*05d0*/  IMAD R17, R19, UR7, R10 ;  /* 0x0000000713117c24 */ /* 0x000fe2000f8e020a */
[----:B------:R-:W-:Y:S02]  /*05e0*/  SHF.R.S32.HI R3, RZ, 0x1f, R23 ;  /* 0x0000001fff037819 */ /* 0x000fe40000011417 */
[----:B------:R-:W-:-:S03]  /*05f0*/  SHF.R.S32.HI R21, RZ, 0x1f, R20 ;  /* 0x0000001fff157819 */ /* 0x000fc60000011414 */
[----:B0-----:R-:W-:Y:S02]  /*0600*/  @P3 IMAD R10, R3, R6, RZ ;  /* 0x00000006030a3224 */ /* 0x001fe400078e02ff */
[----:B------:R-:W-:-:S04]  /*0610*/  IMAD.WIDE.U32 R18, R19, UR6, R20 ;  /* 0x0000000613127c25 */ /* 0x000fc8000f8e0014 */
[----:B------:R-:W-:Y:S01]  /*0620*/  @P3 IMAD R3, R23, R7, R10 ;  /* 0x0000000717033224 */ /* 0x000fe200078e020a */
[----:B------:R-:W-:Y:S02]  /*0630*/  IADD3 R17, R19, R17, RZ ;  /* 0x0000001113117210 */ /* 0x000fe40007ffe0ff */
[-C--:B------:R-:W-:Y:S02]  /*0640*/  @P1 MOV R16, R18.reuse ;  /* 0x0000001200101202 */ /* 0x080fe40000000f00 */
[----:B------:R-:W-:Y:S02]  /*0650*/  @P3 MOV R10, R18 ;  /* 0x00000012000a3202 */ /* 0x000fe40000000f00 */
[----:B------:R-:W-:Y:S01]  /*0660*/  @P3 MOV R11, R17 ;  /* 0x00000011000b3202 */ /* 0x000fe20000000f00 */
[----:B------:R-:W-:-:S04]  /*0670*/  @P1 IMAD.WIDE.U32 R8, R32, R8, R16 ;  /* 0x0000000820081225 */ /* 0x000fc800078e0010 */
[----:B------:R-:W-:Y:S01]  /*0680*/  @P3 IMAD.WIDE.U32 R6, R23, R6, R10 ;  /* 0x0000000617063225 */ /* 0x000fe200078e000a */
[----:B------:R-:W-:Y:S01]  /*0690*/  @P1 IADD3 R25, R9, R25, RZ ;  /* 0x0000001909191210 */ /* 0x000fe20007ffe0ff */
[----:B------:R-:W0:Y:S01]  /*06a0*/  @!P4 LDC.64 R10, c[0x0][0x270] ;  /* 0x00009c00ff0acb82 */ /* 0x000e220000000a00 */
[C---:B---3--:R-:W-:Y:S02]  /*06b0*/  @P1 LEA R4, P0, R8.reuse, R4, 0x1 ;  /* 0x0000000408041211 */ /* 0x048fe400078008ff */
[----:B------:R-:W-:Y:S02]  /*06c0*/  @P3 IADD3 R3, R7, R3, RZ ;  /* 0x0000000307033210 */ /* 0x000fe40007ffe0ff */
[----:B------:R-:W-:Y:S02]  /*06d0*/  @P1 LEA.HI.X R5, R8, R5, R25, 0x1, P0 ;  /* 0x0000000508051211 */ /* 0x000fe400000f0c19 */
[----:B-1----:R-:W-:Y:S01]  /*06e0*/  @P3 LEA R14, P0, R6, R14, 0x1 ;  /* 0x0000000e060e3211 */ /* 0x002fe200078008ff */
[----:B------:R-:W1:Y:S01]  /*06f0*/  @P2 LDC.64 R8, c[0x0][0x220] ;  /* 0x00008800ff082b82 */ /* 0x000e620000000a00 */
[----:B------:R-:W-:-:S02]  /*0700*/  SHF.R.S32.HI R23, RZ, 0x1f, R24 ;  /* 0x0000001fff177819 */ /* 0x000fc40000011418 */
[----:B------:R-:W-:Y:S01]  /*0710*/  @P3 LEA.HI.X R15, R6, R15, R3, 0x1, P0 ;  /* 0x0000000f060f3211 */ /* 0x000fe200000f0c03 */
[----:B------:R-:W-:Y:S02]  /*0720*/  HFMA2.MMA R3, -RZ, RZ, 0, 0 ;  /* 0x00000000ff037435 */ /* 0x000fe400000001ff */
[----:B--2---:R-:W-:Y:S02]  /*0730*/  @P2 IMAD R22, R23, R12, RZ ;  /* 0x0000000c17162224 */ /* 0x004fe400078e02ff */
[----:B------:R-:W2:Y:S01]  /*0740*/  @!P4 LDC.64 R6, c[0x0][0x220] ;  /* 0x00008800ff06cb82 */ /* 0x000ea20000000a00 */
[----:B------:R-:W-:-:S05]  /*0750*/  @P2 MOV R23, R17 ;  /* 0x0000001100172202 */ /* 0x000fca0000000f00 */
[----:B------:R3:W4:Y:S02]  /*0760*/  @P1 LDG.E R3, desc[UR8][R4.64] ;  /* 0x0000000804031981 */ /* 0x000724000c1e1900 */
[----:B---3--:R-:W-:Y:S01]  /*0770*/  @P2 IMAD R5, R24, R13, R22 ;  /* 0x0000000d18052224 */ /* 0x008fe200078e0216 */
[----:B------:R-:W-:Y:S02]  /*0780*/  @P2 MOV R22, R18 ;  /* 0x0000001200162202 */ /* 0x000fe40000000f00 */
[----:B------:R-:W-:-:S03]  /*0790*/  MOV R4, RZ ;  /* 0x000000ff00047202 */ /* 0x000fc60000000f00 */
[----:B------:R-:W-:-:S03]  /*07a0*/  @P2 IMAD.WIDE.U32 R12, R24, R12, R22 ;  /* 0x0000000c180c2225 */ /* 0x000fc600078e0016 */
[----:B------:R3:W5:Y:S01]  /*07b0*/  @P3 LDG.E R4, desc[UR8][R14.64] ;  /* 0x000000080e043981 */ /* 0x000762000c1e1900 */
[----:B0-----:R-:W-:Y:S01]  /*07c0*/  @!P4 IMAD R23, R31, R10, RZ ;  /* 0x0000000a1f17c224 */ /* 0x001fe200078e02ff */
[----:B------:R-:W-:Y:S01]  /*07d0*/  @P2 IADD3 R13, R13, R5, RZ ;  /* 0x000000050d0d2210 */ /* 0x000fe20007ffe0ff */
[----:B------:R-:W-:Y:S01]  /*07e0*/  HFMA2.MMA R5, -RZ, RZ, 0, 0 ;  /* 0x00000000ff057435 */ /* 0x000fe200000001ff */
[----:B-1----:R-:W-:Y:S01]  /*07f0*/  @P2 LEA R8, P0, R12, R8, 0x1 ;  /* 0x000000080c082211 */ /* 0x002fe200078008ff */
[----:B------:R-:W-:Y:S01]  /*0800*/  @!P4 IMAD R23, R2, R11, R23 ;  /* 0x0000000b0217c224 */ /* 0x000fe200078e0217 */
[----:B---3--:R-:W-:Y:S02]  /*0810*/  @!P4 MOV R14, R18 ;  /* 0x00000012000ec202 */ /* 0x008fe40000000f00 */
[----:B------:R-:W-:Y:S02]  /*0820*/  @!P4 MOV R15, R17 ;  /* 0x00000011000fc202 */ /* 0x000fe40000000f00 */
[----:B------:R-:W-:Y:S01]  /*0830*/  @P2 LEA.HI.X R9, R12, R9, R13, 0x1, P0 ;  /* 0x000000090c092211 */ /* 0x000fe200000f0c0d */
[----:B------:R-:W-:Y:S01]  /*0840*/  @!P4 IMAD.WIDE.U32 R10, R2, R10, R14 ;  /* 0x0000000a020ac225 */ /* 0x000fe200078e000e */
[----:B------:R-:W-:-:S03]  /*0850*/  MOV R26, RZ ;  /* 0x000000ff001a7202 */ /* 0x000fc60000000f00 */
[----:B------:R-:W3:Y:S01]  /*0860*/  @P2 LDG.E R5, desc[UR8][R8.64] ;  /* 0x0000000808052981 */ /* 0x000ee2000c1e1900 */
[----:B------:R-:W-:Y:S02]  /*0870*/  @!P4 IADD3 R23, R11, R23, RZ ;  /* 0x000000170b17c210 */ /* 0x000fe40007ffe0ff */
[----:B--2---:R-:W-:-:S04]  /*0880*/  @!P4 LEA R6, P0, R10, R6, 0x1 ;  /* 0x000000060a06c211 */ /* 0x004fc800078008ff */
[----:B------:R-:W-:-:S05]  /*0890*/  @!P4 LEA.HI.X R7, R10, R7, R23, 0x1, P0 ;  /* 0x000000070a07c211 */ /* 0x000fca00000f0c17 */
[----:B------:R0:W2:Y:S01]  /*08a0*/  @!P4 LDG.E R26, desc[UR8][R6.64] ;  /* 0x00000008061ac981 */ /* 0x0000a2000c1e1900 */
[----:B------:R-:W-:Y:S02]  /*08b0*/  SHF.R.S32.HI R11, RZ, 0x1f, R28 ;  /* 0x0000001fff0b7819 */ /* 0x000fe4000001141c */
[----:B------:R-:W-:-:S04]  /*08c0*/  ISETP.GE.U32.AND P0, PT, R28, UR14, PT ;  /* 0x0000000e1c007c0c */ /* 0x000fc8000bf06070 */
[----:B------:R-:W-:-:S04]  /*08d0*/  ISETP.GE.AND.EX P0, PT, R11, UR15, PT, P0 ;  /* 0x0000000f0b007c0c */ /* 0x000fc8000bf06300 */
[----:B------:R-:W-:-:S13]  /*08e0*/  ISETP.LT.U32.AND P0, PT, R33, 0x80, !P0 ;  /* 0x000000802100780c */ /* 0x000fda0004701070 */
[----:B0-----:R-:W0:Y:S08]  /*08f0*/  @P0 LDC.64 R6, c[0x0][0x270] ;  /* 0x00009c00ff060b82 */ /* 0x001e300000000a00 */
[----:B------:R-:W1:Y:S01]  /*0900*/  @P0 LDC.64 R8, c[0x0][0x220] ;  /* 0x00008800ff080b82 */ /* 0x000e620000000a00 */
[----:B0-----:R-:W-:Y:S01]  /*0910*/  @P0 IMAD R10, R11, R6, RZ ;  /* 0x000000060b0a0224 */ /* 0x001fe200078e02ff */
[----:B------:R-:W-:-:S03]  /*0920*/  @P0 MOV R11, R17 ;  /* 0x00000011000b0202 */ /* 0x000fc60000000f00 */
[----:B------:R-:W-:Y:S01]  /*0930*/  @P0 IMAD R13, R28, R7, R10 ;  /* 0x000000071c0d0224 */ /* 0x000fe200078e020a */
[----:B------:R-:W-:-:S05]  /*0940*/  @P0 MOV R10, R18 ;  /* 0x00000012000a0202 */ /* 0x000fca0000000f00 */
[----:B------:R-:W-:Y:S01]  /*0950*/  @P0 IMAD.WIDE.U32 R6, R28, R6, R10 ;  /* 0x000000061c060225 */ /* 0x000fe200078e000a */
[----:B------:R-:W-:-:S04]  /*0960*/  IADD3 R25, R2, 0x100, RZ ;  /* 0x0000010002197810 */ /* 0x000fc80007ffe0ff */
[----:B------:R-:W-:Y:S02]  /*0970*/  @P0 IADD3 R10, R7, R13, RZ ;  /* 0x0000000d070a0210 */ /* 0x000fe40007ffe0ff */
[----:B-1----:R-:W-:-:S04]  /*0980*/  @P0 LEA R8, P5, R6, R8, 0x1 ;  /* 0x0000000806080211 */ /* 0x002fc800078a08ff */
[----:B------:R-:W-:Y:S01]  /*0990*/  @P0 LEA.HI.X R9, R6, R9, R10, 0x1, P5 ;  /* 0x0000000906090211 */ /* 0x000fe200028f0c0a */
[----:B------:R-:W-:Y:S01]  /*09a0*/  HFMA2.MMA R6, -RZ, RZ, 0, 0 ;  /* 0x00000000ff067435 */ /* 0x000fe200000001ff */
[----:B------:R-:W-:-:S09]  /*09b0*/  ISETP.GE.U32.AND P5, PT, R25, UR14, PT ;  /* 0x0000000e19007c0c */ /* 0x000fd2000bfa6070 */
[----:B------:R0:W2:Y:S01]  /*09c0*/  @P0 LDG.E R6, desc[UR8][R8.64] ;  /* 0x0000000808060981 */ /* 0x0000a2000c1e1900 */
[--C-:B----4-:R-:W-:Y:S02]  /*09d0*/  HADD2.F32 R23, -RZ, R3.reuse.H1_H1 ;  /* 0x30000003ff177230 */ /* 0x110fe40000004100 */
[----:B------:R-:W-:-:S03]  /*09e0*/  HADD2.F32 R12, -RZ, R3.H0_H0 ;  /* 0x20000003ff0c7230 */ /* 0x000fc60000004100 */
[----:B------:R-:W-:Y:S02]  /*09f0*/  FMUL.FTZ R7, R23, R23 ;  /* 0x0000001717077220 */ /* 0x000fe40000410000 */
[C---:B------:R-:W-:Y:S02]  /*0a00*/  FADD.FTZ R23, R12.reuse, R23 ;  /* 0x000000170c177221 */ /* 0x040fe40000010000 */
[----:B------:R-:W-:Y:S01]  /*0a10*/  FFMA.FTZ R12, R12, R12, R7 ;  /* 0x0000000c0c0c7223 */ /* 0x000fe20000010007 */
[----:B------:R-:W-:Y:S01]  /*0a20*/  SHF.R.S32.HI R7, RZ, 0x1f, R25 ;  /* 0x0000001fff077819 */ /* 0x000fe20000011419 */
[--C-:B-----5:R-:W-:Y:S02]  /*0a30*/  HADD2.F32 R15, -RZ, R4.reuse.H1_H1 ;  /* 0x30000004ff0f7230 */ /* 0x120fe40000004100 */
[----:B------:R-:W-:-:S03]  /*0a40*/  HADD2.F32 R14, -RZ, R4.H0_H0 ;  /* 0x20000004ff0e7230 */ /* 0x000fc60000004100 */
[----:B------:R-:W-:Y:S02]  /*0a50*/  FMUL.FTZ R11, R15, R15 ;  /* 0x0000000f0f0b7220 */ /* 0x000fe40000410000 */
[C---:B------:R-:W-:Y:S01]  /*0a60*/  FADD.FTZ R15, R14.reuse, R15 ;  /* 0x0000000f0e0f7221 */ /* 0x040fe20000010000 */
[----:B------:R-:W-:Y:S01]  /*0a70*/  ISETP.GE.AND.EX P5, PT, R7, UR15, PT, P5 ;  /* 0x0000000f07007c0c */ /* 0x000fe2000bfa6350 */
[----:B------:R-:W-:-:S03]  /*0a80*/  FFMA.FTZ R14, R14, R14, R11 ;  /* 0x0000000e0e0e7223 */ /* 0x000fc6000001000b */
[----:B------:R-:W-:Y:S01]  /*0a90*/  ISETP.LT.U32.AND P0, PT, R33, 0x80, !P5 ;  /* 0x000000802100780c */ /* 0x000fe20006f01070 */
[--C-:B---3--:R-:W-:Y:S02]  /*0aa0*/  HADD2.F32 R11, -RZ, R5.reuse.H1_H1 ;  /* 0x30000005ff0b7230 */ /* 0x108fe40000004100 */
[----:B------:R-:W-:-:S03]  /*0ab0*/  HADD2.F32 R22, -RZ, R5.H0_H0 ;  /* 0x20000005ff167230 */ /* 0x000fc60000004100 */
[----:B------:R-:W-:Y:S02]  /*0ac0*/  FMUL.FTZ R13, R11, R11 ;  /* 0x0000000b0b0d7220 */ /* 0x000fe40000410000 */
[C---:B------:R-:W-:Y:S02]  /*0ad0*/  FADD.FTZ R24, R22.reuse, R11 ;  /* 0x0000000b16187221 */ /* 0x040fe40000010000 */
[----:B------:R-:W-:Y:S01]  /*0ae0*/  FFMA.FTZ R22, R22, R22, R13 ;  /* 0x0000001616167223 */ /* 0x000fe2000001000d */
[--C-:B--2---:R-:W-:Y:S02]  /*0af0*/  HADD2.F32 R10, -RZ, R26.reuse.H1_H1 ;  /* 0x3000001aff0a7230 */ /* 0x104fe40000004100 */
[----:B------:R-:W-:-:S03]  /*0b00*/  HADD2.F32 R13, -RZ, R26.H0_H0 ;  /* 0x2000001aff0d7230 */ /* 0x000fc60000004100 */
[----:B------:R-:W-:Y:S02]  /*0b10*/  FMUL.FTZ R11, R10, R10 ;  /* 0x0000000a0a0b7220 */ /* 0x000fe40000410000 */
[C---:B0-----:R-:W-:Y:S02]  /*0b20*/  FADD.FTZ R8, R13.reuse, R10 ;  /* 0x0000000a0d087221 */ /* 0x041fe40000010000 */
[----:B------:R-:W-:Y:S02]  /*0b30*/  FFMA.FTZ R13, R13, R13, R11 ;  /* 0x0000000d0d0d7223 */ /* 0x000fe4000001000b */
[----:B------:R-:W0:Y:S01]  /*0b40*/  @P0 LDC.64 R10, c[0x0][0x270] ;  /* 0x00009c00ff0a0b82 */ /* 0x000e220000000a00 */
[----:B------:R-:W-:Y:S01]  /*0b50*/  FADD.FTZ R8, RZ, R8 ;  /* 0x00000008ff087221 */ /* 0x000fe20000010000 */
[----:B------:R-:W-:-:S03]  /*0b60*/  @P0 MOV R9, R17 ;  /* 0x0000001100090202 */ /* 0x000fc60000000f00 */
[----:B------:R-:W-:Y:S01]  /*0b70*/  FADD.FTZ R23, R8, R23 ;  /* 0x0000001708177221 */ /* 0x000fe20000010000 */
[----:B------:R-:W-:Y:S01]  /*0b80*/  @P0 MOV R8, R18 ;  /* 0x0000001200080202 */ /* 0x000fe20000000f00 */
[----:B0-----:R-:W-:-:S04]  /*0b90*/  @P0 IMAD R7, R7, R10, RZ ;  /* 0x0000000a07070224 */ /* 0x001fc800078e02ff */
[C---:B------:R-:W-:Y:S02]  /*0ba0*/  @P0 IMAD R7, R25.reuse, R11, R7 ;  /* 0x0000000b19070224 */ /* 0x040fe400078e0207 */
[----:B------:R-:W-:Y:S02]  /*0bb0*/  @P0 IMAD.WIDE.U32 R10, R25, R10, R8 ;  /* 0x0000000a190a0225 */ /* 0x000fe400078e0008 */
[----:B------:R-:W0:Y:S03]  /*0bc0*/  @P0 LDC.64 R8, c[0x0][0x220] ;  /* 0x00008800ff080b82 */ /* 0x000e260000000a00 */
[----:B------:R-:W-:Y:S02]  /*0bd0*/  @P0 IADD3 R7, R11, R7, RZ ;  /* 0x000000070b070210 */ /* 0x000fe40007ffe0ff */
[----:B0-----:R-:W-:-:S04]  /*0be0*/  @P0 LEA R8, P5, R10, R8, 0x1 ;  /* 0x000000080a080211 */ /* 0x001fc800078a08ff */
[----:B------:R-:W-:Y:S01]  /*0bf0*/  @P0 LEA.HI.X R9, R10, R9, R7, 0x1, P5 ;  /* 0x000000090a090211 */ /* 0x000fe200028f0c07 */
[----:B------:R-:W-:-:S10]  /*0c00*/  HFMA2.MMA R7, -RZ, RZ, 0, 0 ;  /* 0x00000000ff077435 */ /* 0x000fd400000001ff */
[----:B------:R0:W2:Y:S01]  /*0c10*/  @P0 LDG.E R7, desc[UR8][R8.64] ;  /* 0x0000000808070981 */ /* 0x0000a2000c1e1900 */
[----:B------:R-:W-:-:S04]  /*0c20*/  ISETP.GE.U32.AND P0, PT, R27, UR14, PT ;  /* 0x0000000e1b007c0c */ /* 0x000fc8000bf06070 */
[----:B------:R-:W-:-:S04]  /*0c30*/  ISETP.GE.AND.EX P0, PT, R36, UR15, PT, P0 ;  /* 0x0000000f24007c0c */ /* 0x000fc8000bf06300 */
[----:B------:R-:W-:Y:S01]  /*0c40*/  ISETP.LT.U32.AND P0, PT, R33, 0x80, !P0 ;  /* 0x000000802100780c */ /* 0x000fe20004701070 */
[----:B------:R-:W-:-:S04]  /*0c50*/  FADD.FTZ R11, RZ, R13 ;  /* 0x0000000dff0b7221 */ /* 0x000fc80000010000 */
[----:B------:R-:W-:Y:S01]  /*0c60*/  FADD.FTZ R11, R11, R12 ;  /* 0x0000000c0b0b7221 */ /* 0x000fe20000010000 */
[----:B------:R-:W-:-:S07]  /*0c70*/  HADD2.F32 R25, -RZ, R6.H1_H1 ;  /* 0x30000006ff197230 */ /* 0x000fce0000004100 */
[----:B------:R-:W1:Y:S01]  /*0c80*/  @P0 LDC.64 R12, c[0x0][0x270] ;  /* 0x00009c00ff0c0b82 */ /* 0x000e620000000a00 */
[----:B------:R-:W-:Y:S01]  /*0c90*/  FADD.FTZ R15, R23, R15 ;  /* 0x0000000f170f7221 */ /* 0x000fe20000010000 */
[----:B------:R-:W-:Y:S02]  /*0ca0*/  HADD2.F32 R10, -RZ, R6.H0_H0 ;  /* 0x20000006ff0a7230 */ /* 0x000fe40000004100 */
[----:B------:R-:W-:-:S03]  /*0cb0*/  FMUL.FTZ R23, R25, R25 ;  /* 0x0000001919177220 */ /* 0x000fc60000410000 */
[C---:B0-----:R-:W-:Y:S01]  /*0cc0*/  FADD.FTZ R8, R10.reuse, R25 ;  /* 0x000000190a087221 */ /* 0x041fe20000010000 */
[----:B------:R-:W-:Y:S01]  /*0cd0*/  FFMA.FTZ R9, R10, R10, R23 ;  /* 0x0000000a0a097223 */ /* 0x000fe20000010017 */
[----:B------:R-:W-:-:S04]  /*0ce0*/  FADD.FTZ R11, R11, R14 ;  /* 0x0000000e0b0b7221 */ /* 0x000fc80000010000 */
[----:B------:R-:W-:Y:S01]  /*0cf0*/  FADD.FTZ R22, R11, R22 ;  /* 0x000000160b167221 */ /* 0x000fe20000010000 */
[----:B------:R-:W-:Y:S02]  /*0d00*/  @P0 MOV R11, R17 ;  /* 0x00000011000b0202 */ /* 0x000fe40000000f00 */
[----:B------:R-:W-:-:S04]  /*0d10*/  ISETP.GE.U32.AND P5, PT, R29, UR14, PT ;  /* 0x0000000e1d007c0c */ /* 0x000fc8000bfa6070 */
[----:B------:R-:W-:-:S04]  /*0d20*/  ISETP.GE.AND.EX P5, PT, R35, UR15, PT, P5 ;  /* 0x0000000f23007c0c */ /* 0x000fc8000bfa6350 */
[----:B------:R-:W-:Y:S01]  /*0d30*/  ISETP.LT.U32.AND P5, PT, R33, 0x80, !P5 ;  /* 0x000000802100780c */ /* 0x000fe20006fa1070 */
[----:B------:R-:W-:Y:S01]  /*0d40*/  FADD.FTZ R24, R15, R24 ;  /* 0x000000180f187221 */ /* 0x000fe20000010000 */
[--C-:B--2---:R-:W-:Y:S02]  /*0d50*/  HADD2.F32 R10, -RZ, R7.reuse.H1_H1 ;  /* 0x30000007ff0a7230 */ /* 0x104fe40000004100 */
[----:B------:R-:W-:-:S03]  /*0d60*/  HADD2.F32 R23, -RZ, R7.H0_H0 ;  /* 0x20000007ff177230 */ /* 0x000fc60000004100 */
[----:B------:R-:W-:Y:S02]  /*0d70*/  FMUL.FTZ R14, R10, R10 ;  /* 0x0000000a0a0e7220 */ /* 0x000fe40000410000 */
[C---:B------:R-:W-:Y:S01]  /*0d80*/  FADD.FTZ R25, R23.reuse, R10 ;  /* 0x0000000a17197221 */ /* 0x040fe20000010000 */
[----:B------:R-:W-:Y:S01]  /*0d90*/  @P0 MOV R10, R18 ;  /* 0x00000012000a0202 */ /* 0x000fe20000000f00 */
[----:B------:R-:W-:Y:S01]  /*0da0*/  FFMA.FTZ R23, R23, R23, R14 ;  /* 0x0000001717177223 */ /* 0x000fe2000001000e */
[----:B-1----:R-:W-:-:S04]  /*0db0*/  @P0 IMAD R14, R36, R12, RZ ;  /* 0x0000000c240e0224 */ /* 0x002fc800078e02ff */
[C---:B------:R-:W-:Y:S02]  /*0dc0*/  @P0 IMAD R14, R27.reuse, R13, R14 ;  /* 0x0000000d1b0e0224 */ /* 0x040fe400078e020e */
[----:B------:R-:W-:Y:S02]  /*0dd0*/  @P0 IMAD.WIDE.U32 R12, R27, R12, R10 ;  /* 0x0000000c1b0c0225 */ /* 0x000fe400078e000a */
[----:B------:R-:W0:Y:S03]  /*0de0*/  @P0 LDC.64 R10, c[0x0][0x220] ;  /* 0x00008800ff0a0b82 */ /* 0x000e260000000a00 */
[----:B------:R-:W-:Y:S02]  /*0df0*/  @P0 IADD3 R14, R13, R14, RZ ;  /* 0x0000000e0d0e0210 */ /* 0x000fe40007ffe0ff */
[----:B0-----:R-:W-:-:S04]  /*0e00*/  @P0 LEA R10, P6, R12, R10, 0x1 ;  /* 0x0000000a0c0a0211 */ /* 0x001fc800078c08ff */
[----:B------:R-:W-:Y:S02]  /*0e10*/  @P0 LEA.HI.X R11, R12, R11, R14, 0x1, P6 ;  /* 0x0000000b0c0b0211 */ /* 0x000fe400030f0c0e */
[----:B------:R-:W0:Y:S01]  /*0e20*/  @P5 LDC.64 R14, c[0x0][0x270] ;  /* 0x00009c00ff0e5b82 */ /* 0x000e220000000a00 */
[----:B------:R-:W-:-:S10]  /*0e30*/  HFMA2.MMA R12, -RZ, RZ, 0, 0 ;  /* 0x00000000ff0c7435 */ /* 0x000fd400000001ff */
[----:B------:R1:W2:Y:S02]  /*0e40*/  @P0 LDG.E R12, desc[UR8][R10.64] ;  /* 0x000000080a0c0981 */ /* 0x0002a4000c1e1900 */
[----:B-1----:R-:W-:Y:S02]  /*0e50*/  @P5 MOV R10, R18 ;  /* 0x00000012000a5202 */ /* 0x002fe40000000f00 */
        /* <DEDUP_REMOVED lines=9> */
[----:B------:R-:W3:Y:S01]  /*0ef0*/  @P5 LDG.E R13, desc[UR8][R10.64] ;  /* 0x000000080a0d5981 */ /* 0x000ee2000c1e1900 */
[----:B------:R-:W-:Y:S01]  /*0f00*/  FADD.FTZ R24, R24, R25 ;  /* 0x0000001918187221 */ /* 0x000fe20000010000 */
[----:B------:R-:W-:-:S03]  /*0f10*/  FADD.FTZ R22, R22, R23 ;  /* 0x0000001716167221 */ /* 0x000fc60000010000 */
[----:B------:R-:W-:Y:S01]  /*0f20*/  FADD.FTZ R24, R24, R8 ;  /* 0x0000000818187221 */ /* 0x000fe20000010000 */
[----:B------:R-:W-:Y:S01]  /*0f30*/  FADD.FTZ R9, R22, R9 ;  /* 0x0000000916097221 */ /* 0x000fe20000010000 */
[C---:B------:R-:W-:Y:S02]  /*0f40*/  ISETP.GT.AND P0, PT, R37.reuse, 0x1e, PT ;  /* 0x0000001e2500780c */ /* 0x040fe40003f04270 */
[----:B------:R-:W-:Y:S02]  /*0f50*/  ISETP.NE.AND P6, PT, R37, RZ, PT ;  /* 0x000000ff2500720c */ /* 0x000fe40003fc5270 */
[----:B------:R-:W-:Y:S01]  /*0f60*/  ISETP.NE.AND P5, PT, R33, RZ, PT ;  /* 0x000000ff2100720c */ /* 0x000fe20003fa5270 */
[----:B------:R-:W-:Y:S01]  /*0f70*/  BSSY B0, `(.L_x_1843) ;  /* 0x0000035000007945 */ /* 0x000fe20003800000 */
[--C-:B--2---:R-:W-:Y:S02]  /*0f80*/  HADD2.F32 R15, -RZ, R12.reuse.H1_H1 ;  /* 0x3000000cff0f7230 */ /* 0x104fe40000004100 */
[----:B------:R-:W-:-:S03]  /*0f90*/  HADD2.F32 R14, -RZ, R12.H0_H0 ;  /* 0x2000000cff0e7230 */ /* 0x000fc60000004100 */
[----:B------:R-:W-:Y:S02]  /*0fa0*/  FMUL.FTZ R23, R15, R15 ;  /* 0x0000000f0f177220 */ /* 0x000fe40000410000 */
[C---:B------:R-:W-:Y:S02]  /*0fb0*/  FADD.FTZ R15, R14.reuse, R15 ;  /* 0x0000000f0e0f7221 */ /* 0x040fe40000010000 */
[----:B------:R-:W-:Y:S02]  /*0fc0*/  FFMA.FTZ R14, R14, R14, R23 ;  /* 0x0000000e0e0e7223 */ /* 0x000fe40000010017 */
[----:B------:R-:W-:Y:S02]  /*0fd0*/  FADD.FTZ R15, R24, R15 ;  /* 0x0000000f180f7221 */ /* 0x000fe40000010000 */
[----:B------:R-:W-:Y:S01]  /*0fe0*/  FADD.FTZ R9, R9, R14 ;  /* 0x0000000e09097221 */ /* 0x000fe20000010000 */
[--C-:B---3--:R-:W-:Y:S02]  /*0ff0*/  HADD2.F32 R8, -RZ, R13.reuse.H1_H1 ;  /* 0x3000000dff087230 */ /* 0x108fe40000004100 */
[----:B------:R-:W-:-:S03]  /*1000*/  HADD2.F32 R23, -RZ, R13.H0_H0 ;  /* 0x2000000dff177230 */ /* 0x000fc60000004100 */
[----:B------:R-:W-:Y:S02]  /*1010*/  FMUL.FTZ R10, R8, R8 ;  /* 0x00000008080a7220 */ /* 0x000fe40000410000 */
[C---:B------:R-:W-:Y:S02]  /*1020*/  FADD.FTZ R8, R23.reuse, R8 ;  /* 0x0000000817087221 */ /* 0x040fe40000010000 */
        /* <DEDUP_REMOVED lines=41> */
.L_x_1844:
[----:B------:R-:W-:Y:S05]  /*12c0*/  BSYNC B0 ;  /* 0x0000000000007941 */ /* 0x000fea0003800000 */
.L_x_1843:
[----:B------:R-:W1:Y:S02]  /*12d0*/  LDC R8, c[0x0][0xc] ;  /* 0x00000300ff087b82 */ /* 0x000e640000000800 */
[----:B-1----:R-:W-:-:S13]  /*12e0*/  ISETP.GE.U32.AND P0, PT, R8, 0x2, PT ;  /* 0x000000020800780c */ /* 0x002fda0003f06070 */
[----:B------:R-:W-:Y:S05]  /*12f0*/  @!P0 BRA `(.L_x_1845) ;  /* 0x00000010007c8947 */ /* 0x000fea0003800000 */
        /* <DEDUP_REMOVED lines=10> */
[----:B------:R-:W1:Y:S01]  /*13a0*/  S2R R25, SR_CTAID.X ;  /* 0x0000000000197919 */ /* 0x000e620000002500 */
[----:B------:R-:W2:Y:S01]  /*13b0*/  S2UR UR6, SR_CTAID.Y ;  /* 0x00000000000679c3 */ /* 0x000ea20000002600 */
[----:B------:R-:W-:-:S06]  /*13c0*/  ULOP3.LUT UP0, URZ, UR4, 0x2, URZ, 0xc0, !UPT ;  /* 0x00000002043f7892 */ /* 0x000fcc000f80c03f */
[----:B------:R-:W-:Y:S02]  /*13d0*/  PLOP3.LUT P0, PT, PT, PT, UP0, 0x80, 0x0 ;  /* 0x000000000000781c */ /* 0x000fe40003f0f008 */
[----:B--2---:R-:W-:Y:S01]  /*13e0*/  MOV R0, UR6 ;  /* 0x0000000600007c02 */ /* 0x004fe20008000f00 */
[----:B------:R-:W-:Y:S02]  /*13f0*/  UMOV UR6, 0xffffffff ;  /* 0xffffffff00067882 */ /* 0x000fe40000000000 */
[----:B------:R-:W-:Y:S02]  /*1400*/  USEL UR6, UR6, 0x1, UP0 ;  /* 0x0000000106067887 */ /* 0x000fe40008000000 */
[----:B-1----:R-:W-:-:S04]  /*1410*/  IMAD R25, R25, UR11, R0 ;  /* 0x0000000b19197c24 */ /* 0x002fc8000f8e0200 */
[----:B------:R-:W-:Y:S01]  /*1420*/  MOV R9, UR6 ;  /* 0x0000000600097c02 */ /* 0x000fe20008000f00 */
[----:B------:R-:W-:-:S05]  /*1430*/  IMAD.WIDE.U32 R24, R25, 0x8, R22 ;  /* 0x0000000819187825 */ /* 0x000fca00078e0016 */
[----:B------:R1:W-:Y:S01]  /*1440*/  STG.E.64 desc[UR8][R24.64], R14 ;  /* 0x0000000e18007986 */ /* 0x0003e2000c101b08 */
[----:B------:R-:W-:Y:S06]  /*1450*/  MEMBAR.ALL.GPU ;  /* 0x0000000000007992 */ /* 0x000fec000000a000 */
[----:B------:R-:W-:-:S00]  /*1460*/  ERRBAR ;  /* 0x00000000000079ab */ /* 0x000fc00000000000 */
[----:B------:R-:W-:Y:S06]  /*1470*/  CGAERRBAR ;  /* 0x00000000000075ab */ /* 0x000fec0000000000 */
[----:B------:R2:W-:Y:S01]  /*1480*/  REDG.E.ADD.S32.STRONG.GPU desc[UR8][R10.64], R9 ;  /* 0x000000090a00798e */ /* 0x0005e2000c10e388 */
[----:B-1----:R-:W-:-:S04]  /*1490*/  SEL R24, R8, RZ, !P0 ;  /* 0x000000ff08187207 */ /* 0x002fc80004000000 */
[----:B------:R-:W-:-:S13]  /*14a0*/  ISETP.NE.AND P0, PT, R24, -0x1, PT ;  /* 0xffffffff1800780c */ /* 0x000fda0003f05270 */
[----:B--2---:R-:W-:Y:S05]  /*14b0*/  @!P0 BRA `(.L_x_1846) ;  /* 0x0000000000148947 */ /* 0x004fea0003800000 */
.L_x_1847:
[----:B------:R-:W2:Y:S04]  /*14c0*/  LDG.E.STRONG.GPU R9, desc[UR8][R10.64] ;  /* 0x000000080a097981 */ /* 0x000ea8000c1ef900 */
[----:B--2---:R-:W-:Y:S01]  /*14d0*/  CCTL.IVALL ;  /* 0x00000000ff00798f */ /* 0x004fe20002000000 */
[----:B------:R-:W-:Y:S05]  /*14e0*/  YIELD ;  /* 0x0000000000007946 */ /* 0x000fea0003800000 */
[----:B------:R-:W-:-:S13]  /*14f0*/  ISETP.NE.AND P0, PT, R9, R24, PT ;  /* 0x000000180900720c */ /* 0x000fda0003f05270 */
[----:B------:R-:W-:Y:S05]  /*1500*/  @P0 BRA `(.L_x_1847) ;  /* 0xfffffffc00ec0947 */ /* 0x000fea000383ffff */
.L_x_1846:
        /* <DEDUP_REMOVED lines=17> */
.L_x_1851:
[----:B------:R-:W-:-:S13]  /*1620*/  ISETP.EQ.OR P6, PT, R10, UR10, P5 ;  /* 0x0000000a0a007c0c */ /* 0x000fda000afc2670 */
[----:B------:R-:W-:-:S04]  /*1630*/  @!P6 IMAD R25, R10, UR11, R0 ;  /* 0x0000000b0a19ec24 */ /* 0x000fc8000f8e0200 */
[----:B------:R-:W-:-:S06]  /*1640*/  @!P6 IMAD.WIDE.U32 R24, R25, 0x8, R22 ;  /* 0x000000081918e825 */ /* 0x000fcc00078e0016 */
[----:B------:R-:W0:Y:S01]  /*1650*/  @!P6 LDG.E.64 R24, desc[UR8][R24.64] ;  /* 0x000000081818e981 */ /* 0x000e22000c1e1b00 */
[----:B------:R-:W-:Y:S01]  /*1660*/  IADD3 R11, R10, 0x1, RZ ;  /* 0x000000010a0b7810 */ /* 0x000fe20007ffe0ff */
[----:B0-----:R-:W-:Y:S01]  /*1670*/  @!P6 FADD.FTZ R14, R14, R24 ;  /* 0x000000180e0ee221 */ /* 0x001fe20000010000 */
        /* <DEDUP_REMOVED lines=109> */
.L_x_1850:
[----:B------:R-:W-:-:S13]  /*1d50*/  ISETP.GT.AND P6, PT, R9, 0x4, PT ;  /* 0x000000040900780c */ /* 0x000fda0003fc4270 */
[----:B------:R-:W-:Y:S05]  /*1d60*/  @!P6 BRA `(.L_x_1852) ;  /* 0x0000000000ece947 */ /* 0x000fea0003800000 */
[----:B------:R-:W-:-:S13]  /*1d70*/  ISETP.EQ.OR P0, PT, R10, UR10, P5 ;  /* 0x0000000a0a007c0c */ /* 0x000fda000af02670 */
[----:B------:R-:W-:-:S04]  /*1d80*/  @!P0 IMAD R25, R10, UR11, R0 ;  /* 0x0000000b0a198c24 */ /* 0x000fc8000f8e0200 */
[----:B------:R-:W-:-:S06]  /*1d90*/  @!P0 IMAD.WIDE.U32 R24, R25, 0x8, R22 ;  /* 0x0000000819188825 */ /* 0x000fcc00078e0016 */
[----:B------:R-:W0:Y:S01]  /*1da0*/  @!P0 LDG.E.64 R24, desc[UR8][R24.64] ;  /* 0x0000000818188981 */ /* 0x000e22000c1e1b00 */
[----:B------:R-:W-:-:S04]  /*1db0*/  IADD3 R11, R10, 0x1, RZ ;  /* 0x000000010a0b7810 */ /* 0x000fc80007ffe0ff */
[----:B------:R-:W-:-:S13]  /*1dc0*/  ISETP.EQ.OR P6, PT, R11, UR10, P5 ;  /* 0x0000000a0b007c0c */ /* 0x000fda000afc2670 */
[----:B------:R-:W-:Y:S02]  /*1dd0*/  @!P6 IMAD R11, R11, UR11, R0 ;  /* 0x0000000b0b0bec24 */ /* 0x000fe4000f8e0200 */
[----:B0-----:R-:W-:Y:S01]  /*1de0*/  @!P0 FADD.FTZ R14, R14, R24 ;  /* 0x000000180e0e8221 */ /* 0x001fe20000010000 */
[----:B------:R-:W-:Y:S01]  /*1df0*/  @!P0 FADD.FTZ R15, R15, R25 ;  /* 0x000000190f0f8221 */ /* 0x000fe20000010000 */
[----:B------:R-:W-:-:S06]  /*1e00*/  @!P6 IMAD.WIDE.U32 R24, R11, 0x8, R22 ;  /* 0x000000080b18e825 */ /* 0x000fcc00078e0016 */
[----:B------:R-:W2:Y:S01]  /*1e10*/  @!P6 LDG.E.64 R24, desc[UR8][R24.64] ;  /* 0x000000081818e981 */ /* 0x000ea2000c1e1b00 */
[----:B------:R-:W-:-:S04]  /*1e20*/  IADD3 R11, R10, 0x2, RZ ;  /* 0x000000020a0b7810 */ /* 0x000fc80007ffe0ff */
[----:B------:R-:W-:-:S13]  /*1e30*/  ISETP.EQ.OR P0, PT, R11, UR10, P5 ;  /* 0x0000000a0b007c0c */ /* 0x000fda000af02670 */
[----:B------:R-:W-:Y:S02]  /*1e40*/  @!P0 IMAD R11, R11, UR11, R0 ;  /* 0x0000000b0b0b8c24 */ /* 0x000fe4000f8e0200 */
[----:B--2---:R-:W-:Y:S01]  /*1e50*/  @!P6 FADD.FTZ R14, R14, R24 ;  /* 0x000000180e0ee221 */ /* 0x004fe20000010000 */
        /* <DEDUP_REMOVED lines=38> */
[----:B------:R-:W-:Y:S02]  /*20c0*/  IADD3 R9, R9, -0x4, RZ ;  /* 0xfffffffc09097810 */ /* 0x000fe40007ffe0ff */
[----:B------:R-:W-:Y:S02]  /*20d0*/  PLOP3.LUT P0, PT, PT, PT, PT, 0x8, 0x0 ;  /* 0x000000000000781c */ /* 0x000fe40003f0e170 */
[----:B------:R-:W-:Y:S02]  /*20e0*/  IADD3 R9, R9, -0x4, RZ ;  /* 0xfffffffc09097810 */ /* 0x000fe40007ffe0ff */
[----:B------:R-:W-:Y:S01]  /*20f0*/  IADD3 R10, R10, 0x4, RZ ;  /* 0x000000040a0a7810 */ /* 0x000fe20007ffe0ff */
[----:B--2---:R-:W-:Y:S01]  /*2100*/  @!P6 FADD.FTZ R14, R14, R24 ;  /* 0x000000180e0ee221 */ /* 0x004fe20000010000 */
[----:B------:R-:W-:-:S07]  /*2110*/  @!P6 FADD.FTZ R15, R15, R25 ;  /* 0x000000190f0fe221 */ /* 0x000fce0000010000 */
.L_x_1852:
[----:B------:R-:W-:-:S13]  /*2120*/  ISETP.NE.OR P0, PT, R9, RZ, P0 ;  /* 0x000000ff0900720c */ /* 0x000fda0000705670 */
[----:B------:R-:W-:Y:S05]  /*2130*/  @!P0 BRA `(.L_x_1848) ;  /* 0x00000000007c8947 */ /* 0x000fea0003800000 */
.L_x_1849:
        /* <DEDUP_REMOVED lines=26> */
[----:B------:R-:W-:Y:S02]  /*22e0*/  IADD3 R10, R10, 0x4, RZ ;  /* 0x000000040a0a7810 */ /* 0x000fe40007ffe0ff */
[----:B------:R-:W-:Y:S01]  /*22f0*/  ISETP.NE.AND P0, PT, R9, RZ, PT ;  /* 0x000000ff0900720c */ /* 0x000fe20003f05270 */
[----:B--2---:R-:W-:Y:S01]  /*2300*/  @!P6 FADD.FTZ R14, R14, R24 ;  /* 0x000000180e0ee221 */ /* 0x004fe20000010000 */
[----:B------:R-:W-:-:S11]  /*2310*/  @!P6 FADD.FTZ R15, R15, R25 ;  /* 0x000000190f0fe221 */ /* 0x000fd60000010000 */
[----:B------:R-:W-:Y:S05]  /*2320*/  @P0 BRA `(.L_x_1849) ;  /* 0xfffffffc00840947 */ /* 0x000fea000383ffff */
.L_x_1848:
        /* <DEDUP_REMOVED lines=11> */
.L_x_1854:
[----:B------:R-:W-:Y:S05]  /*23e0*/  BSYNC B0 ;  /* 0x0000000000007941 */ /* 0x000fea0003800000 */
.L_x_1853:
        /* <DEDUP_REMOVED lines=16> */
.L_x_1845:
[----:B------:R-:W-:Y:S01]  /*24f0*/  ULDC.64 UR6, c[0x0][0x218] ;  /* 0x0000860000067ab9 */ /* 0x000fe20000000a00 */
[----:B------:R-:W-:Y:S01]  /*2500*/  LOP3.LUT P0, RZ, R33, UR10, RZ, 0xfc, !PT ;  /* 0x0000000a21ff7c12 */ /* 0x000fe2000f80fcff */
[----:B------:R-:W-:Y:S01]  /*2510*/  ULDC UR14, c[0x0][0x2a4] ;  /* 0x0000a900000e7ab9 */ /* 0x000fe20000000800 */
[----:B------:R-:W-:Y:S01]  /*2520*/  ISETP.EQ.U32.AND P6, PT, RZ, UR6, PT ;  /* 0x00000006ff007c0c */ /* 0x000fe2000bfc2070 */
[----:B------:R-:W-:Y:S01]  /*2530*/  UMOV UR6, 0x400 ;  /* 0x0000040000067882 */ /* 0x000fe20000000000 */
[----:B------:R-:W-:Y:S01]  /*2540*/  MOV R21, UR12 ;  /* 0x0000000c00157c02 */ /* 0x000fe20008000f00 */
[----:B------:R-:W-:Y:S01]  /*2550*/  ULDC.64 UR16, c[0x0][0x228] ;  /* 0x00008a0000107ab9 */ /* 0x000fe20000000a00 */
[----:B------:R-:W-:Y:S01]  /*2560*/  ISETP.EQ.OR.EX P0, PT, RZ, UR7, P0, P6 ;  /* 0x00000007ff007c0c */ /* 0x000fe20008702760 */
[----:B------:R-:W1:Y:S01]  /*2570*/  S2UR UR7, SR_CgaCtaId ;  /* 0x00000000000779c3 */ /* 0x000e620000008800 */
[----:B------:R-:W-:Y:S01]  /*2580*/  SHF.R.S32.HI R23, RZ, 0x1f, R20 ;  /* 0x0000001fff177819 */ /* 0x000fe20000011414 */
[----:B------:R-:W-:-:S10]  /*2590*/  ULDC.64 UR18, c[0x0][0x230] ;  /* 0x00008c0000127ab9 */ /* 0x000fd40000000a00 */
[----:B------:R-:W2:Y:S01]  /*25a0*/  @!P0 LDC.64 R10, c[0x0][0x218] ;  /* 0x00008600ff0a8b82 */ /* 0x000ea20000000a00 */
[----:B------:R-:W-:Y:S01]  /*25b0*/  @!P0 FMUL.FTZ R9, R15, UR14 ;  /* 0x0000000e0f098c20 */ /* 0x000fe20008410000 */
[----:B------:R-:W-:Y:S01]  /*25c0*/  @!P0 FMUL.FTZ R8, R14, UR14 ;  /* 0x0000000e0e088c20 */ /* 0x000fe20008410000 */
[----:B-1----:R-:W-:-:S09]  /*25d0*/  ULEA UR6, UR7, UR6, 0x18 ;  /* 0x0000000607067291 */ /* 0x002fd2000f8ec03f */
[----:B------:R-:W-:Y:S01]  /*25e0*/  @!P5 STS.64 [UR6+0x30], R14 ;  /* 0x0000300eff00d988 */ /* 0x000fe20008000a06 */
[----:B--2---:R-:W-:Y:S01]  /*25f0*/  @!P0 IMAD.WIDE R10, R21, 0x8, R10 ;  /* 0x00000008150a8825 */ /* 0x004fe200078e020a */
[C---:B------:R-:W-:Y:S02]  /*2600*/  SHF.L.U32 R21, R20.reuse, 0x2, RZ ;  /* 0x0000000214157819 */ /* 0x040fe400000006ff */
[----:B------:R-:W-:Y:S02]  /*2610*/  SHF.L.U64.HI R20, R20, 0x2, R23 ;  /* 0x0000000214147819 */ /* 0x000fe40000010217 */
[----:B------:R1:W-:Y:S01]  /*2620*/  @!P0 STG.E.64 desc[UR8][R10.64], R8 ;  /* 0x000000080a008986 */ /* 0x0003e2000c101b08 */
[----:B------:R-:W-:Y:S01]  /*2630*/  BAR.SYNC.DEFER_BLOCKING 0x0 ;  /* 0x0000000000007b1d */ /* 0x000fe20000010000 */
[C---:B-1----:R-:W-:Y:S02]  /*2640*/  IADD3 R10, P0, R21.reuse, UR16, RZ ;  /* 0x00000010150a7c10 */ /* 0x042fe4000ff1e0ff */
[----:B------:R-:W-:-:S02]  /*2650*/  IADD3 R8, P6, R21, UR18, RZ ;  /* 0x0000001215087c10 */ /* 0x000fc4000ffde0ff */
[C---:B------:R-:W-:Y:S02]  /*2660*/  IADD3.X R11, R20.reuse, UR17, RZ, P0, !PT ;  /* 0x00000011140b7c10 */ /* 0x040fe400087fe4ff */
[----:B------:R-:W-:-:S04]  /*2670*/  IADD3.X R9, R20, UR19, RZ, P6, !PT ;  /* 0x0000001314097c10 */ /* 0x000fc8000b7fe4ff */
[----:B------:R-:W2:Y:S04]  /*2680*/  LDG.E.64 R10, desc[UR8][R10.64] ;  /* 0x000000080a0a7981 */ /* 0x000ea8000c1e1b00 */
[----:B------:R-:W2:Y:S01]  /*2690*/  LDG.E.64 R8, desc[UR8][R8.64] ;  /* 0x0000000808087981 */ /* 0x000ea2000c1e1b00 */
[----:B------:R-:W-:Y:S01]  /*26a0*/  ISETP.NE.AND P6, PT, RZ, UR13, PT ;  /* 0x0000000dff007c0c */ /* 0x000fe2000bfc5270 */
[----:B------:R-:W-:Y:S02]  /*26b0*/  HADD2.F32 R21, -RZ, R26.H1_H1 ;  /* 0x3000001aff157230 */ /* 0x000fe40000004100 */
[----:B0-----:R-:W0:Y:S01]  /*26c0*/  LDS.64 R14, [UR6+0x30] ;  /* 0x00003006ff0e7984 */ /* 0x001e220008000a00 */
[--C-:B------:R-:W-:Y:S02]  /*26d0*/  HADD2.F32 R23, -RZ, R3.reuse.H0_H0 ;  /* 0x20000003ff177230 */ /* 0x100fe40000004100 */
[----:B------:R-:W-:-:S02]  /*26e0*/  HADD2.F32 R24, -RZ, R3.H1_H1 ;  /* 0x30000003ff187230 */ /* 0x000fc40000004100 */
[----:B0-----:R-:W-:-:S04]  /*26f0*/  FMUL.FTZ R22, R14, UR14 ;  /* 0x0000000e0e167c20 */ /* 0x001fc80008410000 */
[----:B------:R-:W-:Y:S01]  /*2700*/  FMUL.FTZ R20, R22, R22 ;  /* 0x0000001616147220 */ /* 0x000fe20000410000 */
[----:B------:R-:W-:-:S03]  /*2710*/  FADD.FTZ R21, R21, -R22 ;  /* 0x8000001615157221 */ /* 0x000fc60000010000 */
[----:B------:R-:W-:Y:S01]  /*2720*/  FFMA.FTZ R20, R15, UR14, -R20 ;  /* 0x0000000e0f147c23 */ /* 0x000fe20008010814 */
[----:B------:R-:W-:-:S04]  /*2730*/  HADD2.F32 R15, -RZ, R26.H0_H0 ;  /* 0x2000001aff0f7230 */ /* 0x000fc80000004100 */
[----:B------:R-:W-:Y:S01]  /*2740*/  FSETP.GTU.FTZ.AND P0, PT, R20, RZ, PT ;  /* 0x000000ff1400720b */ /* 0x000fe20003f1c000 */
[----:B------:R-:W-:-:S12]  /*2750*/  FADD.FTZ R14, R15, -R22 ;  /* 0x800000160f0e7221 */ /* 0x000fd80000010000 */
        /* <DEDUP_REMOVED lines=23> */
.L_x_1855:
[----:B------:R-:W-:Y:S04]  /*28d0*/  BSSY B0, `(.L_x_1856) ;  /* 0x000000e000007945 */ /* 0x000fe80003800000 */
[----:B------:R-:W-:Y:S05]  /*28e0*/  @P4 BRA `(.L_x_1857) ;  /* 0x0000000000304947 */ /* 0x000fea0003800000 */
        /* <DEDUP_REMOVED lines=12> */
.L_x_1857:
[----:B------:R-:W-:Y:S05]  /*29b0*/  BSYNC B0 ;  /* 0x0000000000007941 */ /* 0x000fea0003800000 */
.L_x_1856:
[--C-:B------:R-:W-:Y:S02]  /*29c0*/  HADD2.F32 R25, -RZ, R4.reuse.H0_H0 ;  /* 0x20000004ff197230 */ /* 0x100fe40000004100 */
[--C-:B------:R-:W-:Y:S01]  /*29d0*/  FADD.FTZ R23, R23, -R22.reuse ;  /* 0x8000001617177221 */ /* 0x100fe20000010000 */
[----:B------:R-:W-:Y:S02]  /*29e0*/  HADD2.F32 R15, -RZ, R4.H1_H1 ;  /* 0x30000004ff0f7230 */ /* 0x000fe40000004100 */
[--C-:B------:R-:W-:Y:S01]  /*29f0*/  FADD.FTZ R24, R24, -R22.reuse ;  /* 0x8000001618187221 */ /* 0x100fe20000010000 */
[----:B0-----:R-:W-:Y:S01]  /*2a00*/  IADD3 R3, R2, 0x100, RZ ;  /* 0x0000010002037810 */ /* 0x001fe20007ffe0ff */
[--C-:B------:R-:W-:Y:S01]  /*2a10*/  FADD.FTZ R25, R25, -R22.reuse ;  /* 0x8000001619197221 */ /* 0x100fe20000010000 */
[----:B------:R-:W-:Y:S01]  /*2a20*/  FMUL.FTZ R23, R23, UR6 ;  /* 0x0000000617177c20 */ /* 0x000fe20008410000 */
[----:B------:R-:W-:Y:S01]  /*2a30*/  FADD.FTZ R4, R15, -R22 ;  /* 0x800000160f047221 */ /* 0x000fe20000010000 */
[----:B------:R-:W-:Y:S01]  /*2a40*/  FMUL.FTZ R24, R24, UR6 ;  /* 0x0000000618187c20 */ /* 0x000fe20008410000 */
[----:B------:R-:W-:Y:S01]  /*2a50*/  ULDC.64 UR16, c[0x0][0x278] ;  /* 0x00009e0000107ab9 */ /* 0x000fe20000000a00 */
[----:B------:R-:W-:Y:S01]  /*2a60*/  FMUL.FTZ R25, R25, UR6 ;  /* 0x0000000619197c20 */ /* 0x000fe20008410000 */
[----:B------:R-:W-:Y:S01]  /*2a70*/  ISETP.GE.U32.AND P0, PT, R3, UR16, PT ;  /* 0x0000001003007c0c */ /* 0x000fe2000bf06070 */
[----:B------:R-:W-:Y:S01]  /*2a80*/  FMUL.FTZ R4, R4, UR6 ;  /* 0x0000000604047c20 */ /* 0x000fe20008410000 */
[----:B------:R-:W-:Y:S01]  /*2a90*/  FFMA.FTZ R23, R10, R23, R8 ;  /* 0x000000170a177223 */ /* 0x000fe20000010008 */
[----:B------:R-:W-:Y:S01]  /*2aa0*/  FFMA.FTZ R24, R11, R24, R9 ;  /* 0x000000180b187223 */ /* 0x000fe20000010009 */
[----:B------:R-:W-:Y:S09]  /*2ab0*/  @!P6 BRA `(.L_x_1858) ;  /* 0x000000000028e947 */ /* 0x000ff20003800000 */
        /* <DEDUP_REMOVED lines=10> */
.L_x_1858:
        /* <DEDUP_REMOVED lines=14> */
.L_x_1860:
[----:B------:R-:W-:Y:S05]  /*2c40*/  BSYNC B0 ;  /* 0x0000000000007941 */ /* 0x000fea0003800000 */
.L_x_1859:
[----:B0-----:R-:W-:Y:S01]  /*2c50*/  SHF.R.S32.HI R23, RZ, 0x1f, R3 ;  /* 0x0000001fff177819 */ /* 0x001fe20000011403 */
        /* <DEDUP_REMOVED lines=13> */
.L_x_1861:
[----:B------:R-:W-:Y:S04]  /*2d30*/  BSSY B0, `(.L_x_1862) ;  /* 0x0000010000007945 */ /* 0x000fe80003800000 */
[----:B------:R-:W-:Y:S05]  /*2d40*/  @!P3 BRA `(.L_x_1863) ;  /* 0x000000000038b947 */ /* 0x000fea0003800000 */
[----:B------:R-:W-:Y:S01]  /*2d50*/  IADD3 R31, R2, 0x80, RZ ;  /* 0x00000080021f7810 */ /* 0x000fe20007ffe0ff */
[----:B------:R-:W-:Y:S01]  /*2d60*/  ULDC.64 UR14, c[0x0][0x270] ;  /* 0x00009c00000e7ab9 */ /* 0x000fe20000000a00 */
[----:B------:R-:W-:Y:S02]  /*2d70*/  MOV R15, R17 ;  /* 0x00000011000f7202 */ /* 0x000fe40000000f00 */
[----:B------:R-:W-:Y:S02]  /*2d80*/  SHF.R.S32.HI R14, RZ, 0x1f, R31 ;  /* 0x0000001fff0e7819 */ /* 0x000fe4000001141f */
[----:B------:R-:W-:-:S03]  /*2d90*/  F2FP.F16.F32.PACK_AB R25, R4, R25 ;  /* 0x000000190419723e */ /* 0x000fc600000000ff */
[----:B------:R-:W-:-:S04]  /*2da0*/  IMAD R14, R14, UR14, RZ ;  /* 0x0000000e0e0e7c24 */ /* 0x000fc8000f8e02ff */
[----:B------:R-:W-:Y:S01]  /*2db0*/  IMAD R21, R31, UR15, R14 ;  /* 0x0000000f1f157c24 */ /* 0x000fe2000f8e020e */
[----:B------:R-:W-:-:S05]  /*2dc0*/  MOV R14, R18 ;  /* 0x00000012000e7202 */ /* 0x000fca0000000f00 */
[----:B------:R-:W-:Y:S01]  /*2dd0*/  IMAD.WIDE.U32 R14, R31, UR14, R14 ;  /* 0x0000000e1f0e7c25 */ /* 0x000fe2000f8e000e */
[----:B------:R-:W-:-:S04]  /*2de0*/  ULDC.64 UR14, c[0x0][0x210] ;  /* 0x00008400000e7ab9 */ /* 0x000fc80000000a00 */
[----:B------:R-:W-:Y:S02]  /*2df0*/  IADD3 R21, R15, R21, RZ ;  /* 0x000000150f157210 */ /* 0x000fe40007ffe0ff */
[----:B------:R-:W-:-:S04]  /*2e00*/  LEA R20, P4, R14, UR14, 0x1 ;  /* 0x0000000e0e147c11 */ /* 0x000fc8000f8808ff */
[----:B------:R-:W-:-:S05]  /*2e10*/  LEA.HI.X R21, R14, UR15, R21, 0x1, P4 ;  /* 0x0000000f0e157c11 */ /* 0x000fca000a0f0c15 */
[----:B------:R0:W-:Y:S04]  /*2e20*/  STG.E desc[UR8][R20.64], R25 ;  /* 0x0000001914007986 */ /* 0x0001e8000c101908 */
.L_x_1863:
[----:B------:R-:W-:Y:S05]  /*2e30*/  BSYNC B0 ;  /* 0x0000000000007941 */ /* 0x000fea0003800000 */
.L_x_1862:
[--C-:B------:R-:W-:Y:S01]  /*2e40*/  HADD2.F32 R15, -RZ, R5.reuse.H0_H0 ;  /* 0x20000005ff0f7230 */ /* 0x100fe20000004100 */
[----:B------:R-:W-:Y:S01]  /*2e50*/  ISETP.GE.AND.EX P4, PT, R23, UR17, PT, P0 ;  /* 0x0000001117007c0c */ /* 0x000fe2000bf86300 */
[----:B------:R-:W-:Y:S01]  /*2e60*/  HADD2.F32 R5, -RZ, R5.H1_H1 ;  /* 0x30000005ff057230 */ /* 0x000fe20000004100 */
[----:B------:R-:W-:Y:S01]  /*2e70*/  ISETP.GE.U32.AND P0, PT, R28, UR16, PT ;  /* 0x000000101c007c0c */ /* 0x000fe2000bf06070 */
[--C-:B0-----:R-:W-:Y:S02]  /*2e80*/  HADD2.F32 R21, -RZ, R7.reuse.H0_H0 ;  /* 0x20000007ff157230 */ /* 0x101fe40000004100 */
[--C-:B------:R-:W-:Y:S01]  /*2e90*/  FADD.FTZ R4, R15, -R22.reuse ;  /* 0x800000160f047221 */ /* 0x100fe20000010000 */
[----:B------:R-:W-:Y:S02]  /*2ea0*/  HADD2.F32 R7, -RZ, R7.H1_H1 ;  /* 0x30000007ff077230 */ /* 0x000fe40000004100 */
[--C-:B------:R-:W-:Y:S01]  /*2eb0*/  FADD.FTZ R5, R5, -R22.reuse ;  /* 0x8000001605057221 */ /* 0x100fe20000010000 */
[----:B------:R-:W-:Y:S01]  /*2ec0*/  ISETP.LT.U32.AND P4, PT, R33, 0x80, !P4 ;  /* 0x000000802100780c */ /* 0x000fe20006781070 */
[--C-:B------:R-:W-:Y:S01]  /*2ed0*/  FADD.FTZ R21, R21, -R22.reuse ;  /* 0x8000001615157221 */ /* 0x100fe20000010000 */
[----:B------:R-:W-:Y:S01]  /*2ee0*/  FADD.FTZ R20, R7, -R22 ;  /* 0x8000001607147221 */ /* 0x000fe20000010000 */
[----:B------:R-:W-:Y:S01]  /*2ef0*/  FMUL.FTZ R7, R4, UR6 ;  /* 0x0000000604077c20 */ /* 0x000fe20008410000 */
[----:B------:R-:W-:Y:S01]  /*2f00*/  FMUL.FTZ R24, R5, UR6 ;  /* 0x0000000605187c20 */ /* 0x000fe20008410000 */
[----:B------:R-:W-:Y:S01]  /*2f10*/  FMUL.FTZ R21, R21, UR6 ;  /* 0x0000000615157c20 */ /* 0x000fe20008410000 */
[----:B------:R-:W-:Y:S01]  /*2f20*/  FMUL.FTZ R20, R20, UR6 ;  /* 0x0000000614147c20 */ /* 0x000fe20008410000 */
        /* <DEDUP_REMOVED lines=13> */
.L_x_1864:
        /* <DEDUP_REMOVED lines=16> */
.L_x_1866:
[----:B------:R-:W-:Y:S05]  /*3100*/  BSYNC B0 ;  /* 0x0000000000007941 */ /* 0x000fea0003800000 */
.L_x_1865:
        /* <DEDUP_REMOVED lines=14> */
.L_x_1867:
[----:B------:R-:W-:Y:S04]  /*31f0*/  BSSY B0, `(.L_x_1868) ;  /* 0x000000e000007945 */ /* 0x000fe80003800000 */
[----:B------:R-:W-:Y:S05]  /*3200*/  @!P4 BRA `(.L_x_1869) ;  /* 0x000000000030c947 */ /* 0x000fea0003800000 */
[----:B------:R-:W-:Y:S01]  /*3210*/  ULDC.64 UR14, c[0x0][0x270] ;  /* 0x00009c00000e7ab9 */ /* 0x000fe20000000a00 */
[----:B------:R-:W-:Y:S01]  /*3220*/  MOV R4, R18 ;  /* 0x0000001200047202 */ /* 0x000fe20000000f00 */
[----:B------:R-:W-:Y:S01]  /*3230*/  IMAD R14, R23, UR14, RZ ;  /* 0x0000000e170e7c24 */ /* 0x000fe2000f8e02ff */
        /* <DEDUP_REMOVED lines=9> */
.L_x_1869:
[----:B------:R-:W-:Y:S05]  /*32d0*/  BSYNC B0 ;  /* 0x0000000000007941 */ /* 0x000fea0003800000 */
.L_x_1868:
[--C-:B------:R-:W-:Y:S01]  /*32e0*/  HADD2.F32 R3, -RZ, R6.reuse.H0_H0 ;  /* 0x20000006ff037230 */ /* 0x100fe20000004100 */
[----:B------:R-:W-:Y:S01]  /*32f0*/  ISETP.GE.U32.AND P4, PT, R27, UR16, PT ;  /* 0x000000101b007c0c */ /* 0x000fe2000bf86070 */
[----:B------:R-:W-:Y:S01]  /*3300*/  HADD2.F32 R5, -RZ, R6.H1_H1 ;  /* 0x30000006ff057230 */ /* 0x000fe20000004100 */
[----:B------:R-:W-:Y:S01]  /*3310*/  ISETP.GE.U32.AND P5, PT, R29, UR16, PT ;  /* 0x000000101d007c0c */ /* 0x000fe2000bfa6070 */
[--C-:B0-----:R-:W-:Y:S02]  /*3320*/  HADD2.F32 R15, -RZ, R12.reuse.H0_H0 ;  /* 0x2000000cff0f7230 */ /* 0x101fe40000004100 */
[--C-:B------:R-:W-:Y:S01]  /*3330*/  FADD.FTZ R3, R3, -R22.reuse ;  /* 0x8000001603037221 */ /* 0x100fe20000010000 */
[----:B------:R-:W-:Y:S02]  /*3340*/  HADD2.F32 R21, -RZ, R12.H1_H1 ;  /* 0x3000000cff157230 */ /* 0x000fe40000004100 */
[----:B------:R-:W-:Y:S01]  /*3350*/  FADD.FTZ R4, R5, -R22 ;  /* 0x8000001605047221 */ /* 0x000fe20000010000 */
[----:B------:R-:W-:-:S02]  /*3360*/  HADD2.F32 R23, -RZ, R13.H0_H0 ;  /* 0x2000000dff177230 */ /* 0x000fc40000004100 */
[--C-:B------:R-:W-:Y:S01]  /*3370*/  FADD.FTZ R5, R15, -R22.reuse ;  /* 0x800000160f057221 */ /* 0x100fe20000010000 */
[----:B------:R-:W-:Y:S02]  /*3380*/  HADD2.F32 R13, -RZ, R13.H1_H1 ;  /* 0x3000000dff0d7230 */ /* 0x000fe40000004100 */
[--C-:B------:R-:W-:Y:S01]  /*3390*/  FADD.FTZ R6, R21, -R22.reuse ;  /* 0x8000001615067221 */ /* 0x100fe20000010000 */
[----:B------:R-:W-:Y:S01]  /*33a0*/  FMUL.FTZ R3, R3, UR6 ;  /* 0x0000000603037c20 */ /* 0x000fe20008410000 */
[--C-:B------:R-:W-:Y:S01]  /*33b0*/  FADD.FTZ R12, R23, -R22.reuse ;  /* 0x80000016170c7221 */ /* 0x100fe20000010000 */
[----:B------:R-:W-:Y:S01]  /*33c0*/  FMUL.FTZ R5, R5, UR6 ;  /* 0x0000000605057c20 */ /* 0x000fe20008410000 */
[----:B------:R-:W-:Y:S01]  /*33d0*/  FADD.FTZ R22, R13, -R22 ;  /* 0x800000160d167221 */ /* 0x000fe20000010000 */
[----:B------:R-:W-:Y:S01]  /*33e0*/  FMUL.FTZ R6, R6, UR6 ;  /* 0x0000000606067c20 */ /* 0x000fe20008410000 */
[----:B------:R-:W-:Y:S01]  /*33f0*/  FMUL.FTZ R13, R12, UR6 ;  /* 0x000000060c0d7c20 */ /* 0x000fe20008410000 */
[----:B------:R-:W-:Y:S01]  /*3400*/  ISETP.GE.AND.EX P0, PT, R7, UR17, PT, P0 ;  /* 0x0000001107007c0c */ /* 0x000fe2000bf06300 */
[----:B------:R-:W-:Y:S01]  /*3410*/  FMUL.FTZ R22, R22, UR6 ;  /* 0x0000000616167c20 */ /* 0x000fe20008410000 */
[----:B------:R-:W-:Y:S01]  /*3420*/  ISETP.GE.AND.EX P4, PT, R36, UR17, PT, P4 ;  /* 0x0000001124007c0c */ /* 0x000fe2000bf86340 */
[----:B------:R-:W-:Y:S01]  /*3430*/  FMUL.FTZ R4, R4, UR6 ;  /* 0x0000000604047c20 */ /* 0x000fe20008410000 */
[----:B------:R-:W-:Y:S01]  /*3440*/  ISETP.GE.AND.EX P5, PT, R35, UR17, PT, P5 ;  /* 0x0000001123007c0c */ /* 0x000fe2000bfa6350 */
[C-C-:B------:R-:W-:Y:S01]  /*3450*/  FFMA.FTZ R12, R10.reuse, R3, R8.reuse ;  /* 0x000000030a0c7223 */ /* 0x140fe20000010008 */
[C-C-:B------:R-:W-:Y:S01]  /*3460*/  FFMA.FTZ R3, R10.reuse, R5, R8.reuse ;  /* 0x000000050a037223 */ /* 0x140fe20000010008 */
[----:B------:R-:W-:Y:S01]  /*3470*/  FFMA.FTZ R8, R10, R13, R8 ;  /* 0x0000000d0a087223 */ /* 0x000fe20000010008 */
[C-C-:B------:R-:W-:Y:S01]  /*3480*/  FFMA.FTZ R10, R11.reuse, R6, R9.reuse ;  /* 0x000000060b0a7223 */ /* 0x140fe20000010009 */
[--C-:B------:R-:W-:Y:S01]  /*3490*/  FFMA.FTZ R13, R11, R22, R9.reuse ;  /* 0x000000160b0d7223 */ /* 0x100fe20000010009 */
[----:B------:R-:W-:Y:S01]  /*34a0*/  ISETP.LT.U32.AND P0, PT, R33, 0x80, !P0 ;  /* 0x000000802100780c */ /* 0x000fe20004701070 */
[----:B------:R-:W-:Y:S01]  /*34b0*/  FFMA.FTZ R9, R11, R4, R9 ;  /* 0x000000040b097223 */ /* 0x000fe20000010009 */
[----:B------:R-:W-:-:S02]  /*34c0*/  ISETP.LT.U32.AND P4, PT, R33, 0x80, !P4 ;  /* 0x000000802100780c */ /* 0x000fc40006781070 */
        /* <DEDUP_REMOVED lines=12> */
.L_x_1870:
        /* <DEDUP_REMOVED lines=14> */
.L_x_1872:
[----:B------:R-:W-:Y:S05]  /*3670*/  BSYNC B0 ;  /* 0x0000000000007941 */ /* 0x000fea0003800000 */
.L_x_1871:
        /* <DEDUP_REMOVED lines=11> */
.L_x_1873:
[----:B------:R-:W-:Y:S04]  /*3730*/  BSSY B0, `(.L_x_1874) ;  /* 0x000000e000007945 */ /* 0x000fe80003800000 */
[----:B------:R-:W-:Y:S05]  /*3740*/  @!P4 BRA `(.L_x_1875) ;  /* 0x000000000030c947 */ /* 0x000fea0003800000 */
[----:B------:R-:W-:Y:S01]  /*3750*/  ULDC.64 UR14, c[0x0][0x270] ;  /* 0x00009c00000e7ab9 */ /* 0x000fe20000000a00 */
[----:B------:R-:W-:Y:S01]  /*3760*/  MOV R4, R18 ;  /* 0x0000001200047202 */ /* 0x000fe20000000f00 */
[----:B0-----:R-:W-:Y:S01]  /*3770*/  IMAD R6, R36, UR14, RZ ;  /* 0x0000000e24067c24 */ /* 0x001fe2000f8e02ff */
        /* <DEDUP_REMOVED lines=9> */
.L_x_1875:
[----:B------:R-:W-:Y:S05]  /*3810*/  BSYNC B0 ;  /* 0x0000000000007941 */ /* 0x000fea0003800000 */
.L_x_1874:
        /* <DEDUP_REMOVED lines=11> */
.L_x_1876:
[----:B------:R-:W-:Y:S04]  /*38d0*/  BSSY B0, `(.L_x_1877) ;  /* 0x000000e000007945 */ /* 0x000fe80003800000 */
[----:B------:R-:W-:Y:S05]  /*38e0*/  @!P5 BRA `(.L_x_1878) ;  /* 0x000000000030d947 */ /* 0x000fea0003800000 */
[----:B------:R-:W-:Y:S01]  /*38f0*/  ULDC.64 UR6, c[0x0][0x270] ;  /* 0x00009c0000067ab9 */ /* 0x000fe20000000a00 */
[----:B01----:R-:W-:Y:S01]  /*3900*/  MOV R6, R18 ;  /* 0x0000001200067202 */ /* 0x003fe20000000f00 */
        /* <DEDUP_REMOVED lines=10> */
.L_x_1878:
[----:B------:R-:W-:Y:S05]  /*39b0*/  BSYNC B0 ;  /* 0x0000000000007941 */ /* 0x000fea0003800000 */
.L_x_1877:
[----:B------:R-:W-:Y:S02]  /*39c0*/  UIADD3 UR12, UR11, UR12, URZ ;  /* 0x0000000c0b0c7290 */ /* 0x000fe4000fffe03f */
[----:B------:R-:W-:Y:S02]  /*39d0*/  UIADD3 UR4, UR4, 0x1, URZ ;  /* 0x0000000104047890 */ /* 0x000fe4000fffe03f */
[----:B------:R-:W-:-:S06]  /*39e0*/  UISETP.GE.AND UP0, UPT, UR12, UR5, UPT ;  /* 0x000000050c00728c */ /* 0x000fcc000bf06270 */
[----:B------:R-:W-:-:S13]  /*39f0*/  PLOP3.LUT P0, PT, PT, PT, UP0, 0x80, 0x0 ;  /* 0x000000000000781c */ /* 0x000fda0003f0f008 */
[----:B------:R-:W-:Y:S05]  /*3a00*/  @!P0 BRA `(.L_x_1879) ;  /* 0xffffffc800308947 */ /* 0x000fea000383ffff */
[----:B------:R-:W-:Y:S05]  /*3a10*/  EXIT ;  /* 0x000000000000794d */ /* 0x000fea0003800000 */
.L_x_1880:
        /* <DEDUP_REMOVED lines=14> */
.L_x_2438:


//--------------------- .text._Z35group_norm_nhwc_fwd_one_pass_kernelI11Fp16IOBf16WLi64ELi4ELi128EEv26Group_norm_nhwc_fwd_params --------------------------
	.section	.text._Z35group_norm_nhwc_fwd_one_pass_kernelI11Fp16IOBf16WLi64ELi4ELi128EEv26Group_norm_nhwc_fwd_params,"ax",@progbits
	.align	128
        .global         _Z35group_norm_nhwc_fwd_one_pass_kernelI11Fp16IOBf16WLi64ELi4ELi128EEv26Group_norm_nhwc_fwd_params
        .type           _Z35group_norm_nhwc_fwd_one_pass_kernelI11Fp16IOBf16WLi64ELi4ELi128EEv26Group_norm_nhwc_fwd_params,@function
        .size           _Z35group_norm_nhwc_fwd_one_pass_kernelI11Fp16IOBf16WLi64ELi4ELi128EEv26Group_norm_nhwc_fwd_params,(.L_x_2439 - _Z35group_norm_nhwc_fwd_one_pass_kernelI11Fp16IOBf16WLi64ELi4ELi128EEv26Group_norm_nhwc_fwd_params)
        .other          _Z35group_norm_nhwc_fwd_one_pass_kernelI11Fp16IOBf16WLi64ELi4ELi128EEv26Group_norm_nhwc_fwd_params,@"STO_CUDA_ENTRY STV_DEFAULT"
_Z35group_norm_nhwc_fwd_one_pass_kernelI11Fp16IOBf16WLi64ELi4ELi128EEv26Group_norm_nhwc_fwd_params:
.text._Z35group_norm_nhwc_fwd_one_pass_kernelI11Fp16IOBf16WLi64ELi4ELi128EEv26Group_norm_nhwc_fwd_params:
        /* <DEDUP_REMOVED lines=30> */
[----:B------:R-:W-:Y:S01]  /*01e0*/  ULDC.64 UR8, c[0x0][0x208] ;  /* 0x0000820000087ab9 */ /* 0x000fe20000000a00 */
[----:B------:R-:W-:Y:S01]  /*01f0*/  SHF.R.S32.HI R18, RZ, 0x5, R4 ;  /* 0x00000005ff127819 */ /* 0x000fe20000011404 */
[----:B------:R-:W-:Y:S01]  /*0200*/  HFMA2.MMA R4, -RZ, RZ, 0, 0 ;  /* 0x00000000ff047435 */ /* 0x000fe200000001ff */
[----:B------:R-:W-:-:S02]  /*0210*/  ISETP.LT.U32.AND P1, PT, R7, 0x80, !P1 ;  /* 0x000000800700780c */ /* 0x000fc40004f21070 */
[----:B--2---:R-:W-:-:S11]  /*0220*/  LEA R18, R18, UR5, 0x3 ;  /* 0x0000000512127c11 */ /* 0x004fd6000f8e18ff */
.L_x_1896:
[----:B0-----:R-:W0:Y:S01]  /*0230*/  LDC R9, c[0x0][0x288] ;  /* 0x0000a200ff097b82 */ /* 0x001e220000000800 */
        /* <DEDUP_REMOVED lines=14> */
[C---:B------:R-:W-:Y:S02]  /*0320*/  IMAD R8, R13.reuse, R11, R8 ;  /* 0x0000000b0d087224 */ /* 0x040fe400078e0208 */
[----:B------:R-:W0:Y:S03]  /*0330*/  @P1 LDC.64 R10, c[0x0][0x270] ;  /* 0x00009c00ff0a1b82 */ /* 0x000e260000000a00 */
[----:B------:R-:W-:-:S13]  /*0340*/  ISETP.GT.U32.AND P3, PT, R13, R8, PT ;  /* 0x000000080d00720c */ /* 0x000fda0003f64070 */
        /* <DEDUP_REMOVED lines=16> */
[----:B------:R-:W1:Y:S02]  /*0450*/  @P1 LDC.64 R8, c[0x0][0x220] ;  /* 0x00008800ff081b82 */ /* 0x000e640000000a00 */
[----:B------:R-:W-:Y:S01]  /*0460*/  SHF.R.S32.HI R23, RZ, 0x1f, R22 ;  /* 0x0000001fff177819 */ /* 0x000fe20000011416 */
[----:B------:R-:W-:Y:S02]  /*0470*/  IMAD R25, R7, UR13, R12 ;  /* 0x0000000d07197c24 */ /* 0x000fe4000f8e020c */
[----:B0-----:R-:W-:Y:S02]  /*0480*/  @P1 IMAD R12, R5, R10, RZ ;  /* 0x0000000a050c1224 */ /* 0x001fe400078e02ff */
[----:B------:R-:W-:-:S04]  /*0490*/  IMAD.WIDE.U32 R22, R7, UR12, R22 ;  /* 0x0000000c07167c25 */ /* 0x000fc8000f8e0016 */
[----:B------:R-:W-:Y:S01]  /*04a0*/  @P1 IMAD R13, R19, R11, R12 ;  /* 0x0000000b130d1224 */ /* 0x000fe200078e020c */
[----:B------:R-:W-:Y:S02]  /*04b0*/  IADD3 R25, R23, R25, RZ ;  /* 0x0000001917197210 */ /* 0x000fe40007ffe0ff */
[----:B------:R-:W-:-:S05]  /*04c0*/  @P1 MOV R24, R22 ;  /* 0x0000001600181202 */ /* 0x000fca0000000f00 */
[----:B------:R-:W-:-:S05]  /*04d0*/  @P1 IMAD.WIDE.U32 R10, R19, R10, R24 ;  /* 0x0000000a130a1225 */ /* 0x000fca00078e0018 */
[----:B------:R-:W-:Y:S02]  /*04e0*/  @P1 IADD3 R11, R11, R13, RZ ;  /* 0x0000000d0b0b1210 */ /* 0x000fe40007ffe0ff */
[----:B-1----:R-:W-:-:S04]  /*04f0*/  @P1 LEA R8, P0, R10, R8, 0x1 ;  /* 0x000000080a081211 */ /* 0x002fc800078008ff */
[----:B------:R-:W-:-:S05]  /*0500*/  @P1 LEA.HI.X R9, R10, R9, R11, 0x1, P0 ;  /* 0x000000090a091211 */ /* 0x000fca00000f0c0b */
[----:B------:R-:W2:Y:S01]  /*0510*/  @P1 LDG.E R8, desc[UR8][R8.64] ;  /* 0x0000000808081981 */ /* 0x000ea2000c1e1900 */
[----:B------:R-:W-:Y:S01]  /*0520*/  PRMT R13, RZ, 0x5410, RZ ;  /* 0x00005410ff0d7816 */ /* 0x000fe200000000ff */
[----:B------:R-:W0:Y:S01]  /*0530*/  LDC R12, c[0x0][0xc] ;  /* 0x00000300ff0c7b82 */ /* 0x000e220000000800 */
[C---:B------:R-:W-:Y:S01]  /*0540*/  ISETP.GT.AND P0, PT, R2.reuse, 0x1e, PT ;  /* 0x0000001e0200780c */ /* 0x040fe20003f04270 */
[----:B------:R-:W-:Y:S01]  /*0550*/  BSSY B0, `(.L_x_1881) ;  /* 0x0000033000007945 */ /* 0x000fe20003800000 */
        /* <DEDUP_REMOVED lines=10> */
[----:B------:R-:W1:Y:S04]  /*0600*/  SHFL.DOWN PT, R9, R14, 0x1, 0x1f ;  /* 0x08201f000e097f89 */ /* 0x000e6800000e0000 */
[----:B------:R-:W2:Y:S01]  /*0610*/  SHFL.DOWN PT, R8, R15, 0x1, 0x1f ;  /* 0x08201f000f087f89 */ /* 0x000ea200000e0000 */
[----:B-1----:R-:W-:Y:S01]  /*0620*/  @!P0 FADD.FTZ R14, R14, R9 ;  /* 0x000000090e0e8221 */ /* 0x002fe20000010000 */
[----:B--2---:R-:W-:-:S04]  /*0630*/  @!P0 FADD.FTZ R15, R15, R8 ;  /* 0x000000080f0f8221 */ /* 0x004fc80000010000 */
[----:B------:R-:W1:Y:S01]  /*0640*/  SHFL.DOWN PT, R9, R14, 0x2, 0x1f ;  /* 0x08401f000e097f89 */ /* 0x000e6200000e0000 */
[----:B------:R-:W-:-:S03]  /*0650*/  ISETP.GT.AND P0, PT, R2, 0x1d, PT ;  /* 0x0000001d0200780c */ /* 0x000fc60003f04270 */
[----:B------:R-:W2:Y:S10]  /*0660*/  SHFL.DOWN PT, R8, R15, 0x2, 0x1f ;  /* 0x08401f000f087f89 */ /* 0x000eb400000e0000 */
        /* <DEDUP_REMOVED lines=16> */
[----:B--2---:R-:W-:Y:S01]  /*0770*/  @!P0 FADD.FTZ R15, R15, R8 ;  /* 0x000000080f0f8221 */ /* 0x004fe20000010000 */
[----:B0-----:R-:W-:-:S04]  /*0780*/  ISETP.GE.U32.AND P0, PT, R12, 0x2, PT ;  /* 0x000000020c00780c */ /* 0x001fc80003f06070 */
        /* <DEDUP_REMOVED lines=15> */
.L_x_1882:
[----:B------:R-:W-:Y:S05]  /*0880*/  BSYNC B0 ;  /* 0x0000000000007941 */ /* 0x000fea0003800000 */
.L_x_1881:
        /* <DEDUP_REMOVED lines=26> */
.L_x_1885:
[----:B0-----:R-:W2:Y:S04]  /*0a30*/  LDG.E.STRONG.GPU R10, desc[UR8][R8.64] ;  /* 0x00000008080a7981 */ /* 0x001ea8000c1ef900 */
[----:B--2---:R-:W-:Y:S01]  /*0a40*/  CCTL.IVALL ;  /* 0x00000000ff00798f */ /* 0x004fe20002000000 */
[----:B------:R-:W-:Y:S05]  /*0a50*/  YIELD ;  /* 0x0000000000007946 */ /* 0x000fea0003800000 */
[----:B------:R-:W-:-:S13]  /*0a60*/  ISETP.NE.AND P0, PT, R10, R21, PT ;  /* 0x000000150a00720c */ /* 0x000fda0003f05270 */
[----:B------:R-:W-:Y:S05]  /*0a70*/  @P0 BRA `(.L_x_1885) ;  /* 0xfffffffc00ec0947 */ /* 0x000fea000383ffff */
.L_x_1884:
        /* <DEDUP_REMOVED lines=17> */
.L_x_1889:
        /* <DEDUP_REMOVED lines=115> */
.L_x_1888:
        /* <DEDUP_REMOVED lines=61> */
.L_x_1890:
[----:B------:R-:W-:-:S13]  /*1690*/  ISETP.NE.OR P0, PT, R20, RZ, P0 ;  /* 0x000000ff1400720c */ /* 0x000fda0000705670 */
[----:B------:R-:W-:Y:S05]  /*16a0*/  @!P0 BRA `(.L_x_1886) ;  /* 0x00000000007c8947 */ /* 0x000fea0003800000 */
.L_x_1887:
        /* <DEDUP_REMOVED lines=31> */
.L_x_1886:
        /* <DEDUP_REMOVED lines=11> */
.L_x_1892:
[----:B------:R-:W-:Y:S05]  /*1950*/  BSYNC B0 ;  /* 0x0000000000007941 */ /* 0x000fea0003800000 */
.L_x_1891:
        /* <DEDUP_REMOVED lines=16> */
.L_x_1883:
        /* <DEDUP_REMOVED lines=10> */
[----:B------:R-:W-:Y:S01]  /*1b00*/  ULDC.64 UR14, c[0x0][0x230] ;  /* 0x00008c00000e7ab9 */ /* 0x000fe20000000a00 */
[----:B-1----:R-:W-:Y:S01]  /*1b10*/  ULEA UR5, UR6, UR5, 0x18 ;  /* 0x0000000506057291 */ /* 0x002fe2000f8ec03f */
[----:B0-----:R-:W-:Y:S01]  /*1b20*/  SHF.L.U32 R8, R8, 0x1, RZ ;  /* 0x0000000108087819 */ /* 0x001fe200000006ff */
[----:B--2---:R-:W-:-:S07]  /*1b30*/  @P2 IMAD.WIDE R20, R6, 0x8, R20 ;  /* 0x0000000806142825 */ /* 0x004fce00078e0214 */
[----:B------:R-:W-:Y:S01]  /*1b40*/  @!P3 STS.64 [UR5+0x30], R14 ;  /* 0x0000300eff00b988 */ /* 0x000fe20008000a05 */
[----:B------:R-:W-:-:S04]  /*1b50*/  LOP3.LUT R8, R8, 0x2, RZ, 0xc0, !PT ;  /* 0x0000000208087812 */ /* 0x000fc800078ec0ff */
[----:B------:R-:W-:-:S04]  /*1b60*/  LEA R8, R7, R8, 0x2 ;  /* 0x0000000807087211 */ /* 0x000fc800078e10ff */
        /* <DEDUP_REMOVED lines=19> */
[----:B------:R-:W1:Y:S01]  /*1ca0*/  @P0 LDC R8, c[0x0][0x238] ;  /* 0x00008e00ff080b82 */ /* 0x000e620000000800 */
[--C-:B------:R-:W-:Y:S02]  /*1cb0*/  HADD2.F32 R9, -RZ, R13.reuse.H1_H1 ;  /* 0x3000000dff097230 */ /* 0x100fe40000004100 */
[----:B0-----:R-:W-:Y:S02]  /*1cc0*/  HADD2.F32 R11, -RZ, R13.H0_H0 ;  /* 0x2000000dff0b7230 */ /* 0x001fe40000004100 */
[----:B-1----:R-:W-:Y:S01]  /*1cd0*/  @P0 FADD.FTZ R27, R27, R8 ;  /* 0x000000081b1b0221 */ /* 0x002fe20000010000 */
[----:B------:R-:W-:-:S10]  /*1ce0*/  HFMA2.MMA R8, -RZ, RZ, 1.875, 0 ;  /* 0x3f800000ff087435 */ /* 0x000fd400000001ff */
[----:B------:R-:W0:Y:S01]  /*1cf0*/  @P0 MUFU.RSQ R8, R27 ;  /* 0x0000001b00080308 */ /* 0x000e220000001400 */
[----:B------:R-:W-:Y:S01]  /*1d00*/  ISETP.NE.AND P0, PT, RZ, UR10, PT ;  /* 0x0000000aff007c0c */ /* 0x000fe2000bf05270 */
[--C-:B------:R-:W-:Y:S01]  /*1d10*/  FADD.FTZ R9, R9, -R26.reuse ;  /* 0x8000001a09097221 */ /* 0x100fe20000010000 */
[----:B------:R-:W-:-:S03]  /*1d20*/  FADD.FTZ R11, R11, -R26 ;  /* 0x8000001a0b0b7221 */ /* 0x000fc60000010000 */
[-C--:B0-----:R-:W-:Y:S01]  /*1d30*/  FMUL.FTZ R9, R9, R8.reuse ;  /* 0x0000000809097220 */ /* 0x081fe20000410000 */
[----:B------:R-:W-:Y:S01]  /*1d40*/  FMUL.FTZ R8, R11, R8 ;  /* 0x000000080b087220 */ /* 0x000fe20000410000 */
[----:B--2---:R-:W-:Y:S02]  /*1d50*/  SHF.L.U32 R10, R7, 0x10, RZ ;  /* 0x00000010070a7819 */ /* 0x004fe400000006ff */
[----:B---3--:R-:W-:Y:S02]  /*1d60*/  SHF.L.U32 R7, R12, 0x10, RZ ;  /* 0x000000100c077819 */ /* 0x008fe400000006ff */
[----:B----4-:R-:W-:Y:S02]  /*1d70*/  SHF.L.U32 R13, R28, 0x10, RZ ;  /* 0x000000101c0d7819 */ /* 0x010fe400000006ff */
[----:B-----5:R-:W-:Y:S01]  /*1d80*/  SHF.L.U32 R12, R29, 0x10, RZ ;  /* 0x000000101d0c7819 */ /* 0x020fe200000006ff */
[----:B------:R-:W-:-:S04]  /*1d90*/  FFMA.FTZ R7, R10, R9, R7 ;  /* 0x000000090a077223 */ /* 0x000fc80000010007 */
        /* <DEDUP_REMOVED lines=12> */
.L_x_1893:
        /* <DEDUP_REMOVED lines=14> */
.L_x_1895:
[----:B------:R-:W-:Y:S05]  /*1f40*/  BSYNC B0 ;  /* 0x0000000000007941 */ /* 0x000fea0003800000 */
.L_x_1894:
[----:B------:R-:W-:Y:S02]  /*1f50*/  IADD3 R6, R3, R6, RZ ;  /* 0x0000000603067210 */ /* 0x000fe40007ffe0ff */
[----:B------:R-:W-:Y:S02]  /*1f60*/  IADD3 R4, R4, 0x1, RZ ;  /* 0x0000000104047810 */ /* 0x000fe40007ffe0ff */
[----:B------:R-:W-:-:S13]  /*1f70*/  ISETP.GE.AND P0, PT, R6, UR4, PT ;  /* 0x0000000406007c0c */ /* 0x000fda000bf06270 */
[----:B------:R-:W-:Y:S05]  /*1f80*/  @!P0 BRA `(.L_x_1896) ;  /* 0xffffffe000a88947 */ /* 0x000fea000383ffff */
[----:B------:R-:W-:Y:S05]  /*1f90*/  EXIT ;  /* 0x000000000000794d */ /* 0x000fea0003800000 */
.L_x_1897:
        /* <DEDUP_REMOVED lines=14> */
.L_x_2439:


//--------------------- .text._Z35group_norm_nhwc_fwd_one_pass_kernelI11Fp16IOBf16WLi128ELi4ELi128EEv26Group_norm_nhwc_fwd_params --------------------------
	.section	.text._Z35group_norm_nhwc_fwd_one_pass_kernelI11Fp16IOBf16WLi128ELi4ELi128EEv26Group_norm_nhwc_fwd_params,"ax",@progbits
	.align	128
        .global         _Z35group_norm_nhwc_fwd_one_pass_kernelI11Fp16IOBf16WLi128ELi4ELi128EEv26Group_norm_nhwc_fwd_params
        .type           _Z35group_norm_nhwc_fwd_one_pass_kernelI11Fp16IOBf16WLi128ELi4ELi128EEv26Group_norm_nhwc_fwd_params,@function
        .size           _Z35group_norm_nhwc_fwd_one_pass_kernelI11Fp16IOBf16WLi128ELi4ELi128EEv26Group_norm_nhwc_fwd_params,(.L_x_2440 - _Z35group_norm_nhwc_fwd_one_pass_kernelI11Fp16IOBf16WLi128ELi4ELi128EEv26Group_norm_nhwc_fwd_params)
        .other          _Z35group_norm_nhwc_fwd_one_pass_kernelI11Fp16IOBf16WLi128ELi4ELi128EEv26Group_norm_nhwc_fwd_params,@"STO_CUDA_ENTRY STV_DEFAULT"
_Z35group_norm_nhwc_fwd_one_pass_kernelI11Fp16IOBf16WLi128ELi4ELi128EEv26Group_norm_nhwc_fwd_params:
.text._Z35group_norm_nhwc_fwd_one_pass_kernelI11Fp16IOBf16WLi128ELi4ELi128EEv26Group_norm_nhwc_fwd_params:
        /* <DEDUP_REMOVED lines=31> */
.L_x_1916:
        /* <DEDUP_REMOVED lines=72> */
[--C-:B--2---:R-:W-:Y:S02]  /*0670*/  HADD2.F32 R17, -RZ, R12.reuse.H1_H1 ;  /* 0x3000000cff117230 */ /* 0x104fe40000004100 */
[----:B------:R-:W-:-:S03]  /*0680*/  HADD2.F32 R14, -RZ, R12.H0_H0 ;  /* 0x2000000cff0e7230 */ /* 0x000fc60000004100 */
[----:B------:R-:W-:Y:S01]  /*0690*/  FMUL.FTZ R19, R17, R17 ;  /* 0x0000001111137220 */ /* 0x000fe20000410000 */
[--C-:B---3--:R-:W-:Y:S02]  /*06a0*/  HADD2.F32 R21, -RZ, R13.reuse.H1_H1 ;  /* 0x3000000dff157230 */ /* 0x108fe40000004100 */
[C---:B------:R-:W-:Y:S01]  /*06b0*/  FADD.FTZ R17, R14.reuse, R17 ;  /* 0x000000110e117221 */ /* 0x040fe20000010000 */
[----:B------:R-:W-:Y:S02]  /*06c0*/  HADD2.F32 R16, -RZ, R13.H0_H0 ;  /* 0x2000000dff107230 */ /* 0x000fe40000004100 */
[----:B------:R-:W-:Y:S01]  /*06d0*/  FFMA.FTZ R19, R14, R14, R19 ;  /* 0x0000000e0e137223 */ /* 0x000fe20000010013 */
[----:B------:R-:W-:Y:S01]  /*06e0*/  FMUL.FTZ R29, R21, R21 ;  /* 0x00000015151d7220 */ /* 0x000fe20000410000 */
[----:B------:R-:W-:Y:S01]  /*06f0*/  FADD.FTZ R17, RZ, R17 ;  /* 0x00000011ff117221 */ /* 0x000fe20000010000 */
[C---:B------:R-:W-:Y:S01]  /*0700*/  FADD.FTZ R10, R16.reuse, R21 ;  /* 0x00000015100a7221 */ /* 0x040fe20000010000 */
[----:B------:R-:W-:Y:S01]  /*0710*/  FADD.FTZ R19, RZ, R19 ;  /* 0x00000013ff137221 */ /* 0x000fe20000010000 */
        /* <DEDUP_REMOVED lines=44> */
.L_x_1899:
[----:B------:R-:W-:Y:S05]  /*09e0*/  BSYNC B0 ;  /* 0x0000000000007941 */ /* 0x000fea0003800000 */
.L_x_1898:
        /* <DEDUP_REMOVED lines=26> */
.L_x_1902:
[----:B0-----:R-:W2:Y:S04]  /*0b90*/  LDG.E.STRONG.GPU R10, desc[UR8][R8.64] ;  /* 0x00000008080a7981 */ /* 0x001ea8000c1ef900 */
[----:B--2---:R-:W-:Y:S01]  /*0ba0*/  CCTL.IVALL ;  /* 0x00000000ff00798f */ /* 0x004fe20002000000 */
[----:B------:R-:W-:Y:S05]  /*0bb0*/  YIELD ;  /* 0x0000000000007946 */ /* 0x000fea0003800000 */
[----:B------:R-:W-:-:S13]  /*0bc0*/  ISETP.NE.AND P0, PT, R10, R19, PT ;  /* 0x000000130a00720c */ /* 0x000fda0003f05270 */
[----:B------:R-:W-:Y:S05]  /*0bd0*/  @P0 BRA `(.L_x_1902) ;  /* 0xfffffffc00ec0947 */ /* 0x000fea000383ffff */
.L_x_1901:
        /* <DEDUP_REMOVED lines=17> */
.L_x_1906:
        /* <DEDUP_REMOVED lines=115> */
.L_x_1905:
        /* <DEDUP_REMOVED lines=61> */
.L_x_1907:
[----:B------:R-:W-:-:S13]  /*17f0*/  ISETP.NE.OR P0, PT, R15, RZ, P0 ;  /* 0x000000ff0f00720c */ /* 0x000fda0000705670 */
[----:B------:R-:W-:Y:S05]  /*1800*/  @!P0 BRA `(.L_x_1903) ;  /* 0x00000000007c8947 */ /* 0x000fea0003800000 */
.L_x_1904:
        /* <DEDUP_REMOVED lines=31> */
.L_x_1903:
        /* <DEDUP_REMOVED lines=11> */
.L_x_1909:
[----:B------:R-:W-:Y:S05]  /*1ab0*/  BSYNC B0 ;  /* 0x0000000000007941 */ /* 0x000fea0003800000 */
.L_x_1908:
        /* <DEDUP_REMOVED lines=16> */
.L_x_1900:
        /* <DEDUP_REMOVED lines=18> */
[----:B------:R-:W-:Y:S01]  /*1ce0*/  @!P2 STS.64 [UR5+0x30], R16 ;  /* 0x00003010ff00a988 */ /* 0x000fe20008000a05 */
[----:B0-----:R-:W-:Y:S01]  /*1cf0*/  @!P0 IMAD.WIDE R18, R6, 0x8, R8 ;  /* 0x0000000806128825 */ /* 0x001fe200078e0208 */
[----:B------:R-:W-:-:S04]  /*1d00*/  IADD3 R8, P3, R20, UR14, RZ ;  /* 0x0000000e14087c10 */ /* 0x000fc8000ff7e0ff */
[----:B------:R0:W-:Y:S01]  /*1d10*/  @!P0 STG.E.64 desc[UR8][R18.64], R10 ;  /* 0x0000000a12008986 */ /* 0x0001e2000c101b08 */
[----:B------:R-:W-:Y:S01]  /*1d20*/  IADD3.X R9, R26, UR15, RZ, P3, !PT ;  /* 0x0000000f1a097c10 */ /* 0x000fe20009ffe4ff */
[----:B------:R-:W-:Y:S08]  /*1d30*/  BAR.SYNC.DEFER_BLOCKING 0x0 ;  /* 0x0000000000007b1d */ /* 0x000ff00000010000 */
[----:B0-----:R-:W0:Y:S01]  /*1d40*/  LDC R11, c[0x0][0x294] ;  /* 0x0000a500ff0b7b82 */ /* 0x001e220000000800 */
[----:B------:R-:W2:Y:S04]  /*1d50*/  LDG.E.U16 R26, desc[UR8][R14.64] ;  /* 0x000000080e1a7981 */ /* 0x000ea8000c1e1500 */
[----:B------:R1:W3:Y:S04]  /*1d60*/  LDG.E.U16 R29, desc[UR8][R14.64+0x2] ;  /* 0x000002080e1d7981 */ /* 0x0002e8000c1e1500 */
[----:B------:R-:W4:Y:S04]  /*1d70*/  LDG.E.U16 R27, desc[UR8][R8.64] ;  /* 0x00000008081b7981 */ /* 0x000f28000c1e1500 */
[----:B------:R3:W5:Y:S01]  /*1d80*/  LDG.E.U16 R28, desc[UR8][R8.64+0x2] ;  /* 0x00000208081c7981 */ /* 0x000762000c1e1500 */
[----:B------:R-:W-:Y:S01]  /*1d90*/  ISETP.NE.AND P2, PT, RZ, UR10, PT ;  /* 0x0000000aff007c0c */ /* 0x000fe2000bf45270 */
[----:B------:R-:W-:-:S02]  /*1da0*/  HADD2.F32 R17, -RZ, R12.H1_H1 ;  /* 0x3000000cff117230 */ /* 0x000fc40000004100 */
[----:B------:R-:W0:Y:S01]  /*1db0*/  LDS.64 R20, [UR5+0x30] ;  /* 0x00003005ff147984 */ /* 0x000e220008000a00 */
[----:B-1----:R-:W-:Y:S01]  /*1dc0*/  HADD2.F32 R15, -RZ, R12.H0_H0 ;  /* 0x2000000cff0f7230 */ /* 0x002fe20000004100 */
[----:B------:R-:W-:-:S05]  /*1dd0*/  SHF.R.U32.HI R12, RZ, 0x1, R2 ;  /* 0x00000001ff0c7819 */ /* 0x000fca0000011602 */
[----:B0-----:R-:W-:Y:S02]  /*1de0*/  IMAD R11, R11, UR7, R12 ;  /* 0x000000070b0b7c24 */ /* 0x001fe4000f8e020c */
[----:B------:R-:W-:-:S04]  /*1df0*/  FMUL.FTZ R20, R20, UR11 ;  /* 0x0000000b14147c20 */ /* 0x000fc80008410000 */
[----:B------:R-:W-:Y:S01]  /*1e00*/  FMUL.FTZ R30, R20, R20 ;  /* 0x00000014141e7220 */ /* 0x000fe20000410000 */
[--C-:B------:R-:W-:Y:S01]  /*1e10*/  FADD.FTZ R17, R17, -R20.reuse ;  /* 0x8000001411117221 */ /* 0x100fe20000010000 */
[----:B------:R-:W-:Y:S02]  /*1e20*/  FADD.FTZ R15, R15, -R20 ;  /* 0x800000140f0f7221 */ /* 0x000fe40000010000 */
[----:B------:R-:W-:-:S05]  /*1e30*/  FFMA.FTZ R21, R21, UR11, -R30 ;  /* 0x0000000b15157c23 */ /* 0x000fca000801081e */
[----:B------:R-:W-:-:S13]  /*1e40*/  FSETP.GTU.FTZ.AND P0, PT, R21, RZ, PT ;  /* 0x000000ff1500720b */ /* 0x000fda0003f1c000 */
[----:B------:R-:W0:Y:S02]  /*1e50*/  @P0 LDC R10, c[0x0][0x238] ;  /* 0x00008e00ff0a0b82 */ /* 0x000e240000000800 */
[----:B0-----:R-:W-:Y:S01]  /*1e60*/  @P0 FADD.FTZ R21, R21, R10 ;  /* 0x0000000a15150221 */ /* 0x001fe20000010000 */
[----:B------:R-:W-:-:S10]  /*1e70*/  HFMA2.MMA R10, -RZ, RZ, 1.875, 0 ;  /* 0x3f800000ff0a7435 */ /* 0x000fd400000001ff */
[----:B------:R-:W0:Y:S02]  /*1e80*/  @P0 MUFU.RSQ R10, R21 ;  /* 0x00000015000a0308 */ /* 0x000e240000001400 */
[-C--:B0-----:R-:W-:Y:S01]  /*1e90*/  FMUL.FTZ R17, R17, R10.reuse ;  /* 0x0000000a11117220 */ /* 0x081fe20000410000 */
[----:B------:R-:W-:Y:S01]  /*1ea0*/  FMUL.FTZ R14, R15, R10 ;  /* 0x0000000a0f0e7220 */ /* 0x000fe20000410000 */
[----:B--2---:R-:W-:Y:S02]  /*1eb0*/  SHF.L.U32 R26, R26, 0x10, RZ ;  /* 0x000000101a1a7819 */ /* 0x004fe400000006ff */
[----:B---3--:R-:W-:Y:S02]  /*1ec0*/  SHF.L.U32 R8, R29, 0x10, RZ ;  /* 0x000000101d087819 */ /* 0x008fe400000006ff */
[----:B----4-:R-:W-:Y:S02]  /*1ed0*/  SHF.L.U32 R27, R27, 0x10, RZ ;  /* 0x000000101b1b7819 */ /* 0x010fe400000006ff */
[----:B-----5:R-:W-:-:S03]  /*1ee0*/  SHF.L.U32 R9, R28, 0x10, RZ ;  /* 0x000000101c097819 */ /* 0x020fc600000006ff */
        /* <DEDUP_REMOVED lines=13> */
.L_x_1910:
[----:B------:R-:W-:Y:S01]  /*1fc0*/  ULDC.64 UR12, c[0x0][0x278] ;  /* 0x00009e00000c7ab9 */ /* 0x000fe20000000a00 */
[----:B------:R-:W-:Y:S01]  /*1fd0*/  SHF.R.S32.HI R16, RZ, 0x1f, R11 ;  /* 0x0000001fff107819 */ /* 0x000fe2000001140b */
[--C-:B------:R-:W-:Y:S01]  /*1fe0*/  HADD2.F32 R17, -RZ, R13.reuse.H0_H0 ;  /* 0x2000000dff117230 */ /* 0x100fe20000004100 */
[----:B------:R-:W-:Y:S01]  /*1ff0*/  ISETP.GE.U32.AND P0, PT, R11, UR12, PT ;  /* 0x0000000c0b007c0c */ /* 0x000fe2000bf06070 */
[----:B------:R-:W-:Y:S01]  /*2000*/  HADD2.F32 R19, -RZ, R13.H1_H1 ;  /* 0x3000000dff137230 */ /* 0x000fe20000004100 */
[----:B------:R-:W-:Y:S02]  /*2010*/  BSSY B0, `(.L_x_1911) ;  /* 0x0000016000007945 */ /* 0x000fe40003800000 */
[----:B------:R-:W-:Y:S01]  /*2020*/  ISETP.GE.AND.EX P0, PT, R16, UR13, PT, P0 ;  /* 0x0000000d10007c0c */ /* 0x000fe2000bf06300 */
[--C-:B------:R-:W-:Y:S01]  /*2030*/  FADD.FTZ R13, R17, -R20.reuse ;  /* 0x80000014110d7221 */ /* 0x100fe20000010000 */
[----:B------:R-:W-:Y:S02]  /*2040*/  FADD.FTZ R17, R19, -R20 ;  /* 0x8000001413117221 */ /* 0x000fe40000010000 */
[----:B------:R-:W-:Y:S01]  /*2050*/  ISETP.GT.U32.OR P0, PT, R2, 0x7f, P0 ;  /* 0x0000007f0200780c */ /* 0x000fe20000704470 */
[-C--:B------:R-:W-:Y:S01]  /*2060*/  FMUL.FTZ R13, R13, R10.reuse ;  /* 0x0000000a0d0d7220 */ /* 0x080fe20000410000 */
[----:B------:R-:W-:-:S03]  /*2070*/  FMUL.FTZ R17, R17, R10 ;  /* 0x0000000a11117220 */ /* 0x000fc60000410000 */
[----:B------:R-:W-:Y:S01]  /*2080*/  FFMA.FTZ R13, R26, R13, R27 ;  /* 0x0000000d1a0d7223 */ /* 0x000fe2000001001b */
[----:B------:R-:W-:-:S07]  /*2090*/  FFMA.FTZ R14, R8, R17, R9 ;  /* 0x00000011080e7223 */ /* 0x000fce0000010009 */
[----:B------:R-:W-:Y:S05]  /*20a0*/  @P0 BRA `(.L_x_1912) ;  /* 0x0000000000300947 */ /* 0x000fea0003800000 */
        /* <DEDUP_REMOVED lines=12> */
.L_x_1912:
[----:B------:R-:W-:Y:S05]  /*2170*/  BSYNC B0 ;  /* 0x0000000000007941 */ /* 0x000fea0003800000 */
.L_x_1911:
        /* <DEDUP_REMOVED lines=11> */
.L_x_1913:
[----:B------:R-:W-:Y:S04]  /*2230*/  BSSY B0, `(.L_x_1914) ;  /* 0x000000e000007945 */ /* 0x000fe80003800000 */
[----:B------:R-:W-:Y:S05]  /*2240*/  @!P1 BRA `(.L_x_1915) ;  /* 0x0000000000309947 */ /* 0x000fea0003800000 */
[----:B------:R-:W-:Y:S01]  /*2250*/  SHF.R.S32.HI R8, RZ, 0x1f, R3 ;  /* 0x0000001fff087819 */ /* 0x000fe20000011403 */
[----:B------:R-:W-:Y:S01]  /*2260*/  ULDC.64 UR12, c[0x0][0x270] ;  /* 0x00009c00000c7ab9 */ /* 0x000fe20000000a00 */
[----:B------:R-:W-:Y:S02]  /*2270*/  MOV R23, R25 ;  /* 0x0000001900177202 */ /* 0x000fe40000000f00 */
[----:B------:R-:W-:Y:S01]  /*2280*/  F2FP.F16.F32.PACK_AB R13, R14, R13 ;  /* 0x0000000d0e0d723e */ /* 0x000fe200000000ff */
        /* <DEDUP_REMOVED lines=8> */
.L_x_1915:
[----:B------:R-:W-:Y:S05]  /*2310*/  BSYNC B0 ;  /* 0x0000000000007941 */ /* 0x000fea0003800000 */
.L_x_1914:
[----:B------:R-:W-:Y:S02]  /*2320*/  IADD3 R6, R5, R6, RZ ;  /* 0x0000000605067210 */ /* 0x000fe40007ffe0ff */
[----:B------:R-:W-:Y:S02]  /*2330*/  IADD3 R4, R4, 0x1, RZ ;  /* 0x0000000104047810 */ /* 0x000fe40007ffe0ff */
[----:B------:R-:W-:-:S13]  /*2340*/  ISETP.GE.AND P0, PT, R6, UR4, PT ;  /* 0x0000000406007c0c */ /* 0x000fda000bf06270 */
[----:B------:R-:W-:Y:S05]  /*2350*/  @!P0 BRA `(.L_x_1916) ;  /* 0xffffffdc00a48947 */ /* 0x000fea000383ffff */
[----:B------:R-:W-:Y:S05]  /*2360*/  EXIT ;  /* 0x000000000000794d */ /* 0x000fea0003800000 */
.L_x_1917:
        /* <DEDUP_REMOVED lines=9> */
.L_x_2440:


//--------------------- .text._Z35group_norm_nhwc_fwd_one_pass_kernelI11Fp16IOBf16WLi256ELi4ELi128EEv26Group_norm_nhwc_fwd_params --------------------------
	.section	.text._Z35group_norm_nhwc_fwd_one_pass_kernelI11Fp16IOBf16WLi256ELi4ELi128EEv26Group_norm_nhwc_fwd_params,"ax",@progbits
	.align	128
        .global         _Z35group_norm_nhwc_fwd_one_pass_kernelI11Fp16IOBf16WLi256ELi4ELi128EEv26Group_norm_nhwc_fwd_params
        .type           _Z35group_norm_nhwc_fwd_one_pass_kernelI11Fp16IOBf16WLi256ELi4ELi128EEv26Group_norm_nhwc_fwd_params,@function
        .size           _Z35group_norm_nhwc_fwd_one_pass_kernelI11Fp16IOBf16WLi256ELi4ELi128EEv26Group_norm_nhwc_fwd_params,(.L_x_2441 - _Z35group_norm_nhwc_fwd_one_pass_kernelI11Fp16IOBf16WLi256ELi4ELi128EEv26Group_norm_nhwc_fwd_params)
        .other          _Z35group_norm_nhwc_fwd_one_pass_kernelI11Fp16IOBf16WLi256ELi4ELi128EEv26Group_norm_nhwc_fwd_params,@"STO_CUDA_ENTRY STV_DEFAULT"
_Z35group_norm_nhwc_fwd_one_pass_kernelI11Fp16IOBf16WLi256ELi4ELi128EEv26Group_norm_nhwc_fwd_params:
.text._Z35group_norm_nhwc_fwd_one_pass_kernelI11Fp16IOBf16WLi256ELi4ELi128EEv26Group_norm_nhwc_fwd_params:
        /* <DEDUP_REMOVED lines=18> */
.L_x_1942:
        /* <DEDUP_REMOVED lines=187> */
.L_x_1919:
[----:B------:R-:W-:Y:S05]  /*0cd0*/  BSYNC B0 ;  /* 0x0000000000007941 */ /* 0x000fea0003800000 */
.L_x_1918:
        /* <DEDUP_REMOVED lines=25> */
.L_x_1922:
[----:B0-----:R-:W2:Y:S04]  /*0e70*/  LDG.E.STRONG.GPU R10, desc[UR8][R8.64] ;  /* 0x00000008080a7981 */ /* 0x001ea8000c1ef900 */
[----:B--2---:R-:W-:Y:S01]  /*0e80*/  CCTL.IVALL ;  /* 0x00000000ff00798f */ /* 0x004fe20002000000 */
[----:B------:R-:W-:Y:S05]  /*0e90*/  YIELD ;  /* 0x0000000000007946 */ /* 0x000fea0003800000 */
[----:B------:R-:W-:-:S13]  /*0ea0*/  ISETP.NE.AND P0, PT, R10, R19, PT ;  /* 0x000000130a00720c */ /* 0x000fda0003f05270 */
[----:B------:R-:W-:Y:S05]  /*0eb0*/  @P0 BRA `(.L_x_1922) ;  /* 0xfffffffc00ec0947 */ /* 0x000fea000383ffff */
.L_x_1921:
        /* <DEDUP_REMOVED lines=17> */
.L_x_1926:
        /* <DEDUP_REMOVED lines=115> */
.L_x_1925:
        /* <DEDUP_REMOVED lines=61> */
.L_x_1927:
[----:B------:R-:W-:-:S13]  /*1ad0*/  ISETP.NE.OR P0, PT, R15, RZ, P0 ;  /* 0x000000ff0f00720c */ /* 0x000fda0000705670 */
[----:B------:R-:W-:Y:S05]  /*1ae0*/  @!P0 BRA `(.L_x_1923) ;  /* 0x00000000007c8947 */ /* 0x000fea0003800000 */
.L_x_1924:
        /* <DEDUP_REMOVED lines=31> */
.L_x_1923:
        /* <DEDUP_REMOVED lines=12> */
.L_x_1929:
[----:B------:R-:W-:Y:S05]  /*1da0*/  BSYNC B0 ;  /* 0x0000000000007941 */ /* 0x000fea0003800000 */
.L_x_1928:
        /* <DEDUP_REMOVED lines=16> */
.L_x_1920:
        /* <DEDUP_REMOVED lines=19> */
[----:B------:R-:W-:Y:S06]  /*1fe0*/  BAR.SYNC.DEFER_BLOCKING 0x0 ;  /* 0x0000000000007b1d */ /* 0x000fec0000010000 */
[----:B------:R-:W2:Y:S04]  /*1ff0*/  LDG.E.U16 R15, desc[UR8][R26.64+0x2] ;  /* 0x000002081a0f7981 */ /* 0x000ea8000c1e1500 */
[----:B------:R-:W3:Y:S04]  /*2000*/  LDG.E.U16 R30, desc[UR8][R20.64+0x2] ;  /* 0x00000208141e7981 */ /* 0x000ee8000c1e1500 */
[----:B------:R4:W5:Y:S04]  /*2010*/  LDG.E.U16 R8, desc[UR8][R26.64] ;  /* 0x000000081a087981 */ /* 0x000968000c1e1500 */
[----:B------:R4:W5:Y:S01]  /*2020*/  LDG.E.U16 R9, desc[UR8][R20.64] ;  /* 0x0000000814097981 */ /* 0x000962000c1e1500 */
[----:B0-----:R-:W-:Y:S01]  /*2030*/  HFMA2.MMA R16, -RZ, RZ, 1.875, 0 ;  /* 0x3f800000ff107435 */ /* 0x001fe200000001ff */
[--C-:B-1----:R-:W-:Y:S01]  /*2040*/  HADD2.F32 R28, -RZ, R12.reuse.H1_H1 ;  /* 0x3000000cff1c7230 */ /* 0x102fe20000004100 */
[----:B------:R-:W-:Y:S01]  /*2050*/  SHF.R.U32.HI R33, RZ, 0x1, R5 ;  /* 0x00000001ff217819 */ /* 0x000fe20000011605 */
[----:B------:R-:W0:Y:S01]  /*2060*/  LDS.64 R10, [UR4+0x30] ;  /* 0x00003004ff0a7984 */ /* 0x000e220008000a00 */
[--C-:B------:R-:W-:Y:S01]  /*2070*/  HADD2.F32 R32, -RZ, R7.reuse.H0_H0 ;  /* 0x20000007ff207230 */ /* 0x100fe20000004100 */
[----:B------:R-:W-:Y:S01]  /*2080*/  ULDC.64 UR4, c[0x0][0x278] ;  /* 0x00009e0000047ab9 */ /* 0x000fe20000000a00 */
[----:B----4-:R-:W-:Y:S01]  /*2090*/  HADD2.F32 R26, -RZ, R12.H0_H0 ;  /* 0x2000000cff1a7230 */ /* 0x010fe20000004100 */
[----:B------:R-:W1:Y:S01]  /*20a0*/  S2R R17, SR_TID.X ;  /* 0x0000000000117919 */ /* 0x000e620000002100 */
[----:B------:R-:W-:-:S02]  /*20b0*/  HADD2.F32 R34, -RZ, R7.H1_H1 ;  /* 0x30000007ff227230 */ /* 0x000fc40000004100 */
[--C-:B------:R-:W-:Y:S02]  /*20c0*/  HADD2.F32 R18, -RZ, R13.reuse.H0_H0 ;  /* 0x2000000dff127230 */ /* 0x100fe40000004100 */
[----:B------:R-:W-:Y:S02]  /*20d0*/  HADD2.F32 R20, -RZ, R13.H1_H1 ;  /* 0x3000000dff147230 */ /* 0x000fe40000004100 */
[--C-:B------:R-:W-:Y:S02]  /*20e0*/  HADD2.F32 R12, -RZ, R14.reuse.H0_H0 ;  /* 0x2000000eff0c7230 */ /* 0x100fe40000004100 */
[----:B------:R-:W-:Y:S02]  /*20f0*/  HADD2.F32 R14, -RZ, R14.H1_H1 ;  /* 0x3000000eff0e7230 */ /* 0x000fe40000004100 */
[----:B0-----:R-:W-:-:S04]  /*2100*/  FMUL.FTZ R31, R10, UR7 ;  /* 0x000000070a1f7c20 */ /* 0x001fc80008410000 */
[----:B------:R-:W-:Y:S01]  /*2110*/  FMUL.FTZ R10, R31, R31 ;  /* 0x0000001f1f0a7220 */ /* 0x000fe20000410000 */
[--C-:B------:R-:W-:Y:S01]  /*2120*/  FADD.FTZ R19, R32, -R31.reuse ;  /* 0x8000001f20137221 */ /* 0x100fe20000010000 */
[--C-:B------:R-:W-:Y:S01]  /*2130*/  FADD.FTZ R13, R34, -R31.reuse ;  /* 0x8000001f220d7221 */ /* 0x100fe20000010000 */
[--C-:B------:R-:W-:Y:S01]  /*2140*/  FADD.FTZ R27, R26, -R31.reuse ;  /* 0x8000001f1a1b7221 */ /* 0x100fe20000010000 */
[----:B------:R-:W-:Y:S01]  /*2150*/  FFMA.FTZ R10, R11, UR7, -R10 ;  /* 0x000000070b0a7c23 */ /* 0x000fe2000801080a */
[--C-:B------:R-:W-:Y:S01]  /*2160*/  FADD.FTZ R29, R28, -R31.reuse ;  /* 0x8000001f1c1d7221 */ /* 0x100fe20000010000 */
[--C-:B------:R-:W-:Y:S01]  /*2170*/  FADD.FTZ R7, R18, -R31.reuse ;  /* 0x8000001f12077221 */ /* 0x100fe20000010000 */
[----:B------:R-:W-:Y:S01]  /*2180*/  FADD.FTZ R21, R12, -R31 ;  /* 0x8000001f0c157221 */ /* 0x000fe20000010000 */
[----:B------:R-:W0:Y:S01]  /*2190*/  S2R R28, SR_TID.X ;  /* 0x00000000001c7919 */ /* 0x000e220000002100 */
[----:B------:R-:W-:-:S13]  /*21a0*/  FSETP.GTU.FTZ.AND P0, PT, R10, RZ, PT ;  /* 0x000000ff0a00720b */ /* 0x000fda0003f1c000 */
[----:B------:R-:W4:Y:S02]  /*21b0*/  @P0 LDC R11, c[0x0][0x238] ;  /* 0x00008e00ff0b0b82 */ /* 0x000f240000000800 */
[----:B----4-:R-:W-:-:S06]  /*21c0*/  @P0 FADD.FTZ R11, R10, R11 ;  /* 0x0000000b0a0b0221 */ /* 0x010fcc0000010000 */
[----:B------:R-:W4:Y:S01]  /*21d0*/  LDC R10, c[0x0][0x294] ;  /* 0x0000a500ff0a7b82 */ /* 0x000f220000000800 */
[----:B------:R1:W0:Y:S02]  /*21e0*/  @P0 MUFU.RSQ R16, R11 ;  /* 0x0000000b00100308 */ /* 0x0002240000001400 */
[--C-:B-1----:R-:W-:Y:S01]  /*21f0*/  FADD.FTZ R11, R20, -R31.reuse ;  /* 0x8000001f140b7221 */ /* 0x102fe20000010000 */
[----:B------:R-:W-:Y:S01]  /*2200*/  FADD.FTZ R31, R14, -R31 ;  /* 0x8000001f0e1f7221 */ /* 0x000fe20000010000 */
[-C--:B0-----:R-:W-:Y:S01]  /*2210*/  FMUL.FTZ R13, R13, R16.reuse ;  /* 0x000000100d0d7220 */ /* 0x081fe20000410000 */
[-C--:B------:R-:W-:Y:S02]  /*2220*/  FMUL.FTZ R29, R29, R16.reuse ;  /* 0x000000101d1d7220 */ /* 0x080fe40000410000 */
[-C--:B------:R-:W-:Y:S01]  /*2230*/  FMUL.FTZ R31, R31, R16.reuse ;  /* 0x000000101f1f7220 */ /* 0x080fe20000410000 */
[-C--:B------:R-:W-:Y:S01]  /*2240*/  FMUL.FTZ R20, R7, R16.reuse ;  /* 0x0000001007147220 */ /* 0x080fe20000410000 */
[----:B------:R-:W-:Y:S01]  /*2250*/  FMUL.FTZ R26, R19, R16 ;  /* 0x00000010131a7220 */ /* 0x000fe20000410000 */
[----:B----4-:R-:W-:-:S02]  /*2260*/  IMAD R10, R10, UR6, R33 ;  /* 0x000000060a0a7c24 */ /* 0x010fc4000f8e0221 */
[-C--:B------:R-:W-:Y:S01]  /*2270*/  FMUL.FTZ R33, R11, R16.reuse ;  /* 0x000000100b217220 */ /* 0x080fe20000410000 */
[-C--:B------:R-:W-:Y:S01]  /*2280*/  FMUL.FTZ R27, R27, R16.reuse ;  /* 0x000000101b1b7220 */ /* 0x080fe20000410000 */
[----:B------:R-:W-:Y:S01]  /*2290*/  FMUL.FTZ R21, R21, R16 ;  /* 0x0000001015157220 */ /* 0x000fe20000410000 */
[C---:B------:R-:W-:Y:S02]  /*22a0*/  IADD3 R18, R10.reuse, 0x80, RZ ;  /* 0x000000800a127810 */ /* 0x040fe40007ffe0ff */
[----:B------:R-:W-:Y:S02]  /*22b0*/  ISETP.GE.U32.AND P0, PT, R10, UR4, PT ;  /* 0x000000040a007c0c */ /* 0x000fe4000bf06070 */
[----:B------:R-:W-:Y:S02]  /*22c0*/  ISETP.GE.U32.AND P3, PT, R18, UR4, PT ;  /* 0x0000000412007c0c */ /* 0x000fe4000bf66070 */
[----:B------:R-:W-:Y:S02]  /*22d0*/  SHF.R.S32.HI R19, RZ, 0x1f, R10 ;  /* 0x0000001fff137819 */ /* 0x000fe4000001140a */
[----:B------:R-:W-:-:S02]  /*22e0*/  SHF.R.S32.HI R16, RZ, 0x1f, R18 ;  /* 0x0000001fff107819 */ /* 0x000fc40000011412 */
[----:B------:R-:W-:Y:S02]  /*22f0*/  ISETP.GE.AND.EX P0, PT, R19, UR5, PT, P0 ;  /* 0x0000000513007c0c */ /* 0x000fe4000bf06300 */
[----:B------:R-:W-:Y:S02]  /*2300*/  ISETP.GE.AND.EX P3, PT, R16, UR5, PT, P3 ;  /* 0x0000000510007c0c */ /* 0x000fe4000bf66330 */
[----:B------:R-:W-:Y:S02]  /*2310*/  ISETP.LT.U32.AND P0, PT, R5, 0x80, !P0 ;  /* 0x000000800500780c */ /* 0x000fe40004701070 */
[----:B------:R-:W-:Y:S02]  /*2320*/  ISETP.LT.U32.AND P3, PT, R28, 0x80, !P3 ;  /* 0x000000801c00780c */ /* 0x000fe40005f61070 */
[----:B--2---:R-:W-:Y:S02]  /*2330*/  SHF.L.U32 R15, R15, 0x10, RZ ;  /* 0x000000100f0f7819 */ /* 0x004fe400000006ff */
[----:B---3--:R-:W-:-:S02]  /*2340*/  SHF.L.U32 R30, R30, 0x10, RZ ;  /* 0x000000101e1e7819 */ /* 0x008fc400000006ff */
[----:B-----5:R-:W-:-:S03]  /*2350*/  SHF.L.U32 R8, R8, 0x10, RZ ;  /* 0x0000001008087819 */ /* 0x020fc600000006ff */
[C-C-:B------:R-:W-:Y:S01]  /*2360*/  FFMA.FTZ R11, R15.reuse, R13, R30.reuse ;  /* 0x0000000d0f0b7223 */ /* 0x140fe2000001001e */
[C-C-:B------:R-:W-:Y:S01]  /*2370*/  FFMA.FTZ R12, R15.reuse, R29, R30.reuse ;  /* 0x0000001d0f0c7223 */ /* 0x140fe2000001001e */
[C-C-:B------:R-:W-:Y:S01]  /*2380*/  FFMA.FTZ R13, R15.reuse, R33, R30.reuse ;  /* 0x000000210f0d7223 */ /* 0x140fe2000001001e */
[----:B------:R-:W-:Y:S01]  /*2390*/  FFMA.FTZ R14, R15, R31, R30 ;  /* 0x0000001f0f0e7223 */ /* 0x000fe2000001001e */
[----:B------:R-:W-:Y:S02]  /*23a0*/  IADD3 R15, R10, 0x40, RZ ;  /* 0x000000400a0f7810 */ /* 0x000fe40007ffe0ff */
[----:B------:R-:W-:Y:S02]  /*23b0*/  SHF.L.U32 R9, R9, 0x10, RZ ;  /* 0x0000001009097819 */ /* 0x000fe400000006ff */
[----:B------:R-:W-:Y:S02]  /*23c0*/  ISETP.GE.U32.AND P2, PT, R15, UR4, PT ;  /* 0x000000040f007c0c */ /* 0x000fe4000bf46070 */
[----:B------:R-:W-:Y:S01]  /*23d0*/  SHF.R.S32.HI R7, RZ, 0x1f, R15 ;  /* 0x0000001fff077819 */ /* 0x000fe2000001140f */
[C-C-:B------:R-:W-:Y:S01]  /*23e0*/  FFMA.FTZ R27, R8.reuse, R27, R9.reuse ;  /* 0x0000001b081b7223 */ /* 0x140fe20000010009 */
[C-C-:B------:R-:W-:Y:S01]  /*23f0*/  FFMA.FTZ R20, R8.reuse, R20, R9.reuse ;  /* 0x0000001408147223 */ /* 0x140fe20000010009 */
[C-C-:B------:R-:W-:Y:S01]  /*2400*/  FFMA.FTZ R21, R8.reuse, R21, R9.reuse ;  /* 0x0000001508157223 */ /* 0x140fe20000010009 */
[----:B------:R-:W-:Y:S01]  /*2410*/  ISETP.GE.AND.EX P2, PT, R7, UR5, PT, P2 ;  /* 0x0000000507007c0c */ /* 0x000fe2000bf46320 */
[----:B------:R-:W-:-:S03]  /*2420*/  FFMA.FTZ R26, R8, R26, R9 ;  /* 0x0000001a081a7223 */ /* 0x000fc60000010009 */
[----:B------:R-:W-:Y:S02]  /*2430*/  ISETP.LT.U32.AND P2, PT, R17, 0x80, !P2 ;  /* 0x000000801100780c */ /* 0x000fe40005741070 */
[----:B------:R-:W-:-:S04]  /*2440*/  IADD3 R17, R10, 0xc0, RZ ;  /* 0x000000c00a117810 */ /* 0x000fc80007ffe0ff */
[----:B------:R-:W-:Y:S01]  /*2450*/  ISETP.GE.U32.AND P4, PT, R17, UR4, PT ;  /* 0x0000000411007c0c */ /* 0x000fe2000bf86070 */
[----:B------:R-:W-:Y:S01]  /*2460*/  ULDC.U8 UR4, c[0x0][0x28c] ;  /* 0x0000a30000047ab9 */ /* 0x000fe20000000000 */
[----:B------:R-:W-:Y:S02]  /*2470*/  SHF.R.S32.HI R5, RZ, 0x1f, R17 ;  /* 0x0000001fff057819 */ /* 0x000fe40000011411 */
[----:B------:R-:W-:Y:S02]  /*2480*/  ISETP.NE.AND P5, PT, RZ, UR4, PT ;  /* 0x00000004ff007c0c */ /* 0x000fe4000bfa5270 */
[----:B------:R-:W-:-:S04]  /*2490*/  ISETP.GE.AND.EX P4, PT, R5, UR5, PT, P4 ;  /* 0x0000000505007c0c */ /* 0x000fc8000bf86340 */
[----:B------:R-:W-:-:S07]  /*24a0*/  ISETP.LT.U32.AND P4, PT, R28, 0x80, !P4 ;  /* 0x000000801c00780c */ /* 0x000fce0006781070 */
        /* <DEDUP_REMOVED lines=11> */
.L_x_1930:
        /* <DEDUP_REMOVED lines=14> */
.L_x_1932:
[----:B------:R-:W-:Y:S05]  /*2640*/  BSYNC B0 ;  /* 0x0000000000007941 */ /* 0x000fea0003800000 */
.L_x_1931:
        /* <DEDUP_REMOVED lines=11> */
.L_x_1933:
        /* <DEDUP_REMOVED lines=12> */
[----:B0-----:R-:W-:-:S05]  /*27c0*/  LEA.HI.X R11, R8, UR5, R15, 0x1, P0 ;  /* 0x00000005080b7c11 */ /* 0x001fca00080f0c0f */
[----:B------:R1:W-:Y:S02]  /*27d0*/  STG.E desc[UR8][R10.64], R27 ;  /* 0x0000001b0a007986 */ /* 0x0003e4000c101908 */
.L_x_1935:
[----:B------:R-:W-:Y:S05]  /*27e0*/  BSYNC B0 ;  /* 0x0000000000007941 */ /* 0x000fea0003800000 */
.L_x_1934:
[----:B------:R-:W-:Y:S05]  /*27f0*/  @!P5 BRA `(.L_x_1936) ;  /* 0x000000000028d947 */ /* 0x000fea0003800000 */
[----:B------:R-:W-:Y:S01]  /*2800*/  FMUL.FTZ R7, R20, -1.4426950216293334961 ;  /* 0xbfb8aa3b14077820 */ /* 0x000fe20000410000 */
[----:B-1----:R-:W-:-:S05]  /*2810*/  FMUL.FTZ R10, R13, -1.4426950216293334961 ;  /* 0xbfb8aa3b0d0a7820 */ /* 0x002fca0000410000 */
        /* <DEDUP_REMOVED lines=8> */
.L_x_1936:
        /* <DEDUP_REMOVED lines=10> */
[----:B-1----:R-:W-:-:S02]  /*2940*/  LEA R10, P0, R8, UR4, 0x1 ;  /* 0x00000004080a7c11 */ /* 0x002fc4000f8008ff */
[----:B------:R-:W-:-:S04]  /*2950*/  IADD3 R7, R9, R7, RZ ;  /* 0x0000000709077210 */ /* 0x000fc80007ffe0ff */
[----:B0-----:R-:W-:-:S05]  /*2960*/  LEA.HI.X R11, R8, UR5, R7, 0x1, P0 ;  /* 0x00000005080b7c11 */ /* 0x001fca00080f0c07 */
[----:B------:R2:W-:Y:S02]  /*2970*/  STG.E desc[UR8][R10.64], R13 ;  /* 0x0000000d0a007986 */ /* 0x0005e4000c101908 */
.L_x_1938:
[----:B------:R-:W-:Y:S05]  /*2980*/  BSYNC B0 ;  /* 0x0000000000007941 */ /* 0x000fea0003800000 */
.L_x_1937:
[----:B------:R-:W-:Y:S05]  /*2990*/  @!P5 BRA `(.L_x_1939) ;  /* 0x000000000028d947 */ /* 0x000fea0003800000 */
[----:B------:R-:W-:Y:S01]  /*29a0*/  FMUL.FTZ R7, R21, -1.4426950216293334961 ;  /* 0xbfb8aa3b15077820 */ /* 0x000fe20000410000 */
[----:B------:R-:W-:-:S05]  /*29b0*/  FMUL.FTZ R9, R14, -1.4426950216293334961 ;  /* 0xbfb8aa3b0e097820 */ /* 0x000fca0000410000 */
[----:B------:R-:W3:Y:S08]  /*29c0*/  MUFU.EX2 R7, R7 ;  /* 0x0000000700077308 */ /* 0x000ef00000000800 */
[----:B------:R-:W1:Y:S01]  /*29d0*/  MUFU.EX2 R9, R9 ;  /* 0x0000000900097308 */ /* 0x000e620000000800 */
[----:B---3--:R-:W-:-:S07]  /*29e0*/  FADD.FTZ R8, R7, 1 ;  /* 0x3f80000007087421 */ /* 0x008fce0000010000 */
[----:B------:R-:W3:Y:S01]  /*29f0*/  MUFU.RCP R8, R8 ;  /* 0x0000000800087308 */ /* 0x000ee20000001000 */
[----:B-12---:R-:W-:-:S07]  /*2a00*/  FADD.FTZ R10, R9, 1 ;  /* 0x3f800000090a7421 */ /* 0x006fce0000010000 */
[----:B0-----:R-:W0:Y:S01]  /*2a10*/  MUFU.RCP R11, R10 ;  /* 0x0000000a000b7308 */ /* 0x001e220000001000 */
[----:B---3--:R-:W-:Y:S01]  /*2a20*/  FMUL.FTZ R21, R21, R8 ;  /* 0x0000000815157220 */ /* 0x008fe20000410000 */
[----:B0-----:R-:W-:-:S07]  /*2a30*/  FMUL.FTZ R14, R14, R11 ;  /* 0x0000000b0e0e7220 */ /* 0x001fce0000410000 */
.L_x_1939:
        /* <DEDUP_REMOVED lines=13> */
.L_x_1941:
[----:B------:R-:W-:Y:S05]  /*2b10*/  BSYNC B0 ;  /* 0x0000000000007941 */ /* 0x000fea0003800000 */
.L_x_1940:
        /* <DEDUP_REMOVED lines=8> */
.L_x_1943:
        /* <DEDUP_REMOVED lines=14> */
.L_x_2441:


//--------------------- .text._Z35group_norm_nhwc_fwd_one_pass_kernelI11Fp16IOBf16WLi512ELi4ELi128EEv26Group_norm_nhwc_fwd_params --------------------------
	.section	.text._Z35group_norm_nhwc_fwd_one_pass_kernelI11Fp16IOBf16WLi512ELi4ELi128EEv26Group_norm_nhwc_fwd_params,"ax",@progbits
	.align	128
        .global         _Z35group_norm_nhwc_fwd_one_pass_kernelI11Fp16IOBf16WLi512ELi4ELi128EEv26Group_norm_nhwc_fwd_params
        .type           _Z35group_norm_nhwc_fwd_one_pass_kernelI11Fp16IOBf16WLi512ELi4ELi128EEv26Group_norm_nhwc_fwd_params,@function
        .size           _Z35group_norm_nhwc_fwd_one_pass_kernelI11Fp16IOBf16WLi512ELi4ELi128EEv26Group_norm_nhwc_fwd_params,(.L_x_2442 - _Z35group_norm_nhwc_fwd_one_pass_kernelI11Fp16IOBf16WLi512ELi4ELi128EEv26Group_norm_nhwc_fwd_params)
        .other          _Z35group_norm_nhwc_fwd_one_pass_kernelI11Fp16IOBf16WLi512ELi4ELi128EEv26Group_norm_nhwc_fwd_params,@"STO_CUDA_ENTRY STV_DEFAULT"
_Z35group_norm_nhwc_fwd_one_pass_kernelI11Fp16IOBf16WLi512ELi4ELi128EEv26Group_norm_nhwc_fwd_params:
.text._Z35group_norm_nhwc_fwd_one_pass_kernelI11Fp16IOBf16WLi512ELi4ELi128EEv26Group_norm_nhwc_fwd_params:
        /* <DEDUP_REMOVED lines=24> */
[----:B------:R-:W-:Y:S02]  /*0180*/  IADD3 R30, R2, 0x1c0, RZ ;  /* 0x000001c0021e7810 */ /* 0x000fe40007ffe0ff */
[----:B------:R-:W-:Y:S02]  /*0190*/  SHF.R.S32.HI R4, RZ, 0x5, R4 ;  /* 0x00000005ff047819 */ /* 0x000fe40000011404 */
[----:B------:R-:W-:Y:S02]  /*01a0*/  SHF.R.S32.HI R36, RZ, 0x1f, R31 ;  /* 0x0000001fff247819 */ /* 0x000fe4000001141f */
[----:B------:R-:W-:Y:S02]  /*01b0*/  SHF.R.S32.HI R34, RZ, 0x1f, R30 ;  /* 0x0000001fff227819 */ /* 0x000fe4000001141e */
[----:B------:R-:W-:Y:S01]  /*01c0*/  LEA R32, R4, UR4, 0x3 ;  /* 0x0000000404207c11 */ /* 0x000fe2000f8e18ff */
[----:B--2---:R-:W-:-:S06]  /*01d0*/  UMOV UR4, URZ ;  /* 0x0000003f00047c82 */ /* 0x004fcc0008000000 */
.L_x_1980:
[----:B0-----:R-:W0:Y:S01]  /*01e0*/  LDC R9, c[0x0][0x288] ;  /* 0x0000a200ff097b82 */ /* 0x001e220000000800 */
[----:B------:R-:W-:Y:S01]  /*01f0*/  IABS R8, UR11 ;  /* 0x0000000b00087c13 */ /* 0x000fe20008000000 */
[----:B------:R-:W-:Y:S01]  /*0200*/  ULDC.64 UR14, c[0x0][0x278] ;  /* 0x00009e00000e7ab9 */ /* 0x000fe20000000a00 */
[----:B------:R-:W-:Y:S01]  /*0210*/  ISETP.GT.U32.AND P2, PT, R33, 0x7f, PT ;  /* 0x0000007f2100780c */ /* 0x000fe20003f44070 */
[----:B------:R-:W-:Y:S01]  /*0220*/  ULDC.64 UR6, c[0x0][0x280] ;  /* 0x0000a00000067ab9 */ /* 0x000fe20000000a00 */
[C---:B------:R-:W-:Y:S02]  /*0230*/  IADD3 R26, R2.reuse, 0x80, RZ ;  /* 0x00000080021a7810 */ /* 0x040fe40007ffe0ff */
[C---:B------:R-:W-:Y:S02]  /*0240*/  IADD3 R12, R2.reuse, 0xc0, RZ ;  /* 0x000000c0020c7810 */ /* 0x040fe40007ffe0ff */
[----:B------:R-:W-:Y:S02]  /*0250*/  IADD3 R27, R2, 0x100, RZ ;  /* 0x00000100021b7810 */ /* 0x000fe40007ffe0ff */
[----:B0123--:R-:W-:-:S02]  /*0260*/  IABS R6, R9 ;  /* 0x0000000900067213 */ /* 0x00ffc40000000000 */
[----:B------:R-:W-:Y:S02]  /*0270*/  ISETP.NE.AND P3, PT, R9, RZ, PT ;  /* 0x000000ff0900720c */ /* 0x000fe40003f65270 */
[----:B------:R-:W0:Y:S08]  /*0280*/  I2F.RP R3, R6 ;  /* 0x0000000600037306 */ /* 0x000e300000209400 */
[----:B0-----:R-:W0:Y:S02]  /*0290*/  MUFU.RCP R3, R3 ;  /* 0x0000000300037308 */ /* 0x001e240000001000 */
[----:B0---4-:R-:W-:-:S06]  /*02a0*/  IADD3 R4, R3, 0xffffffe, RZ ;  /* 0x0ffffffe03047810 */ /* 0x011fcc0007ffe0ff */
[----:B------:R0:W1:Y:S02]  /*02b0*/  F2I.FTZ.U32.TRUNC.NTZ R5, R4 ;  /* 0x0000000400057305 */ /* 0x000064000021f000 */
[----:B0-----:R-:W-:Y:S01]  /*02c0*/  HFMA2.MMA R4, -RZ, RZ, 0, 0 ;  /* 0x00000000ff047435 */ /* 0x001fe200000001ff */
[----:B-1----:R-:W-:-:S05]  /*02d0*/  IADD3 R7, RZ, -R5, RZ ;  /* 0x80000005ff077210 */ /* 0x002fca0007ffe0ff */
[----:B------:R-:W-:-:S04]  /*02e0*/  IMAD R7, R7, R6, RZ ;  /* 0x0000000607077224 */ /* 0x000fc800078e02ff */
[----:B------:R-:W-:Y:S01]  /*02f0*/  IMAD.HI.U32 R5, R5, R7, R4 ;  /* 0x0000000705057227 */ /* 0x000fe200078e0004 */
[----:B------:R-:W-:-:S05]  /*0300*/  MOV R7, R8 ;  /* 0x0000000800077202 */ /* 0x000fca0000000f00 */
[----:B------:R-:W-:-:S05]  /*0310*/  IMAD.HI.U32 R5, R5, R7, RZ ;  /* 0x0000000705057227 */ /* 0x000fca00078e00ff */
[----:B------:R-:W-:-:S05]  /*0320*/  IADD3 R3, -R5, RZ, RZ ;  /* 0x000000ff05037210 */ /* 0x000fca0007ffe1ff */
[----:B------:R-:W-:Y:S01]  /*0330*/  IMAD R3, R6, R3, R7 ;  /* 0x0000000306037224 */ /* 0x000fe200078e0207 */
[----:B------:R-:W-:-:S04]  /*0340*/  SHF.R.S32.HI R7, RZ, 0x1f, R2 ;  /* 0x0000001fff077819 */ /* 0x000fc80000011402 */
[----:B------:R-:W-:-:S13]  /*0350*/  ISETP.GT.U32.AND P1, PT, R6, R3, PT ;  /* 0x000000030600720c */ /* 0x000fda0003f24070 */
[-C--:B------:R-:W-:Y:S02]  /*0360*/  @!P1 IADD3 R3, R3, -R6.reuse, RZ ;  /* 0x8000000603039210 */ /* 0x080fe40007ffe0ff */
[----:B------:R-:W-:Y:S02]  /*0370*/  @!P1 IADD3 R5, R5, 0x1, RZ ;  /* 0x0000000105059810 */ /* 0x000fe40007ffe0ff */
[----:B------:R-:W-:Y:S02]  /*0380*/  ISETP.GE.U32.AND P0, PT, R3, R6, PT ;  /* 0x000000060300720c */ /* 0x000fe40003f06070 */
[----:B------:R-:W-:Y:S02]  /*0390*/  LOP3.LUT R3, R9, UR11, RZ, 0x3c, !PT ;  /* 0x0000000b09037c12 */ /* 0x000fe4000f8e3cff */
[----:B------:R-:W-:Y:S02]  /*03a0*/  ISETP.GE.U32.AND P1, PT, R2, UR14, PT ;  /* 0x0000000e02007c0c */ /* 0x000fe4000bf26070 */
[----:B------:R-:W-:-:S02]  /*03b0*/  ISETP.GE.AND P4, PT, R3, RZ, PT ;  /* 0x000000ff0300720c */ /* 0x000fc40003f86270 */
[----:B------:R-:W-:Y:S02]  /*03c0*/  ISETP.GE.OR.EX P1, PT, R7, UR15, P2, P1 ;  /* 0x0000000f07007c0c */ /* 0x000fe40009726710 */
[----:B------:R-:W-:Y:S02]  /*03d0*/  SHF.L.U32 R3, R33, 0x1, RZ ;  /* 0x0000000121037819 */ /* 0x000fe400000006ff */
[----:B------:R-:W-:Y:S02]  /*03e0*/  SHF.R.S32.HI R6, RZ, 0x1f, R12 ;  /* 0x0000001fff067819 */ /* 0x000fe4000001140c */
[----:B------:R-:W-:Y:S02]  /*03f0*/  @P0 IADD3 R5, R5, 0x1, RZ ;  /* 0x0000000105050810 */ /* 0x000fe40007ffe0ff */
[----:B------:R-:W-:Y:S02]  /*0400*/  ISETP.GE.U32.AND P0, PT, R31, UR14, PT ;  /* 0x0000000e1f007c0c */ /* 0x000fe4000bf06070 */
[----:B------:R-:W-:-:S02]  /*0410*/  MOV R17, R5 ;  /* 0x0000000500117202 */ /* 0x000fc40000000f00 */
[----:B------:R-:W-:Y:S01]  /*0420*/  ISETP.GE.AND.EX P0, PT, R36, UR15, PT, P0 ;  /* 0x0000000f24007c0c */ /* 0x000fe2000bf06300 */
[----:B------:R-:W0:Y:S01]  /*0430*/  @!P1 LDC.64 R4, c[0x0][0x270] ;  /* 0x00009c00ff049b82 */ /* 0x000e220000000a00 */
[----:B------:R-:W-:Y:S02]  /*0440*/  @!P4 IADD3 R17, -R17, RZ, RZ ;  /* 0x000000ff1111c210 */ /* 0x000fe40007ffe1ff */
[----:B------:R-:W-:Y:S02]  /*0450*/  ISETP.LT.U32.AND P0, PT, R33, 0x80, !P0 ;  /* 0x000000802100780c */ /* 0x000fe40004701070 */
[----:B------:R-:W-:Y:S02]  /*0460*/  @!P3 LOP3.LUT R17, RZ, R9, RZ, 0x33, !PT ;  /* 0x00000009ff11b212 */ /* 0x000fe400078e33ff */
[----:B------:R-:W-:Y:S02]  /*0470*/  LOP3.LUT R3, R3, 0x2, RZ, 0xc0, !PT ;  /* 0x0000000203037812 */ /* 0x000fe400078ec0ff */
[----:B------:R-:W-:-:S02]  /*0480*/  IADD3 R14, -R17, RZ, RZ ;  /* 0x000000ff110e7210 */ /* 0x000fc40007ffe1ff */
[----:B------:R-:W-:Y:S02]  /*0490*/  ISETP.GE.U32.AND P3, PT, R26, UR14, PT ;  /* 0x0000000e1a007c0c */ /* 0x000fe4000bf66070 */
[----:B------:R-:W-:Y:S01]  /*04a0*/  SHF.R.S32.HI R10, RZ, 0x1f, R17 ;  /* 0x0000001fff0a7819 */ /* 0x000fe20000011411 */
[----:B------:R-:W-:Y:S01]  /*04b0*/  IMAD R14, R9, R14, UR11 ;  /* 0x0000000b090e7e24 */ /* 0x000fe2000f8e020e */
[----:B------:R-:W-:Y:S01]  /*04c0*/  ISETP.GE.U32.AND P4, PT, R12, UR14, PT ;  /* 0x0000000e0c007c0c */ /* 0x000fe2000bf86070 */
[----:B------:R-:W1:Y:S02]  /*04d0*/  @P0 LDC.64 R20, c[0x0][0x270] ;  /* 0x00009c00ff140b82 */ /* 0x000e640000000a00 */
[----:B------:R-:W-:Y:S01]  /*04e0*/  IMAD R10, R10, UR6, RZ ;  /* 0x000000060a0a7c24 */ /* 0x000fe2000f8e02ff */
[----:B------:R-:W-:Y:S02]  /*04f0*/  LEA R14, R14, R3, 0x2 ;  /* 0x000000030e0e7211 */ /* 0x000fe400078e10ff */
[----:B------:R-:W-:Y:S01]  /*0500*/  SHF.R.S32.HI R3, RZ, 0x1f, R26 ;  /* 0x0000001fff037819 */ /* 0x000fe2000001141a */
[----:B------:R-:W-:Y:S01]  /*0510*/  IMAD R19, R17, UR7, R10 ;  /* 0x0000000711137c24 */ /* 0x000fe2000f8e020a */
[--C-:B------:R-:W-:Y:S01]  /*0520*/  SHF.R.S32.HI R15, RZ, 0x1f, R14.reuse ;  /* 0x0000001fff0f7819 */ /* 0x100fe2000001140e */
[----:B------:R-:W2:Y:S01]  /*0530*/  @P0 LDC.64 R8, c[0x0][0x220] ;  /* 0x00008800ff080b82 */ /* 0x000ea20000000a00 */
[----:B------:R-:W-:Y:S01]  /*0540*/  ISETP.GE.OR.EX P2, PT, R3, UR15, P2, P3 ;  /* 0x0000000f03007c0c */ /* 0x000fe20009746730 */
[----:B0-----:R-:W-:Y:S01]  /*0550*/  @!P1 IMAD R7, R7, R4, RZ ;  /* 0x0000000407079224 */ /* 0x001fe200078e02ff */
[----:B------:R-:W-:Y:S01]  /*0560*/  ISETP.GE.AND.EX P3, PT, R6, UR15, PT, P4 ;  /* 0x0000000f06007c0c */ /* 0x000fe2000bf66340 */
[----:B------:R-:W-:-:S03]  /*0570*/  IMAD.WIDE.U32 R16, R17, UR6, R14 ;  /* 0x0000000611107c25 */ /* 0x000fc6000f8e000e */
[----:B------:R-:W-:Y:S01]  /*0580*/  ISETP.LT.U32.AND P3, PT, R33, 0x80, !P3 ;  /* 0x000000802100780c */ /* 0x000fe20005f61070 */
[----:B------:R-:W0:Y:S01]  /*0590*/  @!P1 LDC.64 R10, c[0x0][0x220] ;  /* 0x00008800ff0a9b82 */ /* 0x000e220000000a00 */
[----:B------:R-:W-:Y:S01]  /*05a0*/  IADD3 R19, R17, R19, RZ ;  /* 0x0000001311137210 */ /* 0x000fe20007ffe0ff */
[----:B------:R-:W-:Y:S01]  /*05b0*/  @!P1 IMAD R7, R2, R5, R7 ;  /* 0x0000000502079224 */ /* 0x000fe200078e0207 */
[----:B------:R-:W-:Y:S02]  /*05c0*/  @!P1 MOV R28, R16 ;  /* 0x00000010001c9202 */ /* 0x000fe40000000f00 */
[----:B------:R-:W-:Y:S01]  /*05d0*/  @!P1 MOV R29, R19 ;  /* 0x00000013001d9202 */ /* 0x000fe20000000f00 */
[----:B-1----:R-:W-:Y:S02]  /*05e0*/  @P0 IMAD R18, R36, R20, RZ ;  /* 0x0000001424120224 */ /* 0x002fe400078e02ff */
[----:B------:R-:W1:Y:S01]  /*05f0*/  @!P2 LDC.64 R22, c[0x0][0x270] ;  /* 0x00009c00ff16ab82 */ /* 0x000e620000000a00 */
[----:B------:R-:W-:-:S04]  /*0600*/  @!P1 IMAD.WIDE.U32 R4, R2, R4, R28 ;  /* 0x0000000402049225 */ /* 0x000fc800078e001c */
[----:B------:R-:W-:Y:S01]  /*0610*/  @P0 IMAD R13, R31, R21, R18 ;  /* 0x000000151f0d0224 */ /* 0x000fe200078e0212 */
[----:B------:R-:W-:Y:S02]  /*0620*/  @P0 MOV R18, R16 ;  /* 0x0000001000120202 */ /* 0x000fe40000000f00 */
[----:B------:R-:W3:Y:S01]  /*0630*/  @P3 LDC.64 R24, c[0x0][0x270] ;  /* 0x00009c00ff183b82 */ /* 0x000ee20000000a00 */
[----:B------:R-:W-:Y:S02]  /*0640*/  @!P1 IADD3 R7, R5, R7, RZ ;  /* 0x0000000705079210 */ /* 0x000fe40007ffe0ff */
[----:B------:R-:W-:Y:S01]  /*0650*/  @P0 IMAD.WIDE.U32 R20, R31, R20, R18 ;  /* 0x000000141f140225 */ /* 0x000fe200078e0012 */
[----:B------:R-:W-:Y:S02]  /*0660*/  SHF.R.S32.HI R5, RZ, 0x1f, R27 ;  /* 0x0000001fff057819 */ /* 0x000fe4000001141b */
[----:B0-----:R-:W-:Y:S02]  /*0670*/  @!P1 LEA R10, P5, R4, R10, 0x1 ;  /* 0x0000000a040a9211 */ /* 0x001fe400078a08ff */
[----:B------:R-:W-:-:S02]  /*0680*/  @P0 IADD3 R13, R21, R13, RZ ;  /* 0x0000000d150d0210 */ /* 0x000fc40007ffe0ff */
[----:B--2---:R-:W-:Y:S02]  /*0690*/  @P0 LEA R8, P4, R20, R8, 0x1 ;  /* 0x0000000814080211 */ /* 0x004fe400078808ff */
[----:B------:R-:W-:Y:S02]  /*06a0*/  @!P1 LEA.HI.X R11, R4, R11, R7, 0x1, P5 ;  /* 0x0000000b040b9211 */ /* 0x000fe400028f0c07 */
[----:B------:R-:W-:Y:S01]  /*06b0*/  @P0 LEA.HI.X R9, R20, R9, R13, 0x1, P4 ;  /* 0x0000000914090211 */ /* 0x000fe200020f0c0d */
[----:B------:R-:W-:Y:S01]  /*06c0*/  HFMA2.MMA R13, -RZ, RZ, 0, 0 ;  /* 0x00000000ff0d7435 */ /* 0x000fe200000001ff */
[----:B------:R-:W-:Y:S01]  /*06d0*/  ISETP.GE.U32.AND P4, PT, R27, UR14, PT ;  /* 0x0000000e1b007c0c */ /* 0x000fe2000bf86070 */
[----:B------:R-:W0:Y:S01]  /*06e0*/  @P3 LDC.64 R20, c[0x0][0x220] ;  /* 0x00008800ff143b82 */ /* 0x000e220000000a00 */
[----:B-1----:R-:W-:Y:S01]  /*06f0*/  @!P2 IMAD R3, R3, R22, RZ ;  /* 0x000000160303a224 */ /* 0x002fe200078e02ff */
[----:B------:R-:W-:-:S06]  /*0700*/  @!P2 MOV R7, R19 ;  /* 0x000000130007a202 */ /* 0x000fcc0000000f00 */
[----:B------:R1:W2:Y:S01]  /*0710*/  @P0 LDG.E R13, desc[UR8][R8.64] ;  /* 0x00000008080d0981 */ /* 0x0002a2000c1e1900 */
[----:B------:R-:W-:Y:S01]  /*0720*/  ISETP.GE.AND.EX P0, PT, R5, UR15, PT, P4 ;  /* 0x0000000f05007c0c */ /* 0x000fe2000bf06340 */
[----:B---3--:R-:W-:Y:S01]  /*0730*/  @P3 IMAD R28, R6, R24, RZ ;  /* 0x00000018061c3224 */ /* 0x008fe200078e02ff */
[----:B------:R-:W-:Y:S01]  /*0740*/  @!P2 MOV R6, R16 ;  /* 0x000000100006a202 */ /* 0x000fe20000000f00 */
[----:B------:R-:W-:Y:S01]  /*0750*/  @!P2 IMAD R3, R26, R23, R3 ;  /* 0x000000171a03a224 */ /* 0x000fe200078e0203 */
[----:B------:R-:W-:Y:S01]  /*0760*/  ISETP.LT.U32.AND P0, PT, R33, 0x80, !P0 ;  /* 0x000000802100780c */ /* 0x000fe20004701070 */
[----:B------:R-:W-:Y:S01]  /*0770*/  @P3 IMAD R28, R12, R25, R28 ;  /* 0x000000190c1c3224 */ /* 0x000fe200078e021c */
[----:B------:R-:W-:Y:S01]  /*0780*/  IADD3 R4, R2, 0x140, RZ ;  /* 0x0000014002047810 */ /* 0x000fe20007ffe0ff */
[----:B------:R-:W-:Y:S01]  /*0790*/  @!P2 IMAD.WIDE.U32 R22, R26, R22, R6 ;  /* 0x000000161a16a225 */ /* 0x000fe200078e0006 */
[----:B------:R-:W-:Y:S01]  /*07a0*/  @P3 MOV R6, R16 ;  /* 0x0000001000063202 */ /* 0x000fe20000000f00 */
[----:B-1----:R-:W1:Y:S01]  /*07b0*/  @!P2 LDC.64 R8, c[0x0][0x220] ;  /* 0x00008800ff08ab82 */ /* 0x002e620000000a00 */
[----:B------:R-:W-:-:S02]  /*07c0*/  @P3 MOV R7, R19 ;  /* 0x0000001300073202 */ /* 0x000fc40000000f00 */
[----:B------:R-:W-:Y:S02]  /*07d0*/  ISETP.GE.U32.AND P4, PT, R4, UR14, PT ;  /* 0x0000000e04007c0c */ /* 0x000fe4000bf86070 */
[----:B------:R-:W-:Y:S01]  /*07e0*/  SHF.R.S32.HI R26, RZ, 0x1f, R4 ;  /* 0x0000001fff1a7819 */ /* 0x000fe20000011404 */
[----:B------:R-:W-:Y:S01]  /*07f0*/  @P3 IMAD.WIDE.U32 R24, R12, R24, R6 ;  /* 0x000000180c183225 */ /* 0x000fe200078e0006 */
[----:B------:R-:W-:Y:S01]  /*0800*/  @!P2 IADD3 R3, R23, R3, RZ ;  /* 0x000000031703a210 */ /* 0x000fe20007ffe0ff */
[----:B------:R-:W3:Y:S01]  /*0810*/  @P0 LDC.64 R6, c[0x0][0x270] ;  /* 0x00009c00ff060b82 */ /* 0x000ee20000000a00 */
[----:B------:R-:W-:Y:S02]  /*0820*/  ISETP.GE.AND.EX P4, PT, R26, UR15, PT, P4 ;  /* 0x0000000f1a007c0c */ /* 0x000fe4000bf86340 */
[----:B------:R-:W-:Y:S02]  /*0830*/  @P3 IADD3 R28, R25, R28, RZ ;  /* 0x0000001c191c3210 */ /* 0x000fe40007ffe0ff */
[----:B------:R-:W-:-:S02]  /*0840*/  ISETP.LT.U32.AND P4, PT, R33, 0x80, !P4 ;  /* 0x000000802100780c */ /* 0x000fc40006781070 */
[----:B0-----:R-:W-:-:S04]  /*0850*/  @P3 LEA R20, P6, R24, R20, 0x1 ;  /* 0x0000001418143211 */ /* 0x001fc800078c08ff */
[----:B------:R-:W-:Y:S02]  /*0860*/  @P3 LEA.HI.X R21, R24, R21, R28, 0x1, P6 ;  /* 0x0000001518153211 */ /* 0x000fe400030f0c1c */
[----:B------:R-:W0:Y:S01]  /*0870*/  @P0 LDC.64 R24, c[0x0][0x220] ;  /* 0x00008800ff180b82 */ /* 0x000e220000000a00 */
[----:B-1----:R-:W-:-:S04]  /*0880*/  @!P2 LEA R8, P5, R22, R8, 0x1 ;  /* 0x000000081608a211 */ /* 0x002fc800078a08ff */
[----:B------:R-:W-:Y:S01]  /*0890*/  @!P2 LEA.HI.X R9, R22, R9, R3, 0x1, P5 ;  /* 0x000000091609a211 */ /* 0x000fe200028f0c03 */
[----:B------:R-:W-:Y:S02]  /*08a0*/  HFMA2.MMA R3, -RZ, RZ, 0, 0 ;  /* 0x00000000ff037435 */ /* 0x000fe400000001ff */
[----:B------:R-:W1:Y:S01]  /*08b0*/  @P4 LDC.64 R22, c[0x0][0x270] ;  /* 0x00009c00ff164b82 */ /* 0x000e620000000a00 */
[----:B------:R-:W-:Y:S01]  /*08c0*/  IADD3 R12, R2, 0x180, RZ ;  /* 0x00000180020c7810 */ /* 0x000fe20007ffe0ff */
[----:B---3--:R-:W-:-:S03]  /*08d0*/  @P0 IMAD R28, R5, R6, RZ ;  /* 0x00000006051c0224 */ /* 0x008fc600078e02ff */
[----:B------:R-:W-:-:S03]  /*08e0*/  SHF.R.S32.HI R5, RZ, 0x1f, R12 ;  /* 0x0000001fff057819 */ /* 0x000fc6000001140c */
[----:B------:R3:W4:Y:S01]  /*08f0*/  @P3 LDG.E R3, desc[UR8][R20.64] ;  /* 0x0000000814033981 */ /* 0x000722000c1e1900 */
[----:B------:R-:W-:Y:S01]  /*0900*/  ISETP.GE.U32.AND P3, PT, R12, UR14, PT ;  /* 0x0000000e0c007c0c */ /* 0x000fe2000bf66070 */
[----:B------:R-:W-:Y:S01]  /*0910*/  @P0 IMAD R28, R27, R7, R28 ;  /* 0x000000071b1c0224 */ /* 0x000fe200078e021c */
[----:B------:R-:W-:Y:S02]  /*0920*/  ISETP.GE.U32.AND P5, PT, R30, UR14, PT ;  /* 0x0000000e1e007c0c */ /* 0x000fe4000bfa6070 */
[----:B------:R-:W-:Y:S02]  /*0930*/  ISETP.GE.AND.EX P3, PT, R5, UR15, PT, P3 ;  /* 0x0000000f05007c0c */ /* 0x000fe4000bf66330 */
[----:B------:R-:W-:Y:S02]  /*0940*/  ISETP.GE.AND.EX P5, PT, R34, UR15, PT, P5 ;  /* 0x0000000f22007c0c */ /* 0x000fe4000bfa6350 */
[----:B------:R-:W-:Y:S02]  /*0950*/  ISETP.LT.U32.AND P3, PT, R33, 0x80, !P3 ;  /* 0x000000802100780c */ /* 0x000fe40005f61070 */
[----:B---3--:R-:W-:-:S02]  /*0960*/  @P0 MOV R20, R16 ;  /* 0x0000001000140202 */ /* 0x008fc40000000f00 */
[----:B------:R-:W-:Y:S01]  /*0970*/  @P0 MOV R21, R19 ;  /* 0x0000001300150202 */ /* 0x000fe20000000f00 */
[----:B-1----:R-:W-:Y:S01]  /*0980*/  @P4 IMAD R26, R26, R22, RZ ;  /* 0x000000161a1a4224 */ /* 0x002fe200078e02ff */
[----:B------:R-:W-:Y:S01]  /*0990*/  ISETP.LT.U32.AND P5, PT, R33, 0x80, !P5 ;  /* 0x000000802100780c */ /* 0x000fe20006fa1070 */
[----:B------:R-:W-:-:S03]  /*09a0*/  @P0 IMAD.WIDE.U32 R6, R27, R6, R20 ;  /* 0x000000061b060225 */ /* 0x000fc600078e0014 */
[----:B------:R-:W1:Y:S01]  /*09b0*/  @P4 LDC.64 R20, c[0x0][0x220] ;  /* 0x00008800ff144b82 */ /* 0x000e620000000a00 */
[----:B------:R-:W-:Y:S01]  /*09c0*/  @P4 IMAD R26, R4, R23, R26 ;  /* 0x00000017041a4224 */ /* 0x000fe200078e021a */
[----:B------:R-:W-:Y:S02]  /*09d0*/  @P0 IADD3 R28, R7, R28, RZ ;  /* 0x0000001c071c0210 */ /* 0x000fe40007ffe0ff */
[C---:B0-----:R-:W-:Y:S02]  /*09e0*/  @P0 LEA R24, P6, R6.reuse, R24, 0x1 ;  /* 0x0000001806180211 */ /* 0x041fe400078c08ff */
[----:B------:R-:W-:Y:S02]  /*09f0*/  @P4 MOV R7, R19 ;  /* 0x0000001300074202 */ /* 0x000fe40000000f00 */
[----:B------:R-:W-:Y:S02]  /*0a00*/  @P0 LEA.HI.X R25, R6, R25, R28, 0x1, P6 ;  /* 0x0000001906190211 */ /* 0x000fe400030f0c1c */
[----:B------:R-:W-:-:S02]  /*0a10*/  CS2R R28, SRZ ;  /* 0x00000000001c7805 */ /* 0x000fc4000001ff00 */
[----:B------:R-:W-:-:S05]  /*0a20*/  @P4 MOV R6, R16 ;  /* 0x0000001000064202 */ /* 0x000fca0000000f00 */
[----:B------:R-:W-:Y:S01]  /*0a30*/  @P4 IMAD.WIDE.U32 R22, R4, R22, R6 ;  /* 0x0000001604164225 */ /* 0x000fe200078e0006 */
[----:B------:R0:W3:Y:S01]  /*0a40*/  @!P1 LDG.E R29, desc[UR8][R10.64] ;  /* 0x000000080a1d9981 */ /* 0x0000e2000c1e1900 */
[----:B------:R-:W5:Y:S01]  /*0a50*/  @P3 LDC.64 R6, c[0x0][0x270] ;  /* 0x00009c00ff063b82 */ /* 0x000f620000000a00 */
[----:B------:R-:W-:Y:S02]  /*0a60*/  HFMA2.MMA R4, -RZ, RZ, 0, 0 ;  /* 0x00000000ff047435 */ /* 0x000fe400000001ff */
[----:B------:R-:W-:Y:S01]  /*0a70*/  @P4 IADD3 R26, R23, R26, RZ ;  /* 0x0000001a171a4210 */ /* 0x000fe20007ffe0ff */
[----:B------:R-:W4:Y:S01]  /*0a80*/  @!P2 LDG.E R28, desc[UR8][R8.64] ;  /* 0x00000008081ca981 */ /* 0x000f22000c1e1900 */
[----:B-1----:R-:W-:-:S03]  /*0a90*/  @P4 LEA R20, P6, R22, R20, 0x1 ;  /* 0x0000001416144211 */ /* 0x002fc600078c08ff */
[----:B0-----:R-:W0:Y:S01]  /*0aa0*/  @P5 LDC.64 R10, c[0x0][0x270] ;  /* 0x00009c00ff0a5b82 */ /* 0x001e220000000a00 */
[----:B------:R-:W-:Y:S02]  /*0ab0*/  @P4 LEA.HI.X R21, R22, R21, R26, 0x1, P6 ;  /* 0x0000001516154211 */ /* 0x000fe400030f0c1a */
[----:B------:R1:W4:Y:S05]  /*0ac0*/  @P0 LDG.E R4, desc[UR8][R24.64] ;  /* 0x0000000818040981 */ /* 0x00032a000c1e1900 */
[----:B------:R-:W0:Y:S01]  /*0ad0*/  @P3 LDC.64 R22, c[0x0][0x220] ;  /* 0x00008800ff163b82 */ /* 0x000e220000000a00 */
[----:B-1----:R-:W-:-:S07]  /*0ae0*/  @P3 MOV R24, R16 ;  /* 0x0000001000183202 */ /* 0x002fce0000000f00 */
[----:B------:R-:W1:Y:S01]  /*0af0*/  @P5 LDC.64 R8, c[0x0][0x220] ;  /* 0x00008800ff085b82 */ /* 0x000e620000000a00 */
[----:B------:R-:W-:Y:S01]  /*0b00*/  @P3 MOV R25, R19 ;  /* 0x0000001300193202 */ /* 0x000fe20000000f00 */
[----:B-----5:R-:W-:-:S04]  /*0b10*/  @P3 IMAD R5, R5, R6, RZ ;  /* 0x0000000605053224 */ /* 0x020fc800078e02ff */
[C---:B------:R-:W-:Y:S02]  /*0b20*/  @P3 IMAD R7, R12.reuse, R7, R5 ;  /* 0x000000070c073224 */ /* 0x040fe400078e0205 */
[----:B------:R-:W-:Y:S01]  /*0b30*/  @P3 IMAD.WIDE.U32 R24, R12, R6, R24 ;  /* 0x000000060c183225 */ /* 0x000fe200078e0018 */
[----:B------:R-:W-:Y:S02]  /*0b40*/  @P5 MOV R6, R16 ;  /* 0x0000001000065202 */ /* 0x000fe40000000f00 */
[----:B------:R-:W-:Y:S01]  /*0b50*/  MOV R5, RZ ;  /* 0x000000ff00057202 */ /* 0x000fe20000000f00 */
[----:B0-----:R-:W-:Y:S01]  /*0b60*/  @P5 IMAD R27, R34, R10, RZ ;  /* 0x0000000a221b5224 */ /* 0x001fe200078e02ff */
[----:B------:R-:W-:Y:S02]  /*0b70*/  @P3 IADD3 R12, R25, R7, RZ ;  /* 0x00000007190c3210 */ /* 0x000fe40007ffe0ff */
[----:B------:R-:W-:Y:S01]  /*0b80*/  @P5 MOV R7, R19 ;  /* 0x0000001300075202 */ /* 0x000fe20000000f00 */
[----:B------:R-:W-:Y:S01]  /*0b90*/  @P5 IMAD R27, R30, R11, R27 ;  /* 0x0000000b1e1b5224 */ /* 0x000fe200078e021b */
[----:B------:R-:W-:Y:S01]  /*0ba0*/  @P3 LEA R22, P0, R24, R22, 0x1 ;  /* 0x0000001618163211 */ /* 0x000fe200078008ff */
[----:B------:R0:W5:Y:S01]  /*0bb0*/  @P4 LDG.E R5, desc[UR8][R20.64] ;  /* 0x0000000814054981 */ /* 0x000162000c1e1900 */
[----:B------:R-:W-:Y:S01]  /*0bc0*/  @P5 IMAD.WIDE.U32 R10, R30, R10, R6 ;  /* 0x0000000a1e0a5225 */ /* 0x000fe200078e0006 */
[----:B------:R-:W-:-:S02]  /*0bd0*/  CS2R R6, SRZ ;  /* 0x0000000000067805 */ /* 0x000fc4000001ff00 */
[----:B------:R-:W-:Y:S02]  /*0be0*/  @P3 LEA.HI.X R23, R24, R23, R12, 0x1, P0 ;  /* 0x0000001718173211 */ /* 0x000fe400000f0c0c */
[----:B------:R-:W-:Y:S02]  /*0bf0*/  @P5 IADD3 R27, R11, R27, RZ ;  /* 0x0000001b0b1b5210 */ /* 0x000fe40007ffe0ff */
[C---:B-1----:R-:W-:Y:S01]  /*0c00*/  @P5 LEA R8, P0, R10.reuse, R8, 0x1 ;  /* 0x000000080a085211 */ /* 0x042fe200078008ff */
[----:B------:R-:W5:Y:S03]  /*0c10*/  @P3 LDG.E R6, desc[UR8][R22.64] ;  /* 0x0000000816063981 */ /* 0x000f66000c1e1900 */
[----:B------:R-:W-:-:S05]  /*0c20*/  @P5 LEA.HI.X R9, R10, R9, R27, 0x1, P0 ;  /* 0x000000090a095211 */ /* 0x000fca00000f0c1b */
[----:B------:R4:W5:Y:S01]  /*0c30*/  @P5 LDG.E R7, desc[UR8][R8.64] ;  /* 0x0000000808075981 */ /* 0x000962000c1e1900 */
[----:B------:R-:W-:Y:S01]  /*0c40*/  ISETP.GT.AND P0, PT, R37, 0x1e, PT ;  /* 0x0000001e2500780c */ /* 0x000fe20003f04270 */
[--C-:B--2---:R-:W-:Y:S02]  /*0c50*/  HADD2.F32 R25, -RZ, R13.reuse.H1_H1 ;  /* 0x3000000dff197230 */ /* 0x104fe40000004100 */
[----:B------:R-:W-:-:S03]  /*0c60*/  HADD2.F32 R12, -RZ, R13.H0_H0 ;  /* 0x2000000dff0c7230 */ /* 0x000fc60000004100 */
[----:B------:R-:W-:Y:S01]  /*0c70*/  FMUL.FTZ R27, R25, R25 ;  /* 0x00000019191b7220 */ /* 0x000fe20000410000 */
[--C-:B---3--:R-:W-:Y:S02]  /*0c80*/  HADD2.F32 R11, -RZ, R29.reuse.H1_H1 ;  /* 0x3000001dff0b7230 */ /* 0x108fe40000004100 */
[----:B------:R-:W-:-:S03]  /*0c90*/  HADD2.F32 R10, -RZ, R29.H0_H0 ;  /* 0x2000001dff0a7230 */ /* 0x000fc60000004100 */
[----:B0-----:R-:W-:Y:S01]  /*0ca0*/  FMUL.FTZ R21, R11, R11 ;  /* 0x0000000b0b157220 */ /* 0x001fe20000410000 */
[--C-:B----4-:R-:W-:Y:S02]  /*0cb0*/  HADD2.F32 R9, -RZ, R28.reuse.H1_H1 ;  /* 0x3000001cff097230 */ /* 0x110fe40000004100 */
[C---:B------:R-:W-:Y:S01]  /*0cc0*/  FADD.FTZ R11, R10.reuse, R11 ;  /* 0x0000000b0a0b7221 */ /* 0x040fe20000010000 */
[----:B------:R-:W-:Y:S02]  /*0cd0*/  HADD2.F32 R8, -RZ, R28.H0_H0 ;  /* 0x2000001cff087230 */ /* 0x000fe40000004100 */
[----:B------:R-:W-:Y:S01]  /*0ce0*/  FFMA.FTZ R21, R10, R10, R21 ;  /* 0x0000000a0a157223 */ /* 0x000fe20000010015 */
[----:B------:R-:W-:Y:S01]  /*0cf0*/  FADD.FTZ R10, R12, R25 ;  /* 0x000000190c0a7221 */ /* 0x000fe20000010000 */
[----:B------:R-:W-:Y:S01]  /*0d00*/  FADD.FTZ R11, RZ, R11 ;  /* 0x0000000bff0b7221 */ /* 0x000fe20000010000 */
[----:B------:R-:W-:Y:S01]  /*0d10*/  FMUL.FTZ R23, R9, R9 ;  /* 0x0000000909177220 */ /* 0x000fe20000410000 */
[----:B------:R-:W-:Y:S01]  /*0d20*/  FADD.FTZ R9, R8, R9 ;  /* 0x0000000908097221 */ /* 0x000fe20000010000 */
[----:B------:R-:W-:Y:S01]  /*0d30*/  FFMA.FTZ R12, R12, R12, R27 ;  /* 0x0000000c0c0c7223 */ /* 0x000fe2000001001b */
[----:B------:R-:W-:Y:S01]  /*0d40*/  FADD.FTZ R10, R11, R10 ;  /* 0x0000000a0b0a7221 */ /* 0x000fe20000010000 */
[----:B------:R-:W-:Y:S01]  /*0d50*/  FFMA.FTZ R23, R8, R8, R23 ;  /* 0x0000000808177223 */ /* 0x000fe20000010017 */
[----:B------:R-:W-:Y:S01]  /*0d60*/  FADD.FTZ R21, RZ, R21 ;  /* 0x00000015ff157221 */ /* 0x000fe20000010000 */
[----:B------:R-:W-:-:S02]  /*0d70*/  HADD2.F32 R11, -RZ, R3.H1_H1 ;  /* 0x30000003ff0b7230 */ /* 0x000fc40000004100 */
[----:B------:R-:W-:Y:S02]  /*0d80*/  HADD2.F32 R8, -RZ, R3.H0_H0 ;  /* 0x20000003ff087230 */ /* 0x000fe40000004100 */
[----:B------:R-:W-:Y:S01]  /*0d90*/  FADD.FTZ R12, R21, R12 ;  /* 0x0000000c150c7221 */ /* 0x000fe20000010000 */
[----:B------:R-:W-:Y:S01]  /*0da0*/  FADD.FTZ R9, R10, R9 ;  /* 0x000000090a097221 */ /* 0x000fe20000010000 */
[----:B------:R-:W-:Y:S01]  /*0db0*/  FMUL.FTZ R21, R11, R11 ;  /* 0x0000000b0b157220 */ /* 0x000fe20000410000 */
[--C-:B------:R-:W-:Y:S02]  /*0dc0*/  HADD2.F32 R20, -RZ, R4.reuse.H1_H1 ;  /* 0x30000004ff147230 */ /* 0x100fe40000004100 */
[----:B------:R-:W-:Y:S01]  /*0dd0*/  FADD.FTZ R10, R8, R11 ;  /* 0x0000000b080a7221 */ /* 0x000fe20000010000 */
[----:B------:R-:W-:Y:S02]  /*0de0*/  HADD2.F32 R11, -RZ, R4.H0_H0 ;  /* 0x20000004ff0b7230 */ /* 0x000fe40000004100 */
[----:B------:R-:W-:Y:S01]  /*0df0*/  FADD.FTZ R12, R12, R23 ;  /* 0x000000170c0c7221 */ /* 0x000fe20000010000 */
[----:B------:R-:W-:Y:S01]  /*0e00*/  FFMA.FTZ R21, R8, R8, R21 ;  /* 0x0000000808157223 */ /* 0x000fe20000010015 */
[----:B------:R-:W-:Y:S01]  /*0e10*/  FADD.FTZ R9, R9, R10 ;  /* 0x0000000a09097221 */ /* 0x000fe20000010000 */
[----:B------:R-:W-:Y:S01]  /*0e20*/  FMUL.FTZ R8, R20, R20 ;  /* 0x0000001414087220 */ /* 0x000fe20000410000 */
[----:B------:R-:W-:Y:S01]  /*0e30*/  FADD.FTZ R20, R11, R20 ;  /* 0x000000140b147221 */ /* 0x000fe20000010000 */
[----:B------:R-:W-:-:S02]  /*0e40*/  FADD.FTZ R12, R12, R21 ;  /* 0x000000150c0c7221 */ /* 0x000fc40000010000 */
[----:B------:R-:W-:Y:S01]  /*0e50*/  FFMA.FTZ R11, R11, R11, R8 ;  /* 0x0000000b0b0b7223 */ /* 0x000fe20000010008 */
[----:B------:R-:W-:Y:S01]  /*0e60*/  FADD.FTZ R9, R9, R20 ;  /* 0x0000001409097221 */ /* 0x000fe20000010000 */
[--C-:B-----5:R-:W-:Y:S02]  /*0e70*/  HADD2.F32 R23, -RZ, R5.reuse.H1_H1 ;  /* 0x30000005ff177230 */ /* 0x120fe40000004100 */
[----:B------:R-:W-:-:S03]  /*0e80*/  HADD2.F32 R10, -RZ, R5.H0_H0 ;  /* 0x20000005ff0a7230 */ /* 0x000fc60000004100 */
[----:B------:R-:W-:Y:S02]  /*0e90*/  FMUL.FTZ R21, R23, R23 ;  /* 0x0000001717157220 */ /* 0x000fe40000410000 */
[C---:B------:R-:W-:Y:S01]  /*0ea0*/  FADD.FTZ R20, R10.reuse, R23 ;  /* 0x000000170a147221 */ /* 0x040fe20000010000 */
[--C-:B------:R-:W-:Y:S02]  /*0eb0*/  HADD2.F32 R8, -RZ, R6.reuse.H1_H1 ;  /* 0x30000006ff087230 */ /* 0x100fe40000004100 */
[----:B------:R-:W-:Y:S01]  /*0ec0*/  FFMA.FTZ R10, R10, R10, R21 ;  /* 0x0000000a0a0a7223 */ /* 0x000fe20000010015 */
[----:B------:R-:W-:Y:S01]  /*0ed0*/  FADD.FTZ R11, R12, R11 ;  /* 0x0000000b0c0b7221 */ /* 0x000fe20000010000 */
[----:B------:R-:W-:Y:S02]  /*0ee0*/  HADD2.F32 R21, -RZ, R6.H0_H0 ;  /* 0x20000006ff157230 */ /* 0x000fe40000004100 */
[----:B------:R-:W-:Y:S01]  /*0ef0*/  FADD.FTZ R9, R9, R20 ;  /* 0x0000001409097221 */ /* 0x000fe20000010000 */
[----:B------:R-:W-:Y:S01]  /*0f00*/  FMUL.FTZ R12, R8, R8 ;  /* 0x00000008080c7220 */ /* 0x000fe20000410000 */
[----:B------:R-:W-:Y:S01]  /*0f10*/  FADD.FTZ R10, R11, R10 ;  /* 0x0000000a0b0a7221 */ /* 0x000fe20000010000 */
[----:B------:R-:W-:-:S02]  /*0f20*/  HADD2.F32 R20, -RZ, R7.H1_H1 ;  /* 0x30000007ff147230 */ /* 0x000fc40000004100 */
[C---:B------:R-:W-:Y:S01]  /*0f30*/  FADD.FTZ R8, R21.reuse, R8 ;  /* 0x0000000815087221 */ /* 0x040fe20000010000 */
[----:B------:R-:W-:Y:S02]  /*0f40*/  HADD2.F32 R11, -RZ, R7.H0_H0 ;  /* 0x20000007ff0b7230 */ /* 0x000fe40000004100 */
[----:B------:R-:W-:Y:S01]  /*0f50*/  FFMA.FTZ R21, R21, R21, R12 ;  /* 0x0000001515157223 */ /* 0x000fe2000001000c */
[----:B------:R-:W-:Y:S01]  /*0f60*/  FMUL.FTZ R12, R20, R20 ;  /* 0x00000014140c7220 */ /* 0x000fe20000410000 */
[----:B------:R-:W-:Y:S01]  /*0f70*/  FADD.FTZ R8, R9, R8 ;  /* 0x0000000809087221 */ /* 0x000fe20000010000 */
[C---:B------:R-:W-:Y:S01]  /*0f80*/  FADD.FTZ R9, R11.reuse, R20 ;  /* 0x000000140b097221 */ /* 0x040fe20000010000 */
[----:B------:R-:W-:Y:S01]  /*0f90*/  FADD.FTZ R10, R10, R21 ;  /* 0x000000150a0a7221 */ /* 0x000fe20000010000 */
[----:B------:R-:W-:-:S04]  /*0fa0*/  FFMA.FTZ R11, R11, R11, R12 ;  /* 0x0000000b0b0b7223 */ /* 0x000fc8000001000c */
        /* <DEDUP_REMOVED lines=28> */
[----:B------:R-:W-:-:S05]  /*1170*/  MOV R21, R10 ;  /* 0x0000000a00157202 */ /* 0x000fca0000000f00 */
[----:B------:R0:W-:Y:S01]  /*1180*/  @!P3 STS.64 [R32+0x8], R20 ;  /* 0x000008142000b388 */ /* 0x0001e20000000a00 */
[----:B------:R-:W-:Y:S01]  /*1190*/  BAR.SYNC.DEFER_BLOCKING 0x0 ;  /* 0x0000000000007b1d */ /* 0x000fe20000010000 */
[----:B------:R-:W-:Y:S02]  /*11a0*/  ISETP.NE.AND P3, PT, R33, RZ, PT ;  /* 0x000000ff2100720c */ /* 0x000fe40003f65270 */
[----:B--2---:R-:W-:-:S03]  /*11b0*/  ISETP.GE.U32.AND P0, PT, R12, 0x2, PT ;  /* 0x000000020c00780c */ /* 0x004fc60003f06070 */
        /* <DEDUP_REMOVED lines=13> */
.L_x_1945:
[----:B------:R-:W-:Y:S05]  /*1290*/  BSYNC B0 ;  /* 0x0000000000007941 */ /* 0x000fea0003800000 */
.L_x_1944:
[----:B------:R-:W-:Y:S05]  /*12a0*/  @!P0 BRA `(.L_x_1946) ;  /* 0x00000010007c8947 */ /* 0x000fea0003800000 */
        /* <DEDUP_REMOVED lines=28> */
.L_x_1948:
[----:B0-----:R-:W2:Y:S04]  /*1470*/  LDG.E.STRONG.GPU R22, desc[UR8][R8.64] ;  /* 0x0000000808167981 */ /* 0x001ea8000c1ef900 */
[----:B--2---:R-:W-:Y:S01]  /*1480*/  CCTL.IVALL ;  /* 0x00000000ff00798f */ /* 0x004fe20002000000 */
[----:B------:R-:W-:Y:S05]  /*1490*/  YIELD ;  /* 0x0000000000007946 */ /* 0x000fea0003800000 */
[----:B------:R-:W-:-:S13]  /*14a0*/  ISETP.NE.AND P0, PT, R22, R25, PT ;  /* 0x000000191600720c */ /* 0x000fda0003f05270 */
[----:B------:R-:W-:Y:S05]  /*14b0*/  @P0 BRA `(.L_x_1948) ;  /* 0xfffffffc00ec0947 */ /* 0x000fea000383ffff */
.L_x_1947:
[----:B------:R-:W-:Y:S01]  /*14c0*/  ISETP.NE.AND P0, PT, R12, RZ, PT ;  /* 0x000000ff0c00720c */ /* 0x000fe20003f05270 */
[----:B------:R-:W-:Y:S05]  /*14d0*/  WARPSYNC.ALL ;  /* 0x0000000000007948 */ /* 0x000fea0003800000 */
[----:B------:R-:W-:Y:S07]  /*14e0*/  BAR.SYNC.DEFER_BLOCKING 0x0 ;  /* 0x0000000000007b1d */ /* 0x000fee0000010000 */
[----:B------:R-:W-:Y:S05]  /*14f0*/  @!P0 BRA `(.L_x_1946) ;  /* 0x0000000c00e88947 */ /* 0x000fea0003800000 */
[----:B0-----:R-:W-:-:S04]  /*1500*/  IADD3 R8, R12, -0x1, RZ ;  /* 0xffffffff0c087810 */ /* 0x001fc80007ffe0ff */
[----:B------:R-:W-:Y:S01]  /*1510*/  ISETP.GE.U32.AND P0, PT, R8, 0x3, PT ;  /* 0x000000030800780c */ /* 0x000fe20003f06070 */
[----:B------:R-:W-:-:S12]  /*1520*/  HFMA2.MMA R8, -RZ, RZ, 0, 0 ;  /* 0x00000000ff087435 */ /* 0x000fd800000001ff */
        /* <DEDUP_REMOVED lines=10> */
.L_x_1952:
[----:B------:R-:W-:-:S13]  /*15d0*/  ISETP.EQ.OR P6, PT, R8, UR10, P3 ;  /* 0x0000000a08007c0c */ /* 0x000fda0009fc2670 */
[----:B------:R-:W-:-:S04]  /*15e0*/  @!P6 IMAD R23, R8, UR12, R0 ;  /* 0x0000000c0817ec24 */ /* 0x000fc8000f8e0200 */
[----:B------:R-:W-:-:S06]  /*15f0*/  @!P6 IMAD.WIDE.U32 R22, R23, 0x8, R10 ;  /* 0x000000081716e825 */ /* 0x000fcc00078e000a */
[----:B------:R-:W2:Y:S01]  /*1600*/  @!P6 LDG.E.64 R22, desc[UR8][R22.64] ;  /* 0x000000081616e981 */ /* 0x000ea2000c1e1b00 */
[C---:B------:R-:W-:Y:S02]  /*1610*/  IADD3 R25, R8.reuse, 0x1, RZ ;  /* 0x0000000108197810 */ /* 0x040fe40007ffe0ff */
[C---:B------:R-:W-:Y:S02]  /*1620*/  IADD3 R27, R8.reuse, 0x2, RZ ;  /* 0x00000002081b7810 */ /* 0x040fe40007ffe0ff */
[----:B------:R-:W-:Y:S02]  /*1630*/  ISETP.EQ.OR P4, PT, R25, UR10, P3 ;  /* 0x0000000a19007c0c */ /* 0x000fe40009f82670 */
[----:B------:R-:W-:Y:S02]  /*1640*/  ISETP.EQ.OR P5, PT, R27, UR10, P3 ;  /* 0x0000000a1b007c0c */ /* 0x000fe40009fa2670 */
[----:B------:R-:W-:-:S09]  /*1650*/  IADD3 R26, R8, 0x3, RZ ;  /* 0x00000003081a7810 */ /* 0x000fd20007ffe0ff */
[--C-:B------:R-:W-:Y:S02]  /*1660*/  @!P4 IMAD R25, R25, UR12, R0.reuse ;  /* 0x0000000c1919cc24 */ /* 0x100fe4000f8e0200 */
[----:B------:R-:W-:Y:S02]  /*1670*/  @!P5 IMAD R27, R27, UR12, R0 ;  /* 0x0000000c1b1bdc24 */ /* 0x000fe4000f8e0200 */
[----:B------:R-:W-:-:S06]  /*1680*/  @!P4 IMAD.WIDE.U32 R24, R25, 0x8, R10 ;  /* 0x000000081918c825 */ /* 0x000fcc00078e000a */
[----:B------:R-:W3:Y:S01]  /*1690*/  @!P4 LDG.E.64 R24, desc[UR8][R24.64] ;  /* 0x000000081818c981 */ /* 0x000ee2000c1e1b00 */
[----:B--2---:R-:W-:Y:S01]  /*16a0*/  @!P6 FADD.FTZ R20, R20, R22 ;  /* 0x000000161414e221 */ /* 0x004fe20000010000 */
[----:B------:R-:W-:Y:S01]  /*16b0*/  @!P6 FADD.FTZ R21, R21, R23 ;  /* 0x000000171515e221 */ /* 0x000fe20000010000 */
[----:B------:R-:W-:Y:S01]  /*16c0*/  ISETP.EQ.OR P6, PT, R26, UR10, P3 ;  /* 0x0000000a1a007c0c */ /* 0x000fe20009fc2670 */
[----:B------:R-:W-:-:S06]  /*16d0*/  @!P5 IMAD.WIDE.U32 R22, R27, 0x8, R10 ;  /* 0x000000081b16d825 */ /* 0x000fcc00078e000a */
[----:B------:R-:W2:Y:S06]  /*16e0*/  @!P5 LDG.E.64 R22, desc[UR8][R22.64] ;  /* 0x000000081616d981 */ /* 0x000eac000c1e1b00 */
[----:B------:R-:W-:-:S04]  /*16f0*/  @!P6 IMAD R27, R26, UR12, R0 ;  /* 0x0000000c1a1bec24 */ /* 0x000fc8000f8e0200 */
[----:B------:R-:W-:-:S06]  /*1700*/  @!P6 IMAD.WIDE.U32 R26, R27, 0x8, R10 ;  /* 0x000000081b1ae825 */ /* 0x000fcc00078e000a */
[----:B------:R-:W4:Y:S01]  /*1710*/  @!P6 LDG.E.64 R26, desc[UR8][R26.64] ;  /* 0x000000081a1ae981 */ /* 0x000f22000c1e1b00 */
[----:B---3--:R-:W-:Y:S01]  /*1720*/  @!P4 FADD.FTZ R21, R21, R25 ;  /* 0x000000191515c221 */ /* 0x008fe20000010000 */
[----:B------:R-:W-:Y:S01]  /*1730*/  IADD3 R25, R8, 0x4, RZ ;  /* 0x0000000408197810 */ /* 0x000fe20007ffe0ff */
[----:B------:R-:W-:-:S03]  /*1740*/  @!P4 FADD.FTZ R20, R20, R24 ;  /* 0x000000181414c221 */ /* 0x000fc60000010000 */
[----:B------:R-:W-:Y:S02]  /*1750*/  ISETP.EQ.OR P4, PT, R25, UR10, P3 ;  /* 0x0000000a19007c0c */ /* 0x000fe40009f82670 */
[----:B------:R-:W-:-:S11]  /*1760*/  IADD3 R35, R8, 0x5, RZ ;  /* 0x0000000508237810 */ /* 0x000fd60007ffe0ff */
[----:B------:R-:W-:-:S04]  /*1770*/  @!P4 IMAD R25, R25, UR12, R0 ;  /* 0x0000000c1919cc24 */ /* 0x000fc8000f8e0200 */
[----:B------:R-:W-:-:S06]  /*1780*/  @!P4 IMAD.WIDE.U32 R24, R25, 0x8, R10 ;  /* 0x000000081918c825 */ /* 0x000fcc00078e000a */
[----:B------:R-:W3:Y:S01]  /*1790*/  @!P4 LDG.E.64 R24, desc[UR8][R24.64] ;  /* 0x000000081818c981 */ /* 0x000ee2000c1e1b00 */
[----:B--2---:R-:W-:Y:S01]  /*17a0*/  @!P5 FADD.FTZ R20, R20, R22 ;  /* 0x000000161414d221 */ /* 0x004fe20000010000 */
[----:B------:R-:W-:Y:S01]  /*17b0*/  @!P5 FADD.FTZ R21, R21, R23 ;  /* 0x000000171515d221 */ /* 0x000fe20000010000 */
[----:B------:R-:W-:Y:S02]  /*17c0*/  ISETP.EQ.OR P5, PT, R35, UR10, P3 ;  /* 0x0000000a23007c0c */ /* 0x000fe40009fa2670 */
[----:B----4-:R-:W-:Y:S01]  /*17d0*/  @!P6 FADD.FTZ R20, R20, R26 ;  /* 0x0000001a1414e221 */ /* 0x010fe20000010000 */
[----:B------:R-:W-:Y:S01]  /*17e0*/  IADD3 R26, R8, 0x6, RZ ;  /* 0x00000006081a7810 */ /* 0x000fe20007ffe0ff */
[----:B------:R-:W-:-:S03]  /*17f0*/  @!P6 FADD.FTZ R21, R21, R27 ;  /* 0x0000001b1515e221 */ /* 0x000fc60000010000 */
[----:B------:R-:W-:-:S06]  /*1800*/  ISETP.EQ.OR P6, PT, R26, UR10, P3 ;  /* 0x0000000a1a007c0c */ /* 0x000fcc0009fc2670 */
[----:B------:R-:W-:-:S04]  /*1810*/  @!P5 IMAD R23, R35, UR12, R0 ;  /* 0x0000000c2317dc24 */ /* 0x000fc8000f8e0200 */
[----:B------:R-:W-:-:S06]  /*1820*/  @!P5 IMAD.WIDE.U32 R22, R23, 0x8, R10 ;  /* 0x000000081716d825 */ /* 0x000fcc00078e000a */
[----:B------:R-:W2:Y:S01]  /*1830*/  @!P5 LDG.E.64 R22, desc[UR8][R22.64] ;  /* 0x000000081616d981 */ /* 0x000ea2000c1e1b00 */
[----:B------:R-:W-:-:S04]  /*1840*/  @!P6 IMAD R27, R26, UR12, R0 ;  /* 0x0000000c1a1bec24 */ /* 0x000fc8000f8e0200 */
[----:B------:R-:W-:-:S06]  /*1850*/  @!P6 IMAD.WIDE.U32 R26, R27, 0x8, R10 ;  /* 0x000000081b1ae825 */ /* 0x000fcc00078e000a */
[----:B------:R-:W4:Y:S01]  /*1860*/  @!P6 LDG.E.64 R26, desc[UR8][R26.64] ;  /* 0x000000081a1ae981 */ /* 0x000f22000c1e1b00 */
[----:B---3--:R-:W-:Y:S01]  /*1870*/  @!P4 FADD.FTZ R21, R21, R25 ;  /* 0x000000191515c221 */ /* 0x008fe20000010000 */
[----:B------:R-:W-:Y:S01]  /*1880*/  IADD3 R25, R8, 0x7, RZ ;  /* 0x0000000708197810 */ /* 0x000fe20007ffe0ff */
[----:B------:R-:W-:Y:S01]  /*1890*/  @!P4 FADD.FTZ R20, R20, R24 ;  /* 0x000000181414c221 */ /* 0x000fe20000010000 */
[----:B------:R-:W-:Y:S02]  /*18a0*/  IADD3 R35, R8, 0x8, RZ ;  /* 0x0000000808237810 */ /* 0x000fe40007ffe0ff */
[----:B------:R-:W-:-:S13]  /*18b0*/  ISETP.EQ.OR P4, PT, R25, UR10, P3 ;  /* 0x0000000a19007c0c */ /* 0x000fda0009f82670 */
        /* <DEDUP_REMOVED lines=8> */
[----:B------:R-:W-:-:S09]  /*1940*/  @!P6 FADD.FTZ R21, R21, R27 ;  /* 0x0000001b1515e221 */ /* 0x000fd20000010000 */
[----:B------:R-:W-:Y:S01]  /*1950*/  @!P5 IMAD R23, R35, UR12, R0 ;  /* 0x0000000c2317dc24 */ /* 0x000fe2000f8e0200 */
[----:B------:R-:W-:-:S03]  /*1960*/  ISETP.EQ.OR P6, PT, R26, UR10, P3 ;  /* 0x0000000a1a007c0c */ /* 0x000fc60009fc2670 */
[----:B------:R-:W-:-:S06]  /*1970*/  @!P5 IMAD.WIDE.U32 R22, R23, 0x8, R10 ;  /* 0x000000081716d825 */ /* 0x000fcc00078e000a */
[----:B------:R-:W2:Y:S04]  /*1980*/  @!P5 LDG.E.64 R22, desc[UR8][R22.64] ;  /* 0x000000081616d981 */ /* 0x000ea8000c1e1b00 */
[----:B------:R-:W-:-:S04]  /*1990*/  @!P6 IMAD R27, R26, UR12, R0 ;  /* 0x0000000c1a1bec24 */ /* 0x000fc8000f8e0200 */
[----:B------:R-:W-:-:S06]  /*19a0*/  @!P6 IMAD.WIDE.U32 R26, R27, 0x8, R10 ;  /* 0x000000081b1ae825 */ /* 0x000fcc00078e000a */
[----:B------:R-:W4:Y:S01]  /*19b0*/  @!P6 LDG.E.64 R26, desc[UR8][R26.64] ;  /* 0x000000081a1ae981 */ /* 0x000f22000c1e1b00 */
[----:B---3--:R-:W-:Y:S01]  /*19c0*/  @!P4 FADD.FTZ R20, R20, R24 ;  /* 0x000000181414c221 */ /* 0x008fe20000010000 */
[----:B------:R-:W-:Y:S01]  /*19d0*/  @!P4 FADD.FTZ R21, R21, R25 ;  /* 0x000000191515c221 */ /* 0x000fe20000010000 */
[C---:B------:R-:W-:Y:S02]  /*19e0*/  IADD3 R25, R8.reuse, 0xa, RZ ;  /* 0x0000000a08197810 */ /* 0x040fe40007ffe0ff */
[----:B------:R-:W-:-:S04]  /*19f0*/  IADD3 R35, R8, 0xb, RZ ;  /* 0x0000000b08237810 */ /* 0x000fc80007ffe0ff */
[----:B------:R-:W-:Y:S01]  /*1a00*/  ISETP.EQ.OR P4, PT, R35, UR10, P3 ;  /* 0x0000000a23007c0c */ /* 0x000fe20009f82670 */
[----:B--2---:R-:W-:Y:S01]  /*1a10*/  @!P5 FADD.FTZ R20, R20, R22 ;  /* 0x000000161414d221 */ /* 0x004fe20000010000 */
[----:B------:R-:W-:Y:S01]  /*1a20*/  @!P5 FADD.FTZ R21, R21, R23 ;  /* 0x000000171515d221 */ /* 0x000fe20000010000 */
[----:B------:R-:W-:Y:S02]  /*1a30*/  ISETP.EQ.OR P5, PT, R25, UR10, P3 ;  /* 0x0000000a19007c0c */ /* 0x000fe40009fa2670 */
[----:B----4-:R-:W-:Y:S01]  /*1a40*/  @!P6 FADD.FTZ R20, R20, R26 ;  /* 0x0000001a1414e221 */ /* 0x010fe20000010000 */
[----:B------:R-:W-:-:S10]  /*1a50*/  IADD3 R26, R8, 0xc, RZ ;  /* 0x0000000c081a7810 */ /* 0x000fd40007ffe0ff */
[----:B------:R-:W-:Y:S02]  /*1a60*/  @!P5 IMAD R25, R25, UR12, R0 ;  /* 0x0000000c1919dc24 */ /* 0x000fe4000f8e0200 */
        /* <DEDUP_REMOVED lines=10> */
[C---:B------:R-:W-:Y:S01]  /*1b10*/  IADD3 R35, R8.reuse, 0xe, RZ ;  /* 0x0000000e08237810 */ /* 0x040fe20007ffe0ff */
[----:B--2---:R-:W-:Y:S01]  /*1b20*/  @!P5 FADD.FTZ R21, R21, R25 ;  /* 0x000000191515d221 */ /* 0x004fe20000010000 */
[----:B------:R-:W-:Y:S01]  /*1b30*/  IADD3 R25, R8, 0xd, RZ ;  /* 0x0000000d08197810 */ /* 0x000fe20007ffe0ff */
[----:B------:R-:W-:-:S03]  /*1b40*/  @!P5 FADD.FTZ R20, R20, R24 ;  /* 0x000000181414d221 */ /* 0x000fc60000010000 */
[----:B------:R-:W-:Y:S01]  /*1b50*/  ISETP.EQ.OR P5, PT, R25, UR10, P3 ;  /* 0x0000000a19007c0c */ /* 0x000fe20009fa2670 */
[----:B---3--:R-:W-:Y:S01]  /*1b60*/  @!P4 FADD.FTZ R20, R20, R22 ;  /* 0x000000161414c221 */ /* 0x008fe20000010000 */
[----:B------:R-:W-:Y:S01]  /*1b70*/  @!P4 FADD.FTZ R21, R21, R23 ;  /* 0x000000171515c221 */ /* 0x000fe20000010000 */
[----:B------:R-:W-:Y:S02]  /*1b80*/  ISETP.EQ.OR P4, PT, R35, UR10, P3 ;  /* 0x0000000a23007c0c */ /* 0x000fe40009f82670 */
[----:B----4-:R-:W-:Y:S01]  /*1b90*/  @!P6 FADD.FTZ R20, R20, R26 ;  /* 0x0000001a1414e221 */ /* 0x010fe20000010000 */
[----:B------:R-:W-:-:S07]  /*1ba0*/  IADD3 R26, R8, 0xf, RZ ;  /* 0x0000000f081a7810 */ /* 0x000fce0007ffe0ff */
        /* <DEDUP_REMOVED lines=21> */
.L_x_1951:
[----:B------:R-:W-:-:S13]  /*1d00*/  ISETP.GT.AND P4, PT, R9, 0x4, PT ;  /* 0x000000040900780c */ /* 0x000fda0003f84270 */
[----:B------:R-:W-:Y:S05]  /*1d10*/  @!P4 BRA `(.L_x_1953) ;  /* 0x0000000000ecc947 */ /* 0x000fea0003800000 */
[C---:B------:R-:W-:Y:S02]  /*1d20*/  ISETP.EQ.OR P0, PT, R8.reuse, UR10, P3 ;  /* 0x0000000a08007c0c */ /* 0x040fe40009f02670 */
[----:B------:R-:W-:-:S11]  /*1d30*/  IADD3 R23, R8, 0x1, RZ ;  /* 0x0000000108177810 */ /* 0x000fd60007ffe0ff */
[----:B------:R-:W-:-:S04]  /*1d40*/  @!P0 IMAD R25, R8, UR12, R0 ;  /* 0x0000000c08198c24 */ /* 0x000fc8000f8e0200 */
[----:B------:R-:W-:Y:S01]  /*1d50*/  @!P0 IMAD.WIDE.U32 R24, R25, 0x8, R10 ;  /* 0x0000000819188825 */ /* 0x000fe200078e000a */
[----:B------:R-:W-:-:S05]  /*1d60*/  ISETP.EQ.OR P4, PT, R23, UR10, P3 ;  /* 0x0000000a17007c0c */ /* 0x000fca0009f82670 */
[----:B------:R-:W2:Y:S08]  /*1d70*/  @!P0 LDG.E.64 R24, desc[UR8][R24.64] ;  /* 0x0000000818188981 */ /* 0x000eb0000c1e1b00 */
[----:B------:R-:W-:-:S04]  /*1d80*/  @!P4 IMAD R23, R23, UR12, R0 ;  /* 0x0000000c1717cc24 */ /* 0x000fc8000f8e0200 */
[----:B------:R-:W-:-:S06]  /*1d90*/  @!P4 IMAD.WIDE.U32 R22, R23, 0x8, R10 ;  /* 0x000000081716c825 */ /* 0x000fcc00078e000a */
[----:B------:R-:W3:Y:S01]  /*1da0*/  @!P4 LDG.E.64 R22, desc[UR8][R22.64] ;  /* 0x000000081616c981 */ /* 0x000ee2000c1e1b00 */
[C---:B------:R-:W-:Y:S02]  /*1db0*/  IADD3 R27, R8.reuse, 0x2, RZ ;  /* 0x00000002081b7810 */ /* 0x040fe40007ffe0ff */
[----:B------:R-:W-:Y:S02]  /*1dc0*/  IADD3 R26, R8, 0x3, RZ ;  /* 0x00000003081a7810 */ /* 0x000fe40007ffe0ff */
[----:B------:R-:W-:Y:S02]  /*1dd0*/  ISETP.EQ.OR P5, PT, R27, UR10, P3 ;  /* 0x0000000a1b007c0c */ /* 0x000fe40009fa2670 */
[----:B------:R-:W-:Y:S02]  /*1de0*/  ISETP.EQ.OR P6, PT, R26, UR10, P3 ;  /* 0x0000000a1a007c0c */ /* 0x000fe40009fc2670 */
[----:B------:R-:W-:Y:S01]  /*1df0*/  IADD3 R8, R8, 0x4, RZ ;  /* 0x0000000408087810 */ /* 0x000fe20007ffe0ff */
[----:B--2---:R-:W-:-:S08]  /*1e00*/  @!P0 FADD.FTZ R21, R21, R25 ;  /* 0x0000001915158221 */ /* 0x004fd00000010000 */
[----:B------:R-:W-:Y:S02]  /*1e10*/  @!P5 IMAD R25, R27, UR12, R0 ;  /* 0x0000000c1b19dc24 */ /* 0x000fe4000f8e0200 */
[----:B------:R-:W-:Y:S01]  /*1e20*/  @!P0 FADD.FTZ R20, R20, R24 ;  /* 0x0000001814148221 */ /* 0x000fe20000010000 */
[----:B------:R-:W-:Y:S01]  /*1e30*/  @!P6 IMAD R27, R26, UR12, R0 ;  /* 0x0000000c1a1bec24 */ /* 0x000fe2000f8e0200 */
[----:B------:R-:W-:Y:S01]  /*1e40*/  ISETP.EQ.OR P0, PT, R8, UR10, P3 ;  /* 0x0000000a08007c0c */ /* 0x000fe20009f02670 */
[----:B------:R-:W-:-:S04]  /*1e50*/  @!P5 IMAD.WIDE.U32 R24, R25, 0x8, R10 ;  /* 0x000000081918d825 */ /* 0x000fc800078e000a */
[----:B------:R-:W-:Y:S02]  /*1e60*/  @!P6 IMAD.WIDE.U32 R26, R27, 0x8, R10 ;  /* 0x000000081b1ae825 */ /* 0x000fe400078e000a */
[----:B------:R-:W2:Y:S04]  /*1e70*/  @!P5 LDG.E.64 R24, desc[UR8][R24.64] ;  /* 0x000000081818d981 */ /* 0x000ea8000c1e1b00 */
[----:B------:R-:W4:Y:S01]  /*1e80*/  @!P6 LDG.E.64 R26, desc[UR8][R26.64] ;  /* 0x000000081a1ae981 */ /* 0x000f22000c1e1b00 */
[----:B---3--:R-:W-:Y:S01]  /*1e90*/  @!P4 FADD.FTZ R21, R21, R23 ;  /* 0x000000171515c221 */ /* 0x008fe20000010000 */
[----:B------:R-:W-:Y:S02]  /*1ea0*/  @!P0 IMAD R23, R8, UR12, R0 ;  /* 0x0000000c08178c24 */ /* 0x000fe4000f8e0200 */
[----:B------:R-:W-:-:S02]  /*1eb0*/  @!P4 FADD.FTZ R20, R20, R22 ;  /* 0x000000161414c221 */ /* 0x000fc40000010000 */
[----:B------:R-:W-:-:S06]  /*1ec0*/  @!P0 IMAD.WIDE.U32 R22, R23, 0x8, R10 ;  /* 0x0000000817168825 */ /* 0x000fcc00078e000a */
[----:B------:R-:W3:Y:S01]  /*1ed0*/  @!P0 LDG.E.64 R22, desc[UR8][R22.64] ;  /* 0x0000000816168981 */ /* 0x000ee2000c1e1b00 */
[C---:B------:R-:W-:Y:S01]  /*1ee0*/  IADD3 R35, R8.reuse, 0x2, RZ ;  /* 0x0000000208237810 */ /* 0x040fe20007ffe0ff */
[----:B--2---:R-:W-:Y:S01]  /*1ef0*/  @!P5 FADD.FTZ R21, R21, R25 ;  /* 0x000000191515d221 */ /* 0x004fe20000010000 */
[----:B------:R-:W-:Y:S01]  /*1f00*/  IADD3 R25, R8, 0x1, RZ ;  /* 0x0000000108197810 */ /* 0x000fe20007ffe0ff */
[----:B------:R-:W-:Y:S02]  /*1f10*/  @!P5 FADD.FTZ R20, R20, R24 ;  /* 0x000000181414d221 */ /* 0x000fe40000010000 */
[----:B----4-:R-:W-:Y:S01]  /*1f20*/  @!P6 FADD.FTZ R21, R21, R27 ;  /* 0x0000001b1515e221 */ /* 0x010fe20000010000 */
[----:B------:R-:W-:Y:S01]  /*1f30*/  ISETP.EQ.OR P5, PT, R25, UR10, P3 ;  /* 0x0000000a19007c0c */ /* 0x000fe20009fa2670 */
[----:B------:R-:W-:Y:S01]  /*1f40*/  @!P6 FADD.FTZ R20, R20, R26 ;  /* 0x0000001a1414e221 */ /* 0x000fe20000010000 */
[----:B------:R-:W-:Y:S02]  /*1f50*/  ISETP.EQ.OR P6, PT, R35, UR10, P3 ;  /* 0x0000000a23007c0c */ /* 0x000fe40009fc2670 */
[----:B------:R-:W-:-:S04]  /*1f60*/  IADD3 R27, R8, 0x3, RZ ;  /* 0x00000003081b7810 */ /* 0x000fc80007ffe0ff */
[----:B------:R-:W-:-:S05]  /*1f70*/  ISETP.EQ.OR P4, PT, R27, UR10, P3 ;  /* 0x0000000a1b007c0c */ /* 0x000fca0009f82670 */
[--C-:B------:R-:W-:Y:S02]  /*1f80*/  @!P5 IMAD R25, R25, UR12, R0.reuse ;  /* 0x0000000c1919dc24 */ /* 0x100fe4000f8e0200 */
[----:B---3--:R-:W-:Y:S01]  /*1f90*/  @!P0 FADD.FTZ R21, R21, R23 ;  /* 0x0000001715158221 */ /* 0x008fe20000010000 */
[----:B------:R-:W-:Y:S02]  /*1fa0*/  @!P6 IMAD R23, R35, UR12, R0 ;  /* 0x0000000c2317ec24 */ /* 0x000fe4000f8e0200 */
[----:B------:R-:W-:Y:S01]  /*1fb0*/  @!P0 FADD.FTZ R20, R20, R22 ;  /* 0x0000001614148221 */ /* 0x000fe20000010000 */
[----:B------:R-:W-:-:S04]  /*1fc0*/  @!P5 IMAD.WIDE.U32 R24, R25, 0x8, R10 ;  /* 0x000000081918d825 */ /* 0x000fc800078e000a */
[----:B------:R-:W-:Y:S02]  /*1fd0*/  @!P4 IMAD R26, R27, UR12, R0 ;  /* 0x0000000c1b1acc24 */ /* 0x000fe4000f8e0200 */
[--C-:B------:R-:W-:Y:S01]  /*1fe0*/  @!P6 IMAD.WIDE.U32 R22, R23, 0x8, R10.reuse ;  /* 0x000000081716e825 */ /* 0x100fe200078e000a */
[----:B------:R-:W2:Y:S03]  /*1ff0*/  @!P5 LDG.E.64 R24, desc[UR8][R24.64] ;  /* 0x000000081818d981 */ /* 0x000ea6000c1e1b00 */
        /* <DEDUP_REMOVED lines=13> */
.L_x_1953:
[----:B------:R-:W-:-:S13]  /*20d0*/  ISETP.NE.OR P0, PT, R9, RZ, P0 ;  /* 0x000000ff0900720c */ /* 0x000fda0000705670 */
[----:B------:R-:W-:Y:S05]  /*20e0*/  @!P0 BRA `(.L_x_1949) ;  /* 0x00000000007c8947 */ /* 0x000fea0003800000 */
.L_x_1950:
        /* <DEDUP_REMOVED lines=10> */
[----:B------:R-:W-:-:S04]  /*2190*/  @!P6 IMAD R25, R25, UR12, R0 ;  /* 0x0000000c1919ec24 */ /* 0x000fc8000f8e0200 */
[----:B------:R-:W-:-:S06]  /*21a0*/  @!P6 IMAD.WIDE.U32 R24, R25, 0x8, R10 ;  /* 0x000000081918e825 */ /* 0x000fcc00078e000a */
[----:B------:R-:W3:Y:S01]  /*21b0*/  @!P6 LDG.E.64 R24, desc[UR8][R24.64] ;  /* 0x000000081818e981 */ /* 0x000ee2000c1e1b00 */
[----:B--2---:R-:W-:Y:S01]  /*21c0*/  @!P5 FADD.FTZ R21, R21, R23 ;  /* 0x000000171515d221 */ /* 0x004fe20000010000 */
[----:B------:R-:W-:Y:S02]  /*21d0*/  @!P4 IMAD R23, R27, UR12, R0 ;  /* 0x0000000c1b17cc24 */ /* 0x000fe4000f8e0200 */
[----:B------:R-:W-:Y:S01]  /*21e0*/  @!P5 FADD.FTZ R20, R20, R22 ;  /* 0x000000161414d221 */ /* 0x000fe20000010000 */
[----:B------:R-:W-:Y:S02]  /*21f0*/  @!P0 IMAD R27, R26, UR12, R0 ;  /* 0x0000000c1a1b8c24 */ /* 0x000fe4000f8e0200 */
[----:B------:R-:W-:-:S04]  /*2200*/  @!P4 IMAD.WIDE.U32 R22, R23, 0x8, R10 ;  /* 0x000000081716c825 */ /* 0x000fc800078e000a */
[----:B------:R-:W-:Y:S02]  /*2210*/  @!P0 IMAD.WIDE.U32 R26, R27, 0x8, R10 ;  /* 0x000000081b1a8825 */ /* 0x000fe400078e000a */
[----:B------:R-:W2:Y:S04]  /*2220*/  @!P4 LDG.E.64 R22, desc[UR8][R22.64] ;  /* 0x000000081616c981 */ /* 0x000ea8000c1e1b00 */
[----:B------:R-:W4:Y:S01]  /*2230*/  @!P0 LDG.E.64 R26, desc[UR8][R26.64] ;  /* 0x000000081a1a8981 */ /* 0x000f22000c1e1b00 */
[----:B------:R-:W-:-:S04]  /*2240*/  IADD3 R9, R9, -0x4, RZ ;  /* 0xfffffffc09097810 */ /* 0x000fc80007ffe0ff */
[----:B------:R-:W-:Y:S01]  /*2250*/  ISETP.NE.AND P5, PT, R9, RZ, PT ;  /* 0x000000ff0900720c */ /* 0x000fe20003fa5270 */
[----:B---3--:R-:W-:Y:S01]  /*2260*/  @!P6 FADD.FTZ R20, R20, R24 ;  /* 0x000000181414e221 */ /* 0x008fe20000010000 */
[----:B------:R-:W-:Y:S01]  /*2270*/  @!P6 FADD.FTZ R21, R21, R25 ;  /* 0x000000191515e221 */ /* 0x000fe20000010000 */
[----:B------:R-:W-:Y:S02]  /*2280*/  IADD3 R8, R8, 0x4, RZ ;  /* 0x0000000408087810 */ /* 0x000fe40007ffe0ff */
[----:B--2---:R-:W-:Y:S01]  /*2290*/  @!P4 FADD.FTZ R20, R20, R22 ;  /* 0x000000161414c221 */ /* 0x004fe20000010000 */
[----:B------:R-:W-:-:S03]  /*22a0*/  @!P4 FADD.FTZ R21, R21, R23 ;  /* 0x000000171515c221 */ /* 0x000fc60000010000 */
[----:B----4-:R-:W-:Y:S01]  /*22b0*/  @!P0 FADD.FTZ R20, R20, R26 ;  /* 0x0000001a14148221 */ /* 0x010fe20000010000 */
[----:B------:R-:W-:-:S03]  /*22c0*/  @!P0 FADD.FTZ R21, R21, R27 ;  /* 0x0000001b15158221 */ /* 0x000fc60000010000 */
[----:B------:R-:W-:Y:S05]  /*22d0*/  @P5 BRA `(.L_x_1950) ;  /* 0xfffffffc00845947 */ /* 0x000fea000383ffff */
.L_x_1949:
        /* <DEDUP_REMOVED lines=11> */
.L_x_1955:
[----:B------:R-:W-:Y:S05]  /*2390*/  BSYNC B0 ;  /* 0x0000000000007941 */ /* 0x000fea0003800000 */
.L_x_1954:
        /* <DEDUP_REMOVED lines=16> */
.L_x_1946:
        /* <DEDUP_REMOVED lines=10> */
[----:B------:R-:W-:-:S03]  /*2540*/  ULDC.64 UR18, c[0x0][0x230] ;  /* 0x00008c0000127ab9 */ /* 0x000fc60000000a00 */
[C---:B------:R-:W-:Y:S02]  /*2550*/  SHF.L.U64.HI R12, R14.reuse, 0x1, R11 ;  /* 0x000000010e0c7819 */ /* 0x040fe4000001020b */
[----:B------:R-:W-:-:S04]  /*2560*/  SHF.L.U32 R14, R14, 0x1, RZ ;  /* 0x000000010e0e7819 */ /* 0x000fc800000006ff */
[----:B------:R-:W-:Y:S01]  /*2570*/  IADD3 R10, P4, R14, UR16, RZ ;  /* 0x000000100e0a7c10 */ /* 0x000fe2000ff9e0ff */
[----:B0-----:R-:W0:Y:S01]  /*2580*/  @!P0 LDC.64 R8, c[0x0][0x218] ;  /* 0x00008600ff088b82 */ /* 0x001e220000000a00 */
[----:B------:R-:W-:Y:S01]  /*2590*/  @!P0 FMUL.FTZ R23, R21, UR14 ;  /* 0x0000000e15178c20 */ /* 0x000fe20008410000 */
[----:B------:R-:W-:Y:S01]  /*25a0*/  @!P0 FMUL.FTZ R22, R20, UR14 ;  /* 0x0000000e14168c20 */ /* 0x000fe20008410000 */
[----:B------:R-:W-:Y:S01]  /*25b0*/  IADD3.X R11, R12, UR17, RZ, P4, !PT ;  /* 0x000000110c0b7c10 */ /* 0x000fe2000a7fe4ff */
[----:B------:R-:W-:Y:S01]  /*25c0*/  HADD2.F32 R35, -RZ, R28.H0_H0 ;  /* 0x2000001cff237230 */ /* 0x000fe20000004100 */
[----:B------:R-:W-:Y:S01]  /*25d0*/  IADD3 R14, P5, R14, UR18, RZ ;  /* 0x000000120e0e7c10 */ /* 0x000fe2000ffbe0ff */
[----:B------:R-:W-:Y:S01]  /*25e0*/  HADD2.F32 R27, -RZ, R4.H0_H0 ;  /* 0x20000004ff1b7230 */ /* 0x000fe20000004100 */
[----:B------:R-:W-:Y:S01]  /*25f0*/  ULDC.64 UR16, c[0x0][0x278] ;  /* 0x00009e0000107ab9 */ /* 0x000fe20000000a00 */
[----:B-1----:R-:W-:-:S09]  /*2600*/  ULEA UR6, UR7, UR6, 0x18 ;  /* 0x0000000607067291 */ /* 0x002fd2000f8ec03f */
[----:B------:R1:W-:Y:S01]  /*2610*/  @!P3 STS.64 [UR6+0x30], R20 ;  /* 0x00003014ff00b988 */ /* 0x0003e20008000a06 */
[----:B0-----:R-:W-:Y:S01]  /*2620*/  @!P0 IMAD.WIDE R8, R15, 0x8, R8 ;  /* 0x000000080f088825 */ /* 0x001fe200078e0208 */
[----:B------:R-:W-:-:S04]  /*2630*/  IADD3.X R15, R12, UR19, RZ, P5, !PT ;  /* 0x000000130c0f7c10 */ /* 0x000fc8000affe4ff */
[----:B------:R0:W-:Y:S01]  /*2640*/  @!P0 STG.E.64 desc[UR8][R8.64], R22 ;  /* 0x0000001608008986 */ /* 0x0001e2000c101b08 */
[----:B------:R-:W-:Y:S06]  /*2650*/  BAR.SYNC.DEFER_BLOCKING 0x0 ;  /* 0x0000000000007b1d */ /* 0x000fec0000010000 */
[----:B------:R-:W2:Y:S04]  /*2660*/  LDG.E.U16 R25, desc[UR8][R10.64] ;  /* 0x000000080a197981 */ /* 0x000ea8000c1e1500 */
[----:B------:R-:W3:Y:S04]  /*2670*/  LDG.E.U16 R12, desc[UR8][R14.64] ;  /* 0x000000080e0c7981 */ /* 0x000ee8000c1e1500 */
[----:B-1----:R1:W4:Y:S04]  /*2680*/  LDG.E.U16 R20, desc[UR8][R10.64+0x2] ;  /* 0x000002080a147981 */ /* 0x002328000c1e1500 */
[----:B------:R5:W4:Y:S01]  /*2690*/  LDG.E.U16 R21, desc[UR8][R14.64+0x2] ;  /* 0x000002080e157981 */ /* 0x000b22000c1e1500 */
[----:B------:R-:W-:Y:S01]  /*26a0*/  ISETP.NE.AND P5, PT, RZ, UR13, PT ;  /* 0x0000000dff007c0c */ /* 0x000fe2000bfa5270 */
[----:B0-----:R-:W-:-:S02]  /*26b0*/  HADD2.F32 R22, -RZ, R3.H1_H1 ;  /* 0x30000003ff167230 */ /* 0x001fc40000004100 */
[----:B------:R-:W0:Y:S01]  /*26c0*/  LDS.64 R8, [UR6+0x30] ;  /* 0x00003006ff087984 */ /* 0x000e220008000a00 */
[----:B-1----:R-:W-:Y:S02]  /*26d0*/  HADD2.F32 R10, -RZ, R3.H0_H0 ;  /* 0x20000003ff0a7230 */ /* 0x002fe40000004100 */
[----:B------:R-:W-:Y:S02]  /*26e0*/  HADD2.F32 R11, -RZ, R5.H0_H0 ;  /* 0x20000005ff0b7230 */ /* 0x000fe40000004100 */
[--C-:B-----5:R-:W-:Y:S02]  /*26f0*/  HADD2.F32 R15, -RZ, R13.reuse.H0_H0 ;  /* 0x2000000dff0f7230 */ /* 0x120fe40000004100 */
[----:B------:R-:W-:Y:S02]  /*2700*/  HADD2.F32 R13, -RZ, R13.H1_H1 ;  /* 0x3000000dff0d7230 */ /* 0x000fe40000004100 */
[----:B0-----:R-:W-:-:S04]  /*2710*/  FMUL.FTZ R24, R8, UR14 ;  /* 0x0000000e08187c20 */ /* 0x001fc80008410000 */
[----:B------:R-:W-:Y:S01]  /*2720*/  FMUL.FTZ R26, R24, R24 ;  /* 0x00000018181a7220 */ /* 0x000fe20000410000 */
[--C-:B------:R-:W-:Y:S01]  /*2730*/  FADD.FTZ R8, R35, -R24.reuse ;  /* 0x8000001823087221 */ /* 0x100fe20000010000 */
[----:B------:R-:W-:Y:S02]  /*2740*/  HADD2.F32 R35, -RZ, R6.H0_H0 ;  /* 0x20000006ff237230 */ /* 0x000fe40000004100 */
[----:B------:R-:W-:Y:S01]  /*2750*/  FADD.FTZ R15, R15, -R24 ;  /* 0x800000180f0f7221 */ /* 0x000fe20000010000 */
[----:B------:R-:W-:Y:S01]  /*2760*/  FFMA.FTZ R26, R9, UR14, -R26 ;  /* 0x0000000e091a7c23 */ /* 0x000fe2000801081a */
[--C-:B------:R-:W-:Y:S02]  /*2770*/  HADD2.F32 R9, -RZ, R29.reuse.H0_H0 ;  /* 0x2000001dff097230 */ /* 0x100fe40000004100 */
[--C-:B------:R-:W-:Y:S01]  /*2780*/  FADD.FTZ R11, R11, -R24.reuse ;  /* 0x800000180b0b7221 */ /* 0x100fe20000010000 */
[----:B------:R-:W-:Y:S01]  /*2790*/  FADD.FTZ R35, R35, -R24 ;  /* 0x8000001823237221 */ /* 0x000fe20000010000 */
[----:B------:R-:W-:Y:S01]  /*27a0*/  HADD2.F32 R29, -RZ, R29.H1_H1 ;  /* 0x3000001dff1d7230 */ /* 0x000fe20000004100 */
[----:B------:R-:W-:-:S04]  /*27b0*/  FSETP.GTU.FTZ.AND P0, PT, R26, RZ, PT ;  /* 0x000000ff1a00720b */ /* 0x000fc80003f1c000 */
[----:B------:R-:W-:-:S09]  /*27c0*/  FADD.FTZ R29, R29, -R24 ;  /* 0x800000181d1d7221 */ /* 0x000fd20000010000 */
[----:B------:R-:W-:Y:S01]  /*27d0*/  VOTEU.ANY UP0, P0 ;  /* 0x00000000003f7886 */ /* 0x000fe20000000100 */
[----:B------:R-:W-:-:S04]  /*27e0*/  PLOP3.LUT P0, PT, PT, PT, UP0, 0x80, 0x0 ;  /* 0x000000000000781c */ /* 0x000fc80003f0f008 */
[----:B------:R-:W-:-:S09]  /*27f0*/  @UP0 ULDC UR6, c[0x0][0x238] ;  /* 0x00008e0000060ab9 */ /* 0x000fd20000000800 */
[----:B------:R-:W-:Y:S01]  /*2800*/  @P0 FADD.FTZ R26, R26, UR6 ;  /* 0x000000061a1a0e21 */ /* 0x000fe20008010000 */
[----:B------:R-:W-:-:S05]  /*2810*/  UMOV UR6, 0x3f800000 ;  /* 0x3f80000000067882 */ /* 0x000fca0000000000 */
[----:B------:R-:W0:Y:S02]  /*2820*/  @P0 MUFU.RSQ R26, R26 ;  /* 0x0000001a001a0308 */ /* 0x000e240000001400 */
[----:B0-----:R-:W-:Y:S01]  /*2830*/  @P0 R2UR UR7, R26 ;  /* 0x000000001a0702ca */ /* 0x001fe200000e0000 */
[----:B------:R-:W-:Y:S01]  /*2840*/  HADD2.F32 R26, -RZ, R28.H1_H1 ;  /* 0x3000001cff1a7230 */ /* 0x000fe20000004100 */
[----:B------:R-:W-:Y:S01]  /*2850*/  ISETP.GE.U32.AND P0, PT, R31, UR16, PT ;  /* 0x000000101f007c0c */ /* 0x000fe2000bf06070 */
[----:B------:R-:W-:-:S03]  /*2860*/  HADD2.F32 R28, -RZ, R6.H1_H1 ;  /* 0x30000006ff1c7230 */ /* 0x000fc60000004100 */
[----:B------:R-:W-:Y:S01]  /*2870*/  ISETP.GE.AND.EX P0, PT, R36, UR17, PT, P0 ;  /* 0x0000001124007c0c */ /* 0x000fe2000bf06300 */
[----:B------:R-:W-:-:S03]  /*2880*/  FADD.FTZ R26, R26, -R24 ;  /* 0x800000181a1a7221 */ /* 0x000fc60000010000 */
[----:B------:R-:W-:-:S03]  /*2890*/  ISETP.LT.U32.AND P0, PT, R33, 0x80, !P0 ;  /* 0x000000802100780c */ /* 0x000fc60004701070 */
[----:B------:R-:W-:Y:S02]  /*28a0*/  @UP0 UMOV UR6, UR7 ;  /* 0x0000000700060c82 */ /* 0x000fe40008000000 */
[----:B------:R-:W-:Y:S01]  /*28b0*/  FMUL.FTZ R15, R15, UR6 ;  /* 0x000000060f0f7c20 */ /* 0x000fe20008410000 */
[----:B------:R-:W-:Y:S01]  /*28c0*/  FMUL.FTZ R8, R8, UR6 ;  /* 0x0000000608087c20 */ /* 0x000fe20008410000 */
[----:B------:R-:W-:Y:S01]  /*28d0*/  FMUL.FTZ R11, R11, UR6 ;  /* 0x000000060b0b7c20 */ /* 0x000fe20008410000 */
[----:B------:R-:W-:Y:S01]  /*28e0*/  FMUL.FTZ R35, R35, UR6 ;  /* 0x0000000623237c20 */ /* 0x000fe20008410000 */
[----:B------:R-:W-:Y:S01]  /*28f0*/  FMUL.FTZ R29, R29, UR6 ;  /* 0x000000061d1d7c20 */ /* 0x000fe20008410000 */
[----:B--2---:R-:W-:Y:S01]  /*2900*/  SHF.L.U32 R23, R25, 0x10, RZ ;  /* 0x0000001019177819 */ /* 0x004fe200000006ff */
[--C-:B------:R-:W-:Y:S01]  /*2910*/  FADD.FTZ R25, R9, -R24.reuse ;  /* 0x8000001809197221 */ /* 0x100fe20000010000 */
[--C-:B------:R-:W-:Y:S01]  /*2920*/  FADD.FTZ R9, R10, -R24.reuse ;  /* 0x800000180a097221 */ /* 0x100fe20000010000 */
[--C-:B------:R-:W-:Y:S01]  /*2930*/  FADD.FTZ R10, R27, -R24.reuse ;  /* 0x800000181b0a7221 */ /* 0x100fe20000010000 */
[----:B------:R-:W-:Y:S01]  /*2940*/  HADD2.F32 R27, -RZ, R7.H0_H0 ;  /* 0x20000007ff1b7230 */ /* 0x000fe20000004100 */
[----:B---3--:R-:W-:Y:S01]  /*2950*/  SHF.L.U32 R14, R12, 0x10, RZ ;  /* 0x000000100c0e7819 */ /* 0x008fe200000006ff */
[----:B------:R-:W-:Y:S01]  /*2960*/  FMUL.FTZ R25, R25, UR6 ;  /* 0x0000000619197c20 */ /* 0x000fe20008410000 */
[----:B------:R-:W-:Y:S01]  /*2970*/  FMUL.FTZ R9, R9, UR6 ;  /* 0x0000000609097c20 */ /* 0x000fe20008410000 */
[----:B------:R-:W-:Y:S01]  /*2980*/  FMUL.FTZ R10, R10, UR6 ;  /* 0x000000060a0a7c20 */ /* 0x000fe20008410000 */
[----:B------:R-:W-:Y:S01]  /*2990*/  FADD.FTZ R27, R27, -R24 ;  /* 0x800000181b1b7221 */ /* 0x000fe20000010000 */
[C-C-:B------:R-:W-:Y:S01]  /*29a0*/  FFMA.FTZ R25, R23.reuse, R25, R14.reuse ;  /* 0x0000001917197223 */ /* 0x140fe2000001000e */
[C-C-:B------:R-:W-:Y:S01]  /*29b0*/  FFMA.FTZ R15, R23.reuse, R15, R14.reuse ;  /* 0x0000000f170f7223 */ /* 0x140fe2000001000e */
[--C-:B------:R-:W-:Y:S01]  /*29c0*/  FFMA.FTZ R8, R23, R8, R14.reuse ;  /* 0x0000000817087223 */ /* 0x100fe2000001000e */
[----:B------:R-:W-:Y:S01]  /*29d0*/  FMUL.FTZ R27, R27, UR6 ;  /* 0x000000061b1b7c20 */ /* 0x000fe20008410000 */
[C-C-:B------:R-:W-:Y:S01]  /*29e0*/  FFMA.FTZ R9, R23.reuse, R9, R14.reuse ;  /* 0x0000000917097223 */ /* 0x140fe2000001000e */
[C-C-:B------:R-:W-:Y:S01]  /*29f0*/  FFMA.FTZ R10, R23.reuse, R10, R14.reuse ;  /* 0x0000000a170a7223 */ /* 0x140fe2000001000e */
[C-C-:B------:R-:W-:Y:S01]  /*2a00*/  FFMA.FTZ R11, R23.reuse, R11, R14.reuse ;  /* 0x0000000b170b7223 */ /* 0x140fe2000001000e */
[C-C-:B------:R-:W-:Y:S01]  /*2a10*/  FFMA.FTZ R12, R23.reuse, R35, R14.reuse ;  /* 0x00000023170c7223 */ /* 0x140fe2000001000e */
[----:B------:R-:W-:Y:S01]  /*2a20*/  FFMA.FTZ R14, R23, R27, R14 ;  /* 0x0000001b170e7223 */ /* 0x000fe2000001000e */
[----:B------:R-:W-:Y:S01]  /*2a30*/  HADD2.F32 R23, -RZ, R4.H1_H1 ;  /* 0x30000004ff177230 */ /* 0x000fe20000004100 */
[----:B----4-:R-:W-:Y:S01]  /*2a40*/  SHF.L.U32 R3, R20, 0x10, RZ ;  /* 0x0000001014037819 */ /* 0x010fe200000006ff */
[----:B------:R-:W-:Y:S01]  /*2a50*/  HADD2.F32 R27, -RZ, R5.H1_H1 ;  /* 0x30000005ff1b7230 */ /* 0x000fe20000004100 */
[----:B------:R-:W-:Y:S01]  /*2a60*/  SHF.L.U32 R4, R21, 0x10, RZ ;  /* 0x0000001015047819 */ /* 0x000fe200000006ff */
[----:B------:R-:W-:-:S02]  /*2a70*/  HADD2.F32 R35, -RZ, R7.H1_H1 ;  /* 0x30000007ff237230 */ /* 0x000fc40000004100 */
[--C-:B------:R-:W-:Y:S01]  /*2a80*/  FADD.FTZ R20, R13, -R24.reuse ;  /* 0x800000180d147221 */ /* 0x100fe20000010000 */
[--C-:B------:R-:W-:Y:S01]  /*2a90*/  FADD.FTZ R5, R22, -R24.reuse ;  /* 0x8000001816057221 */ /* 0x100fe20000010000 */
[--C-:B------:R-:W-:Y:S01]  /*2aa0*/  FADD.FTZ R6, R23, -R24.reuse ;  /* 0x8000001817067221 */ /* 0x100fe20000010000 */
[--C-:B------:R-:W-:Y:S01]  /*2ab0*/  FADD.FTZ R7, R27, -R24.reuse ;  /* 0x800000181b077221 */ /* 0x100fe20000010000 */
[--C-:B------:R-:W-:Y:S01]  /*2ac0*/  FADD.FTZ R13, R28, -R24.reuse ;  /* 0x800000181c0d7221 */ /* 0x100fe20000010000 */
[----:B------:R-:W-:Y:S01]  /*2ad0*/  FADD.FTZ R24, R35, -R24 ;  /* 0x8000001823187221 */ /* 0x000fe20000010000 */
[----:B------:R-:W-:Y:S01]  /*2ae0*/  FMUL.FTZ R27, R20, UR6 ;  /* 0x00000006141b7c20 */ /* 0x000fe20008410000 */
        /* <DEDUP_REMOVED lines=12> */
.L_x_1956:
[----:B------:R-:W-:Y:S04]  /*2bb0*/  BSSY B0, `(.L_x_1957) ;  /* 0x000000f000007945 */ /* 0x000fe80003800000 */
[----:B------:R-:W-:Y:S05]  /*2bc0*/  @P1 BRA `(.L_x_1958) ;  /* 0x0000000000341947 */ /* 0x000fea0003800000 */
[----:B------:R-:W-:Y:S01]  /*2bd0*/  SHF.R.S32.HI R20, RZ, 0x1f, R2 ;  /* 0x0000001fff147819 */ /* 0x000fe20000011402 */
[----:B------:R-:W-:Y:S01]  /*2be0*/  ULDC.64 UR14, c[0x0][0x270] ;  /* 0x00009c00000e7ab9 */ /* 0x000fe20000000a00 */
[----:B------:R-:W-:Y:S02]  /*2bf0*/  MOV R21, R19 ;  /* 0x0000001300157202 */ /* 0x000fe40000000f00 */
[----:B------:R-:W-:Y:S01]  /*2c00*/  F2FP.F16.F32.PACK_AB R25, R28, R25 ;  /* 0x000000191c19723e */ /* 0x000fe200000000ff */
[----:B------:R-:W-:Y:S01]  /*2c10*/  IMAD R23, R20, UR14, RZ ;  /* 0x0000000e14177c24 */ /* 0x000fe2000f8e02ff */
[----:B------:R-:W-:-:S03]  /*2c20*/  MOV R20, R16 ;  /* 0x0000001000147202 */ /* 0x000fc60000000f00 */
[C---:B------:R-:W-:Y:S02]  /*2c30*/  IMAD R23, R2.reuse, UR15, R23 ;  /* 0x0000000f02177c24 */ /* 0x040fe4000f8e0217 */
[----:B------:R-:W-:Y:S01]  /*2c40*/  IMAD.WIDE.U32 R20, R2, UR14, R20 ;  /* 0x0000000e02147c25 */ /* 0x000fe2000f8e0014 */
[----:B------:R-:W-:-:S04]  /*2c50*/  ULDC.64 UR14, c[0x0][0x210] ;  /* 0x00008400000e7ab9 */ /* 0x000fc80000000a00 */
[----:B------:R-:W-:Y:S02]  /*2c60*/  IADD3 R23, R21, R23, RZ ;  /* 0x0000001715177210 */ /* 0x000fe40007ffe0ff */
[----:B------:R-:W-:-:S04]  /*2c70*/  LEA R22, P1, R20, UR14, 0x1 ;  /* 0x0000000e14167c11 */ /* 0x000fc8000f8208ff */
[----:B------:R-:W-:-:S05]  /*2c80*/  LEA.HI.X R23, R20, UR15, R23, 0x1, P1 ;  /* 0x0000000f14177c11 */ /* 0x000fca00088f0c17 */
[----:B------:R0:W-:Y:S04]  /*2c90*/  STG.E desc[UR8][R22.64], R25 ;  /* 0x0000001916007986 */ /* 0x0001e8000c101908 */
.L_x_1958:
[----:B------:R-:W-:Y:S05]  /*2ca0*/  BSYNC B0 ;  /* 0x0000000000007941 */ /* 0x000fea0003800000 */
.L_x_1957:
[----:B------:R-:W-:Y:S01]  /*2cb0*/  FMUL.FTZ R26, R26, UR6 ;  /* 0x000000061a1a7c20 */ /* 0x000fe20008410000 */
        /* <DEDUP_REMOVED lines=12> */
.L_x_1959:
        /* <DEDUP_REMOVED lines=14> */
.L_x_1961:
[----:B------:R-:W-:Y:S05]  /*2e60*/  BSYNC B0 ;  /* 0x0000000000007941 */ /* 0x000fea0003800000 */
.L_x_1960:
[----:B-1----:R-:W-:Y:S01]  /*2e70*/  FFMA.FTZ R15, R3, R26, R4 ;  /* 0x0000001a030f7223 */ /* 0x002fe20000010004 */
        /* <DEDUP_REMOVED lines=11> */
.L_x_1962:
[----:B------:R-:W-:Y:S04]  /*2f30*/  BSSY B0, `(.L_x_1963) ;  /* 0x0000010000007945 */ /* 0x000fe80003800000 */
[----:B------:R-:W-:Y:S05]  /*2f40*/  @P2 BRA `(.L_x_1964) ;  /* 0x0000000000382947 */ /* 0x000fea0003800000 */
[----:B0-----:R-:W-:Y:S01]  /*2f50*/  IADD3 R23, R2, 0x80, RZ ;  /* 0x0000008002177810 */ /* 0x001fe20007ffe0ff */
[----:B------:R-:W-:Y:S01]  /*2f60*/  ULDC.64 UR14, c[0x0][0x270] ;  /* 0x00009c00000e7ab9 */ /* 0x000fe20000000a00 */
[----:B------:R-:W-:Y:S02]  /*2f70*/  MOV R21, R19 ;  /* 0x0000001300157202 */ /* 0x000fe40000000f00 */
[----:B------:R-:W-:Y:S02]  /*2f80*/  SHF.R.S32.HI R20, RZ, 0x1f, R23 ;  /* 0x0000001fff147819 */ /* 0x000fe40000011417 */
[----:B------:R-:W-:-:S03]  /*2f90*/  F2FP.F16.F32.PACK_AB R15, R15, R8 ;  /* 0x000000080f0f723e */ /* 0x000fc600000000ff */
        /* <DEDUP_REMOVED lines=9> */
.L_x_1964:
[----:B------:R-:W-:Y:S05]  /*3030*/  BSYNC B0 ;  /* 0x0000000000007941 */ /* 0x000fea0003800000 */
.L_x_1963:
[C---:B------:R-:W-:Y:S01]  /*3040*/  IADD3 R27, R2.reuse, 0xc0, RZ ;  /* 0x000000c0021b7810 */ /* 0x040fe20007ffe0ff */
[----:B0-----:R-:W-:Y:S01]  /*3050*/  FMUL.FTZ R25, R13, UR6 ;  /* 0x000000060d197c20 */ /* 0x001fe20008410000 */
[----:B-1----:R-:W-:Y:S01]  /*3060*/  IADD3 R22, R2, 0x100, RZ ;  /* 0x0000010002167810 */ /* 0x002fe20007ffe0ff */
[----:B------:R-:W-:Y:S01]  /*3070*/  FMUL.FTZ R6, R6, UR6 ;  /* 0x0000000606067c20 */ /* 0x000fe20008410000 */
[C---:B------:R-:W-:Y:S01]  /*3080*/  IADD3 R8, R2.reuse, 0x140, RZ ;  /* 0x0000014002087810 */ /* 0x040fe20007ffe0ff */
[----:B------:R-:W-:Y:S01]  /*3090*/  FMUL.FTZ R7, R7, UR6 ;  /* 0x0000000607077c20 */ /* 0x000fe20008410000 */
[----:B------:R-:W-:Y:S01]  /*30a0*/  IADD3 R15, R2, 0x180, RZ ;  /* 0x00000180020f7810 */ /* 0x000fe20007ffe0ff */
[----:B------:R-:W-:Y:S01]  /*30b0*/  FMUL.FTZ R29, R24, UR6 ;  /* 0x00000006181d7c20 */ /* 0x000fe20008410000 */
[----:B------:R-:W-:Y:S01]  /*30c0*/  ISETP.GE.U32.AND P4, PT, R27, UR16, PT ;  /* 0x000000101b007c0c */ /* 0x000fe2000bf86070 */
[----:B------:R-:W-:Y:S01]  /*30d0*/  FMUL.FTZ R5, R5, UR6 ;  /* 0x0000000605057c20 */ /* 0x000fe20008410000 */
[----:B------:R-:W-:Y:S01]  /*30e0*/  ISETP.GE.U32.AND P0, PT, R22, UR16, PT ;  /* 0x0000001016007c0c */ /* 0x000fe2000bf06070 */
[C-C-:B------:R-:W-:Y:S01]  /*30f0*/  FFMA.FTZ R24, R3.reuse, R25, R4.reuse ;  /* 0x0000001903187223 */ /* 0x140fe20000010004 */
[----:B------:R-:W-:Y:S01]  /*3100*/  ISETP.GE.U32.AND P1, PT, R8, UR16, PT ;  /* 0x0000001008007c0c */ /* 0x000fe2000bf26070 */
[--C-:B------:R-:W-:Y:S01]  /*3110*/  FFMA.FTZ R13, R3, R6, R4.reuse ;  /* 0x00000006030d7223 */ /* 0x100fe20000010004 */
[----:B------:R-:W-:Y:S01]  /*3120*/  ISETP.GE.U32.AND P2, PT, R15, UR16, PT ;  /* 0x000000100f007c0c */ /* 0x000fe2000bf46070 */
[C-C-:B------:R-:W-:Y:S01]  /*3130*/  FFMA.FTZ R23, R3.reuse, R7, R4.reuse ;  /* 0x0000000703177223 */ /* 0x140fe20000010004 */
[----:B------:R-:W-:Y:S01]  /*3140*/  ISETP.GE.U32.AND P3, PT, R30, UR16, PT ;  /* 0x000000101e007c0c */ /* 0x000fe2000bf66070 */
[C-C-:B------:R-:W-:Y:S01]  /*3150*/  FFMA.FTZ R25, R3.reuse, R29, R4.reuse ;  /* 0x0000001d03197223 */ /* 0x140fe20000010004 */
[----:B------:R-:W-:Y:S01]  /*3160*/  SHF.R.S32.HI R28, RZ, 0x1f, R27 ;  /* 0x0000001fff1c7819 */ /* 0x000fe2000001141b */
[----:B------:R-:W-:Y:S01]  /*3170*/  FFMA.FTZ R3, R3, R5, R4 ;  /* 0x0000000503037223 */ /* 0x000fe20000010004 */
[----:B------:R-:W-:-:S02]  /*3180*/  SHF.R.S32.HI R26, RZ, 0x1f, R22 ;  /* 0x0000001fff1a7819 */ /* 0x000fc40000011416 */
[----:B------:R-:W-:Y:S02]  /*3190*/  SHF.R.S32.HI R20, RZ, 0x1f, R8 ;  /* 0x0000001fff147819 */ /* 0x000fe40000011408 */
[----:B------:R-:W-:Y:S02]  /*31a0*/  SHF.R.S32.HI R21, RZ, 0x1f, R15 ;  /* 0x0000001fff157819 */ /* 0x000fe4000001140f */
[----:B------:R-:W-:Y:S02]  /*31b0*/  ISETP.GE.AND.EX P4, PT, R28, UR17, PT, P4 ;  /* 0x000000111c007c0c */ /* 0x000fe4000bf86340 */
[----:B------:R-:W-:Y:S02]  /*31c0*/  ISETP.GE.AND.EX P0, PT, R26, UR17, PT, P0 ;  /* 0x000000111a007c0c */ /* 0x000fe4000bf06300 */
[----:B------:R-:W-:Y:S02]  /*31d0*/  ISETP.GE.AND.EX P1, PT, R20, UR17, PT, P1 ;  /* 0x0000001114007c0c */ /* 0x000fe4000bf26310 */
[----:B------:R-:W-:-:S02]  /*31e0*/  ISETP.GE.AND.EX P2, PT, R21, UR17, PT, P2 ;  /* 0x0000001115007c0c */ /* 0x000fc4000bf46320 */
[----:B------:R-:W-:Y:S02]  /*31f0*/  ISETP.GE.AND.EX P3, PT, R34, UR17, PT, P3 ;  /* 0x0000001122007c0c */ /* 0x000fe4000bf66330 */
[C---:B------:R-:W-:Y:S02]  /*3200*/  ISETP.LT.U32.AND P4, PT, R33.reuse, 0x80, !P4 ;  /* 0x000000802100780c */ /* 0x040fe40006781070 */
[C---:B------:R-:W-:Y:S02]  /*3210*/  ISETP.LT.U32.AND P0, PT, R33.reuse, 0x80, !P0 ;  /* 0x000000802100780c */ /* 0x040fe40004701070 */
        /* <DEDUP_REMOVED lines=14> */
.L_x_1965:
        /* <DEDUP_REMOVED lines=14> */
.L_x_1967:
[----:B------:R-:W-:Y:S05]  /*33e0*/  BSYNC B0 ;  /* 0x0000000000007941 */ /* 0x000fea0003800000 */
.L_x_1966:
        /* <DEDUP_REMOVED lines=11> */
.L_x_1968:
        /* <DEDUP_REMOVED lines=14> */
.L_x_1970:
[----:B------:R-:W-:Y:S05]  /*3580*/  BSYNC B0 ;  /* 0x0000000000007941 */ /* 0x000fea0003800000 */
.L_x_1969:
        /* <DEDUP_REMOVED lines=11> */
.L_x_1971:
        /* <DEDUP_REMOVED lines=10> */
[----:B-1----:R-:W-:-:S02]  /*36e0*/  LEA R6, P0, R4, UR14, 0x1 ;  /* 0x0000000e04067c11 */ /* 0x002fc4000f8008ff */
[----:B------:R-:W-:-:S04]  /*36f0*/  IADD3 R3, R5, R3, RZ ;  /* 0x0000000305037210 */ /* 0x000fc80007ffe0ff */
[----:B------:R-:W-:-:S05]  /*3700*/  LEA.HI.X R7, R4, UR15, R3, 0x1, P0 ;  /* 0x0000000f04077c11 */ /* 0x000fca00080f0c03 */
[----:B------:R2:W-:Y:S02]  /*3710*/  STG.E desc[UR8][R6.64], R11 ;  /* 0x0000000b06007986 */ /* 0x0005e4000c101908 */
.L_x_1973:
[----:B------:R-:W-:Y:S05]  /*3720*/  BSYNC B0 ;  /* 0x0000000000007941 */ /* 0x000fea0003800000 */
.L_x_1972:
[----:B------:R-:W-:Y:S05]  /*3730*/  @!P5 BRA `(.L_x_1974) ;  /* 0x000000000028d947 */ /* 0x000fea0003800000 */
[----:B012---:R-:W-:Y:S01]  /*3740*/  FMUL.FTZ R6, R24, -1.4426950216293334961 ;  /* 0xbfb8aa3b18067820 */ /* 0x007fe20000410000 */
        /* <DEDUP_REMOVED lines=9> */
.L_x_1974:
[----:B------:R-:W-:Y:S04]  /*37e0*/  BSSY B0, `(.L_x_1975) ;  /* 0x000000e000007945 */ /* 0x000fe80003800000 */
[----:B------:R-:W-:Y:S05]  /*37f0*/  @!P2 BRA `(.L_x_1976) ;  /* 0x000000000030a947 */ /* 0x000fea0003800000 */
[----:B------:R-:W-:Y:S01]  /*3800*/  ULDC.64 UR14, c[0x0][0x270] ;  /* 0x00009c00000e7ab9 */ /* 0x000fe20000000a00 */
[----:B------:R-:W-:Y:S01]  /*3810*/  MOV R4, R16 ;  /* 0x0000001000047202 */ /* 0x000fe20000000f00 */
[----:B012---:R-:W-:Y:S01]  /*3820*/  IMAD R6, R21, UR14, RZ ;  /* 0x0000000e15067c24 */ /* 0x007fe2000f8e02ff */
        /* <DEDUP_REMOVED lines=9> */
.L_x_1976:
[----:B------:R-:W-:Y:S05]  /*38c0*/  BSYNC B0 ;  /* 0x0000000000007941 */ /* 0x000fea0003800000 */
.L_x_1975:
[----:B------:R-:W-:Y:S05]  /*38d0*/  @!P5 BRA `(.L_x_1977) ;  /* 0x000000000028d947 */ /* 0x000fea0003800000 */
[----:B0--3--:R-:W-:Y:S01]  /*38e0*/  FMUL.FTZ R3, R14, -1.4426950216293334961 ;  /* 0xbfb8aa3b0e037820 */ /* 0x009fe20000410000 */
[----:B-12---:R-:W-:-:S05]  /*38f0*/  FMUL.FTZ R6, R25, -1.4426950216293334961 ;  /* 0xbfb8aa3b19067820 */ /* 0x006fca0000410000 */
        /* <DEDUP_REMOVED lines=8> */
.L_x_1977:
[----:B------:R-:W-:Y:S04]  /*3980*/  BSSY B0, `(.L_x_1978) ;  /* 0x000000d000007945 */ /* 0x000fe80003800000 */
[----:B------:R-:W-:Y:S05]  /*3990*/  @!P3 BRA `(.L_x_1979) ;  /* 0x00000000002cb947 */ /* 0x000fea0003800000 */
[----:B------:R-:W-:Y:S01]  /*39a0*/  ULDC.64 UR6, c[0x0][0x270] ;  /* 0x00009c0000067ab9 */ /* 0x000fe20000000a00 */
[----:B------:R-:W-:Y:S01]  /*39b0*/  MOV R17, R19 ;  /* 0x0000001300117202 */ /* 0x000fe20000000f00 */
[----:B0--3--:R-:W-:Y:S01]  /*39c0*/  IMAD R3, R34, UR6, RZ ;  /* 0x0000000622037c24 */ /* 0x009fe2000f8e02ff */
        /* <DEDUP_REMOVED lines=8> */
.L_x_1979:
[----:B------:R-:W-:Y:S05]  /*3a50*/  BSYNC B0 ;  /* 0x0000000000007941 */ /* 0x000fea0003800000 */
.L_x_1978:
[----:B------:R-:W-:Y:S02]  /*3a60*/  UIADD3 UR11, UR12, UR11, URZ ;  /* 0x0000000b0c0b7290 */ /* 0x000fe4000fffe03f */
[----:B------:R-:W-:Y:S02]  /*3a70*/  UIADD3 UR4, UR4, 0x1, URZ ;  /* 0x0000000104047890 */ /* 0x000fe4000fffe03f */
[----:B------:R-:W-:-:S06]  /*3a80*/  UISETP.GE.AND UP0, UPT, UR11, UR5, UPT ;  /* 0x000000050b00728c */ /* 0x000fcc000bf06270 */
[----:B------:R-:W-:-:S13]  /*3a90*/  PLOP3.LUT P0, PT, PT, PT, UP0, 0x80, 0x0 ;  /* 0x000000000000781c */ /* 0x000fda0003f0f008 */
[----:B------:R-:W-:Y:S05]  /*3aa0*/  @!P0 BRA `(.L_x_1980) ;  /* 0xffffffc400cc8947 */ /* 0x000fea000383ffff */
[----:B------:R-:W-:Y:S05]  /*3ab0*/  EXIT ;  /* 0x000000000000794d */ /* 0x000fea0003800000 */
.L_x_1981:
        /* <DEDUP_REMOVED lines=12> */
.L_x_2442:


//--------------------- .text._Z35group_norm_nhwc_fwd_one_pass_kernelI11Fp16IOFp16WLi64ELi4ELi128EEv26Group_norm_nhwc_fwd_params --------------------------
	.section	.text._Z35group_norm_nhwc_fwd_one_pass_kernelI11Fp16IOFp16WLi64ELi4ELi128EEv26Group_norm_nhwc_fwd_params,"ax",@progbits
	.align	128
        .global         _Z35group_norm_nhwc_fwd_one_pass_kernelI11Fp16IOFp16WLi64ELi4ELi128EEv26Group_norm_nhwc_fwd_params
        .type           _Z35group_norm_nhwc_fwd_one_pass_kernelI11Fp16IOFp16WLi64ELi4ELi128EEv26Group_norm_nhwc_fwd_params,@function
        .size           _Z35group_norm_nhwc_fwd_one_pass_kernelI11Fp16IOFp16WLi64ELi4ELi128EEv26Group_norm_nhwc_fwd_params,(.L_x_2443 - _Z35group_norm_nhwc_fwd_one_pass_kernelI11Fp16IOFp16WLi64ELi4ELi128EEv26Group_norm_nhwc_fwd_params)
        .other          _Z35group_norm_nhwc_fwd_one_pass_kernelI11Fp16IOFp16WLi64ELi4ELi128EEv26Group_norm_nhwc_fwd_params,@"STO_CUDA_ENTRY STV_DEFAULT"
_Z35group_norm_nhwc_fwd_one_pass_kernelI11Fp16IOFp16WLi64ELi4ELi128EEv26Group_norm_nhwc_fwd_params:
.text._Z35group_norm_nhwc_fwd_one_pass_kernelI11Fp16IOFp16WLi64ELi4ELi128EEv26Group_norm_nhwc_fwd_params:
        /* <DEDUP_REMOVED lines=35> */
.L_x_1997:
        /* <DEDUP_REMOVED lines=101> */
.L_x_1983:
[----:B------:R-:W-:Y:S05]  /*0880*/  BSYNC B0 ;  /* 0x0000000000007941 */ /* 0x000fea0003800000 */
.L_x_1982:
        /* <DEDUP_REMOVED lines=26> */
.L_x_1986:
[----:B0-----:R-:W2:Y:S04]  /*0a30*/  LDG.E.STRONG.GPU R10, desc[UR8][R8.64] ;  /* 0x00000008080a7981 */ /* 0x001ea8000c1ef900 */
[----:B--2---:R-:W-:Y:S01]  /*0a40*/  CCTL.IVALL ;  /* 0x00000000ff00798f */ /* 0x004fe20002000000 */
[----:B------:R-:W-:Y:S05]  /*0a50*/  YIELD ;  /* 0x0000000000007946 */ /* 0x000fea0003800000 */
[----:B------:R-:W-:-:S13]  /*0a60*/  ISETP.NE.AND P0, PT, R10, R21, PT ;  /* 0x000000150a00720c */ /* 0x000fda0003f05270 */
[----:B------:R-:W-:Y:S05]  /*0a70*/  @P0 BRA `(.L_x_1986) ;  /* 0xfffffffc00ec0947 */ /* 0x000fea000383ffff */
.L_x_1985:
        /* <DEDUP_REMOVED lines=17> */
.L_x_1990:
        /* <DEDUP_REMOVED lines=115> */
.L_x_1989:
        /* <DEDUP_REMOVED lines=61> */
.L_x_1991:
[----:B------:R-:W-:-:S13]  /*1690*/  ISETP.NE.OR P0, PT, R20, RZ, P0 ;  /* 0x000000ff1400720c */ /* 0x000fda0000705670 */
[----:B------:R-:W-:Y:S05]  /*16a0*/  @!P0 BRA `(.L_x_1987) ;  /* 0x00000000007c8947 */ /* 0x000fea0003800000 */
.L_x_1988:
        /* <DEDUP_REMOVED lines=31> */
.L_x_1987:
        /* <DEDUP_REMOVED lines=11> */
.L_x_1993:
[----:B------:R-:W-:Y:S05]  /*1950*/  BSYNC B0 ;  /* 0x0000000000007941 */ /* 0x000fea0003800000 */
.L_x_1992:
        /* <DEDUP_REMOVED lines=16> */
.L_x_1984:
        /* <DEDUP_REMOVED lines=47> */
[----:B--2---:R-:W-:Y:S02]  /*1d50*/  HADD2.F32 R10, -RZ, R7.H0_H0 ;  /* 0x20000007ff0a7230 */ /* 0x004fe40000004100 */
        /* <DEDUP_REMOVED lines=16> */
.L_x_1994:
        /* <DEDUP_REMOVED lines=14> */
.L_x_1996:
[----:B------:R-:W-:Y:S05]  /*1f40*/  BSYNC B0 ;  /* 0x0000000000007941 */ /* 0x000fea0003800000 */
.L_x_1995:
[----:B------:R-:W-:Y:S02]  /*1f50*/  IADD3 R6, R3, R6, RZ ;  /* 0x0000000603067210 */ /* 0x000fe40007ffe0ff */
[----:B------:R-:W-:Y:S02]  /*1f60*/  IADD3 R4, R4, 0x1, RZ ;  /* 0x0000000104047810 */ /* 0x000fe40007ffe0ff */
[----:B------:R-:W-:-:S13]  /*1f70*/  ISETP.GE.AND P0, PT, R6, UR4, PT ;  /* 0x0000000406007c0c */ /* 0x000fda000bf06270 */
[----:B------:R-:W-:Y:S05]  /*1f80*/  @!P0 BRA `(.L_x_1997) ;  /* 0xffffffe000a88947 */ /* 0x000fea000383ffff */
[----:B------:R-:W-:Y:S05]  /*1f90*/  EXIT ;  /* 0x000000000000794d */ /* 0x000fea0003800000 */
.L_x_1998:
        /* <DEDUP_REMOVED lines=14> */
.L_x_2443:


//--------------------- .text._Z35group_norm_nhwc_fwd_one_pass_kernelI11Fp16IOFp16WLi128ELi4ELi128EEv26Group_norm_nhwc_fwd_params --------------------------
	.section	.text._Z35group_norm_nhwc_fwd_one_pass_kernelI11Fp16IOFp16WLi128ELi4ELi128EEv26Group_norm_nhwc_fwd_params,"ax",@progbits
	.align	128
        .global         _Z35group_norm_nhwc_fwd_one_pass_kernelI11Fp16IOFp16WLi128ELi4ELi128EEv26Group_norm_nhwc_fwd_params
        .type           _Z35group_norm_nhwc_fwd_one_pass_kernelI11Fp16IOFp16WLi128ELi4ELi128EEv26Group_norm_nhwc_fwd_params,@function
        .size           _Z35group_norm_nhwc_fwd_one_pass_kernelI11Fp16IOFp16WLi128ELi4ELi128EEv26Group_norm_nhwc_fwd_params,(.L_x_2444 - _Z35group_norm_nhwc_fwd_one_pass_kernelI11Fp16IOFp16WLi128ELi4ELi128EEv26Group_norm_nhwc_fwd_params)
        .other          _Z35group_norm_nhwc_fwd_one_pass_kernelI11Fp16IOFp16WLi128ELi4ELi128EEv26Group_norm_nhwc_fwd_params,@"STO_CUDA_ENTRY STV_DEFAULT"
_Z35group_norm_nhwc_fwd_one_pass_kernelI11Fp16IOFp16WLi128ELi4ELi128EEv26Group_norm_nhwc_fwd_params:
.text._Z35group_norm_nhwc_fwd_one_pass_kernelI11Fp16IOFp16WLi128ELi4ELi128EEv26Group_norm_nhwc_fwd_params:
        /* <DEDUP_REMOVED lines=31> */
.L_x_2017:
        /* <DEDUP_REMOVED lines=127> */
.L_x_2000:
[----:B------:R-:W-:Y:S05]  /*09e0*/  BSYNC B0 ;  /* 0x0000000000007941 */ /* 0x000fea0003800000 */
.L_x_1999:
        /* <DEDUP_REMOVED lines=26> */
.L_x_2003:
[----:B0-----:R-:W2:Y:S04]  /*0b90*/  LDG.E.STRONG.GPU R10, desc[UR8][R8.64] ;  /* 0x00000008080a7981 */ /* 0x001ea8000c1ef900 */
[----:B--2---:R-:W-:Y:S01]  /*0ba0*/  CCTL.IVALL ;  /* 0x00000000ff00798f */ /* 0x004fe20002000000 */
[----:B------:R-:W-:Y:S05]  /*0bb0*/  YIELD ;  /* 0x0000000000007946 */ /* 0x000fea0003800000 */
[----:B------:R-:W-:-:S13]  /*0bc0*/  ISETP.NE.AND P0, PT, R10, R19, PT ;  /* 0x000000130a00720c */ /* 0x000fda0003f05270 */
[----:B------:R-:W-:Y:S05]  /*0bd0*/  @P0 BRA `(.L_x_2003) ;  /* 0xfffffffc00ec0947 */ /* 0x000fea000383ffff */
.L_x_2002:
        /* <DEDUP_REMOVED lines=17> */
.L_x_2007:
        /* <DEDUP_REMOVED lines=115> */
.L_x_2006:
        /* <DEDUP_REMOVED lines=61> */
.L_x_2008:
[----:B------:R-:W-:-:S13]  /*17f0*/  ISETP.NE.OR P0, PT, R15, RZ, P0 ;  /* 0x000000ff0f00720c */ /* 0x000fda0000705670 */
[----:B------:R-:W-:Y:S05]  /*1800*/  @!P0 BRA `(.L_x_2004) ;  /* 0x00000000007c8947 */ /* 0x000fea0003800000 */
.L_x_2005:
        /* <DEDUP_REMOVED lines=31> */
.L_x_2004:
        /* <DEDUP_REMOVED lines=11> */
.L_x_2010:
[----:B------:R-:W-:Y:S05]  /*1ab0*/  BSYNC B0 ;  /* 0x0000000000007941 */ /* 0x000fea0003800000 */
.L_x_2009:
        /* <DEDUP_REMOVED lines=16> */
.L_x_2001:
        /* <DEDUP_REMOVED lines=47> */
[----:B--2---:R-:W-:Y:S02]  /*1eb0*/  HADD2.F32 R26, -RZ, R26.H0_H0 ;  /* 0x2000001aff1a7230 */ /* 0x004fe40000004100 */
[----:B---3--:R-:W-:Y:S02]  /*1ec0*/  HADD2.F32 R8, -RZ, R29.H0_H0 ;  /* 0x2000001dff087230 */ /* 0x008fe40000004100 */
[----:B----4-:R-:W-:Y:S02]  /*1ed0*/  HADD2.F32 R27, -RZ, R27.H0_H0 ;  /* 0x2000001bff1b7230 */ /* 0x010fe40000004100 */
[----:B-----5:R-:W-:-:S03]  /*1ee0*/  HADD2.F32 R9, -RZ, R28.H0_H0 ;  /* 0x2000001cff097230 */ /* 0x020fc60000004100 */
        /* <DEDUP_REMOVED lines=13> */
.L_x_2011:
        /* <DEDUP_REMOVED lines=27> */
.L_x_2013:
[----:B------:R-:W-:Y:S05]  /*2170*/  BSYNC B0 ;  /* 0x0000000000007941 */ /* 0x000fea0003800000 */
.L_x_2012:
        /* <DEDUP_REMOVED lines=11> */
.L_x_2014:
        /* <DEDUP_REMOVED lines=14> */
.L_x_2016:
[----:B------:R-:W-:Y:S05]  /*2310*/  BSYNC B0 ;  /* 0x0000000000007941 */ /* 0x000fea0003800000 */
.L_x_2015:
[----:B------:R-:W-:Y:S02]  /*2320*/  IADD3 R6, R5, R6, RZ ;  /* 0x0000000605067210 */ /* 0x000fe40007ffe0ff */
[----:B------:R-:W-:Y:S02]  /*2330*/  IADD3 R4, R4, 0x1, RZ ;  /* 0x0000000104047810 */ /* 0x000fe40007ffe0ff */
[----:B------:R-:W-:-:S13]  /*2340*/  ISETP.GE.AND P0, PT, R6, UR4, PT ;  /* 0x0000000406007c0c */ /* 0x000fda000bf06270 */
[----:B------:R-:W-:Y:S05]  /*2350*/  @!P0 BRA `(.L_x_2017) ;  /* 0xffffffdc00a48947 */ /* 0x000fea000383ffff */
[----:B------:R-:W-:Y:S05]  /*2360*/  EXIT ;  /* 0x000000000000794d */ /* 0x000fea0003800000 */
.L_x_2018:
        /* <DEDUP_REMOVED lines=9> */
.L_x_2444:


//--------------------- .text._Z35group_norm_nhwc_fwd_one_pass_kernelI11Fp16IOFp16WLi256ELi4ELi128EEv26Group_norm_nhwc_fwd_params --------------------------
	.section	.text._Z35group_norm_nhwc_fwd_one_pass_kernelI11Fp16IOFp16WLi256ELi4ELi128EEv26Group_norm_nhwc_fwd_params,"ax",@progbits
	.align	128
        .global         _Z35group_norm_nhwc_fwd_one_pass_kernelI11Fp16IOFp16WLi256ELi4ELi128EEv26Group_norm_nhwc_fwd_params
        .type           _Z35group_norm_nhwc_fwd_one_pass_kernelI11Fp16IOFp16WLi256ELi4ELi128EEv26Group_norm_nhwc_fwd_params,@function
        .size           _Z35group_norm_nhwc_fwd_one_pass_kernelI11Fp16IOFp16WLi256ELi4ELi128EEv26Group_norm_nhwc_fwd_params,(.L_x_2445 - _Z35group_norm_nhwc_fwd_one_pass_kernelI11Fp16IOFp16WLi256ELi4ELi128EEv26Group_norm_nhwc_fwd_params)
        .other          _Z35group_norm_nhwc_fwd_one_pass_kernelI11Fp16IOFp16WLi256ELi4ELi128EEv26Group_norm_nhwc_fwd_params,@"STO_CUDA_ENTRY STV_DEFAULT"
_Z35group_norm_nhwc_fwd_one_pass_kernelI11Fp16IOFp16WLi256ELi4ELi128EEv26Group_norm_nhwc_fwd_params:
.text._Z35group_norm_nhwc_fwd_one_pass_kernelI11Fp16IOFp16WLi256ELi4ELi128EEv26Group_norm_nhwc_fwd_params:
        /* <DEDUP_REMOVED lines=18> */
.L_x_2043:
        /* <DEDUP_REMOVED lines=187> */
.L_x_2020:
[----:B------:R-:W-:Y:S05]  /*0cd0*/  BSYNC B0 ;  /* 0x0000000000007941 */ /* 0x000fea0003800000 */
.L_x_2019:
        /* <DEDUP_REMOVED lines=25> */
.L_x_2023:
[----:B0-----:R-:W2:Y:S04]  /*0e70*/  LDG.E.STRONG.GPU R10, desc[UR8][R8.64] ;  /* 0x00000008080a7981 */ /* 0x001ea8000c1ef900 */
[----:B--2---:R-:W-:Y:S01]  /*0e80*/  CCTL.IVALL ;  /* 0x00000000ff00798f */ /* 0x004fe20002000000 */
[----:B------:R-:W-:Y:S05]  /*0e90*/  YIELD ;  /* 0x0000000000007946 */ /* 0x000fea0003800000 */
[----:B------:R-:W-:-:S13]  /*0ea0*/  ISETP.NE.AND P0, PT, R10, R19, PT ;  /* 0x000000130a00720c */ /* 0x000fda0003f05270 */
[----:B------:R-:W-:Y:S05]  /*0eb0*/  @P0 BRA `(.L_x_2023) ;  /* 0xfffffffc00ec0947 */ /* 0x000fea000383ffff */
.L_x_2022:
        /* <DEDUP_REMOVED lines=17> */
.L_x_2027:
        /* <DEDUP_REMOVED lines=115> */
.L_x_2026:
        /* <DEDUP_REMOVED lines=61> */
.L_x_2028:
[----:B------:R-:W-:-:S13]  /*1ad0*/  ISETP.NE.OR P0, PT, R15, RZ, P0 ;  /* 0x000000ff0f00720c */ /* 0x000fda0000705670 */
[----:B------:R-:W-:Y:S05]  /*1ae0*/  @!P0 BRA `(.L_x_2024) ;  /* 0x00000000007c8947 */ /* 0x000fea0003800000 */
.L_x_2025:
        /* <DEDUP_REMOVED lines=31> */
.L_x_2024:
        /* <DEDUP_REMOVED lines=12> */
.L_x_2030:
[----:B------:R-:W-:Y:S05]  /*1da0*/  BSYNC B0 ;  /* 0x0000000000007941 */ /* 0x000fea0003800000 */
.L_x_2029:
        /* <DEDUP_REMOVED lines=16> */
.L_x_2021:
        /* <DEDUP_REMOVED lines=71> */
[----:B------:R-:W-:Y:S01]  /*2320*/  ISETP.LT.U32.AND P3, PT, R28, 0x80, !P3 ;  /* 0x000000801c00780c */ /* 0x000fe20005f61070 */
[----:B--2---:R-:W-:Y:S02]  /*2330*/  HADD2.F32 R15, -RZ, R15.H0_H0 ;  /* 0x2000000fff0f7230 */ /* 0x004fe40000004100 */
[----:B---3--:R-:W-:Y:S02]  /*2340*/  HADD2.F32 R30, -RZ, R30.H0_H0 ;  /* 0x2000001eff1e7230 */ /* 0x008fe40000004100 */
[----:B-----5:R-:W-:-:S03]  /*2350*/  HADD2.F32 R8, -RZ, R8.H0_H0 ;  /* 0x20000008ff087230 */ /* 0x020fc60000004100 */
[C-C-:B------:R-:W-:Y:S01]  /*2360*/  FFMA.FTZ R11, R15.reuse, R13, R30.reuse ;  /* 0x0000000d0f0b7223 */ /* 0x140fe2000001001e */
[C-C-:B------:R-:W-:Y:S01]  /*2370*/  FFMA.FTZ R12, R15.reuse, R29, R30.reuse ;  /* 0x0000001d0f0c7223 */ /* 0x140fe2000001001e */
[C-C-:B------:R-:W-:Y:S01]  /*2380*/  FFMA.FTZ R13, R15.reuse, R33, R30.reuse ;  /* 0x000000210f0d7223 */ /* 0x140fe2000001001e */
[----:B------:R-:W-:Y:S01]  /*2390*/  FFMA.FTZ R14, R15, R31, R30 ;  /* 0x0000001f0f0e7223 */ /* 0x000fe2000001001e */
[----:B------:R-:W-:Y:S01]  /*23a0*/  IADD3 R15, R10, 0x40, RZ ;  /* 0x000000400a0f7810 */ /* 0x000fe20007ffe0ff */
[----:B------:R-:W-:-:S03]  /*23b0*/  HADD2.F32 R9, -RZ, R9.H0_H0 ;  /* 0x20000009ff097230 */ /* 0x000fc60000004100 */
        /* <DEDUP_REMOVED lines=26> */
.L_x_2031:
        /* <DEDUP_REMOVED lines=14> */
.L_x_2033:
[----:B------:R-:W-:Y:S05]  /*2640*/  BSYNC B0 ;  /* 0x0000000000007941 */ /* 0x000fea0003800000 */
.L_x_2032:
        /* <DEDUP_REMOVED lines=11> */
.L_x_2034:
        /* <DEDUP_REMOVED lines=14> */
.L_x_2036:
[----:B------:R-:W-:Y:S05]  /*27e0*/  BSYNC B0 ;  /* 0x0000000000007941 */ /* 0x000fea0003800000 */
.L_x_2035:
        /* <DEDUP_REMOVED lines=11> */
.L_x_2037:
        /* <DEDUP_REMOVED lines=14> */
.L_x_2039:
[----:B------:R-:W-:Y:S05]  /*2980*/  BSYNC B0 ;  /* 0x0000000000007941 */ /* 0x000fea0003800000 */
.L_x_2038:
        /* <DEDUP_REMOVED lines=11> */
.L_x_2040:
        /* <DEDUP_REMOVED lines=13> */
.L_x_2042:
[----:B------:R-:W-:Y:S05]  /*2b10*/  BSYNC B0 ;  /* 0x0000000000007941 */ /* 0x000fea0003800000 */
.L_x_2041:
        /* <DEDUP_REMOVED lines=8> */
.L_x_2044:
        /* <DEDUP_REMOVED lines=14> */
.L_x_2445:


//--------------------- .text._Z35group_norm_nhwc_fwd_one_pass_kernelI11Fp16IOFp16WLi512ELi4ELi128EEv26Group_norm_nhwc_fwd_params --------------------------
	.section	.text._Z35group_norm_nhwc_fwd_one_pass_kernelI11Fp16IOFp16WLi512ELi4ELi128EEv26Group_norm_nhwc_fwd_params,"ax",@progbits
	.align	128
        .global         _Z35group_norm_nhwc_fwd_one_pass_kernelI11Fp16IOFp16WLi512ELi4ELi128EEv26Group_norm_nhwc_fwd_params
        .type           _Z35group_norm_nhwc_fwd_one_pass_kernelI11Fp16IOFp16WLi512ELi4ELi128EEv26Group_norm_nhwc_fwd_params,@function
        .size           _Z35group_norm_nhwc_fwd_one_pass_kernelI11Fp16IOFp16WLi512ELi4ELi128EEv26Group_norm_nhwc_fwd_params,(.L_x_2446 - _Z35group_norm_nhwc_fwd_one_pass_kernelI11Fp16IOFp16WLi512ELi4ELi128EEv26Group_norm_nhwc_fwd_params)
        .other          _Z35group_norm_nhwc_fwd_one_pass_kernelI11Fp16IOFp16WLi512ELi4ELi128EEv26Group_norm_nhwc_fwd_params,@"STO_CUDA_ENTRY STV_DEFAULT"
_Z35group_norm_nhwc_fwd_one_pass_kernelI11Fp16IOFp16WLi512ELi4ELi128EEv26Group_norm_nhwc_fwd_params:
.text._Z35group_norm_nhwc_fwd_one_pass_kernelI11Fp16IOFp16WLi512ELi4ELi128EEv26Group_norm_nhwc_fwd_params:
        /* <DEDUP_REMOVED lines=30> */
.L_x_2081:
        /* <DEDUP_REMOVED lines=267> */
.L_x_2046:
[----:B------:R-:W-:Y:S05]  /*1290*/  BSYNC B0 ;  /* 0x0000000000007941 */ /* 0x000fea0003800000 */
.L_x_2045:
        /* <DEDUP_REMOVED lines=29> */
.L_x_2049:
[----:B0-----:R-:W2:Y:S04]  /*1470*/  LDG.E.STRONG.GPU R22, desc[UR8][R8.64] ;  /* 0x0000000808167981 */ /* 0x001ea8000c1ef900 */
[----:B--2---:R-:W-:Y:S01]  /*1480*/  CCTL.IVALL ;  /* 0x00000000ff00798f */ /* 0x004fe20002000000 */
[----:B------:R-:W-:Y:S05]  /*1490*/  YIELD ;  /* 0x0000000000007946 */ /* 0x000fea0003800000 */
[----:B------:R-:W-:-:S13]  /*14a0*/  ISETP.NE.AND P0, PT, R22, R25, PT ;  /* 0x000000191600720c */ /* 0x000fda0003f05270 */
[----:B------:R-:W-:Y:S05]  /*14b0*/  @P0 BRA `(.L_x_2049) ;  /* 0xfffffffc00ec0947 */ /* 0x000fea000383ffff */
.L_x_2048:
        /* <DEDUP_REMOVED lines=17> */
.L_x_2053:
        /* <DEDUP_REMOVED lines=115> */
.L_x_2052:
        /* <DEDUP_REMOVED lines=61> */
.L_x_2054:
[----:B------:R-:W-:-:S13]  /*20d0*/  ISETP.NE.OR P0, PT, R9, RZ, P0 ;  /* 0x000000ff0900720c */ /* 0x000fda0000705670 */
[----:B------:R-:W-:Y:S05]  /*20e0*/  @!P0 BRA `(.L_x_2050) ;  /* 0x00000000007c8947 */ /* 0x000fea0003800000 */
.L_x_2051:
        /* <DEDUP_REMOVED lines=31> */
.L_x_2050:
        /* <DEDUP_REMOVED lines=11> */
.L_x_2056:
[----:B------:R-:W-:Y:S05]  /*2390*/  BSYNC B0 ;  /* 0x0000000000007941 */ /* 0x000fea0003800000 */
.L_x_2055:
        /* <DEDUP_REMOVED lines=16> */
.L_x_2047:
        /* <DEDUP_REMOVED lines=70> */
[----:B--2---:R-:W-:Y:S02]  /*2900*/  HADD2.F32 R23, -RZ, R25.H0_H0 ;  /* 0x20000019ff177230 */ /* 0x004fe40000004100 */
[--C-:B------:R-:W-:Y:S01]  /*2910*/  FADD.FTZ R25, R9, -R24.reuse ;  /* 0x8000001809197221 */ /* 0x100fe20000010000 */
[--C-:B------:R-:W-:Y:S01]  /*2920*/  FADD.FTZ R9, R10, -R24.reuse ;  /* 0x800000180a097221 */ /* 0x100fe20000010000 */
[----:B------:R-:W-:Y:S01]  /*2930*/  FADD.FTZ R10, R27, -R24 ;  /* 0x800000181b0a7221 */ /* 0x000fe20000010000 */
[----:B------:R-:W-:-:S02]  /*2940*/  HADD2.F32 R27, -RZ, R7.H0_H0 ;  /* 0x20000007ff1b7230 */ /* 0x000fc40000004100 */
[----:B------:R-:W-:Y:S01]  /*2950*/  FMUL.FTZ R25, R25, UR6 ;  /* 0x0000000619197c20 */ /* 0x000fe20008410000 */
[----:B---3--:R-:W-:Y:S02]  /*2960*/  HADD2.F32 R14, -RZ, R12.H0_H0 ;  /* 0x2000000cff0e7230 */ /* 0x008fe40000004100 */
[----:B------:R-:W-:Y:S01]  /*2970*/  FMUL.FTZ R9, R9, UR6 ;  /* 0x0000000609097c20 */ /* 0x000fe20008410000 */
[----:B------:R-:W-:Y:S01]  /*2980*/  FMUL.FTZ R10, R10, UR6 ;  /* 0x000000060a0a7c20 */ /* 0x000fe20008410000 */
[----:B------:R-:W-:Y:S01]  /*2990*/  FADD.FTZ R27, R27, -R24 ;  /* 0x800000181b1b7221 */ /* 0x000fe20000010000 */
[----:B----4-:R-:W-:Y:S02]  /*29a0*/  HADD2.F32 R3, -RZ, R20.H0_H0 ;  /* 0x20000014ff037230 */ /* 0x010fe40000004100 */
[C-C-:B------:R-:W-:Y:S01]  /*29b0*/  FFMA.FTZ R25, R23.reuse, R25, R14.reuse ;  /* 0x0000001917197223 */ /* 0x140fe2000001000e */
[--C-:B------:R-:W-:Y:S01]  /*29c0*/  FFMA.FTZ R15, R23, R15, R14.reuse ;  /* 0x0000000f170f7223 */ /* 0x100fe2000001000e */
[----:B------:R-:W-:Y:S01]  /*29d0*/  FMUL.FTZ R27, R27, UR6 ;  /* 0x000000061b1b7c20 */ /* 0x000fe20008410000 */
[C-C-:B------:R-:W-:Y:S01]  /*29e0*/  FFMA.FTZ R8, R23.reuse, R8, R14.reuse ;  /* 0x0000000817087223 */ /* 0x140fe2000001000e */
[C-C-:B------:R-:W-:Y:S01]  /*29f0*/  FFMA.FTZ R9, R23.reuse, R9, R14.reuse ;  /* 0x0000000917097223 */ /* 0x140fe2000001000e */
[C-C-:B------:R-:W-:Y:S01]  /*2a00*/  FFMA.FTZ R10, R23.reuse, R10, R14.reuse ;  /* 0x0000000a170a7223 */ /* 0x140fe2000001000e */
[C-C-:B------:R-:W-:Y:S01]  /*2a10*/  FFMA.FTZ R11, R23.reuse, R11, R14.reuse ;  /* 0x0000000b170b7223 */ /* 0x140fe2000001000e */
[C-C-:B------:R-:W-:Y:S01]  /*2a20*/  FFMA.FTZ R12, R23.reuse, R35, R14.reuse ;  /* 0x00000023170c7223 */ /* 0x140fe2000001000e */
[----:B------:R-:W-:Y:S01]  /*2a30*/  FFMA.FTZ R14, R23, R27, R14 ;  /* 0x0000001b170e7223 */ /* 0x000fe2000001000e */
[----:B------:R-:W-:-:S02]  /*2a40*/  HADD2.F32 R23, -RZ, R4.H1_H1 ;  /* 0x30000004ff177230 */ /* 0x000fc40000004100 */
[--C-:B------:R-:W-:Y:S01]  /*2a50*/  FADD.FTZ R20, R13, -R24.reuse ;  /* 0x800000180d147221 */ /* 0x100fe20000010000 */
[----:B------:R-:W-:Y:S02]  /*2a60*/  HADD2.F32 R27, -RZ, R5.H1_H1 ;  /* 0x30000005ff1b7230 */ /* 0x000fe40000004100 */
[--C-:B------:R-:W-:Y:S01]  /*2a70*/  FADD.FTZ R5, R22, -R24.reuse ;  /* 0x8000001816057221 */ /* 0x100fe20000010000 */
[----:B------:R-:W-:Y:S02]  /*2a80*/  HADD2.F32 R35, -RZ, R7.H1_H1 ;  /* 0x30000007ff237230 */ /* 0x000fe40000004100 */
[--C-:B------:R-:W-:Y:S01]  /*2a90*/  FADD.FTZ R6, R23, -R24.reuse ;  /* 0x8000001817067221 */ /* 0x100fe20000010000 */
[----:B------:R-:W-:Y:S02]  /*2aa0*/  HADD2.F32 R4, -RZ, R21.H0_H0 ;  /* 0x20000015ff047230 */ /* 0x000fe40000004100 */
        /* <DEDUP_REMOVED lines=16> */
.L_x_2057:
        /* <DEDUP_REMOVED lines=15> */
.L_x_2059:
[----:B------:R-:W-:Y:S05]  /*2ca0*/  BSYNC B0 ;  /* 0x0000000000007941 */ /* 0x000fea0003800000 */
.L_x_2058:
        /* <DEDUP_REMOVED lines=13> */
.L_x_2060:
        /* <DEDUP_REMOVED lines=14> */
.L_x_2062:
[----:B------:R-:W-:Y:S05]  /*2e60*/  BSYNC B0 ;  /* 0x0000000000007941 */ /* 0x000fea0003800000 */
.L_x_2061:
        /* <DEDUP_REMOVED lines=12> */
.L_x_2063:
        /* <DEDUP_REMOVED lines=16> */
.L_x_2065:
[----:B------:R-:W-:Y:S05]  /*3030*/  BSYNC B0 ;  /* 0x0000000000007941 */ /* 0x000fea0003800000 */
.L_x_2064:
        /* <DEDUP_REMOVED lines=44> */
.L_x_2066:
        /* <DEDUP_REMOVED lines=14> */
.L_x_2068:
[----:B------:R-:W-:Y:S05]  /*33e0*/  BSYNC B0 ;  /* 0x0000000000007941 */ /* 0x000fea0003800000 */
.L_x_2067:
        /* <DEDUP_REMOVED lines=11> */
.L_x_2069:
        /* <DEDUP_REMOVED lines=14> */
.L_x_2071:
[----:B------:R-:W-:Y:S05]  /*3580*/  BSYNC B0 ;  /* 0x0000000000007941 */ /* 0x000fea0003800000 */
.L_x_2070:
        /* <DEDUP_REMOVED lines=11> */
.L_x_2072:
        /* <DEDUP_REMOVED lines=14> */
.L_x_2074:
[----:B------:R-:W-:Y:S05]  /*3720*/  BSYNC B0 ;  /* 0x0000000000007941 */ /* 0x000fea0003800000 */
.L_x_2073:
        /* <DEDUP_REMOVED lines=11> */
.L_x_2075:
        /* <DEDUP_REMOVED lines=14> */
.L_x_2077:
[----:B------:R-:W-:Y:S05]  /*38c0*/  BSYNC B0 ;  /* 0x0000000000007941 */ /* 0x000fea0003800000 */
.L_x_2076:
        /* <DEDUP_REMOVED lines=11> */
.L_x_2078:
        /* <DEDUP_REMOVED lines=13> */
.L_x_2080:
[----:B------:R-:W-:Y:S05]  /*3a50*/  BSYNC B0 ;  /* 0x0000000000007941 */ /* 0x000fea0003800000 */
.L_x_2079:
[----:B------:R-:W-:Y:S02]  /*3a60*/  UIADD3 UR11, UR12, UR11, URZ ;  /* 0x0000000b0c0b7290 */ /* 0x000fe4000fffe03f */
[----:B------:R-:W-:Y:S02]  /*3a70*/  UIADD3 UR4, UR4, 0x1, URZ ;  /* 0x0000000104047890 */ /* 0x000fe4000fffe03f */
[----:B------:R-:W-:-:S06]  /*3a80*/  UISETP.GE.AND UP0, UPT, UR11, UR5, UPT ;  /* 0x000000050b00728c */ /* 0x000fcc000bf06270 */
[----:B------:R-:W-:-:S13]  /*3a90*/  PLOP3.LUT P0, PT, PT, PT, UP0, 0x80, 0x0 ;  /* 0x000000000000781c */ /* 0x000fda0003f0f008 */
[----:B------:R-:W-:Y:S05]  /*3aa0*/  @!P0 BRA `(.L_x_2081) ;  /* 0xffffffc400cc8947 */ /* 0x000fea000383ffff */
[----:B------:R-:W-:Y:S05]  /*3ab0*/  EXIT ;  /* 0x000000000000794d */ /* 0x000fea0003800000 */
.L_x_2082:
        /* <DEDUP_REMOVED lines=12> */
.L_x_2446:


//--------------------- .text._Z35group_norm_nhwc_fwd_one_pass_kernelI11Fp32IOFp32WLi64ELi4ELi128EEv26Group_norm_nhwc_fwd_params --------------------------
	.section	.text._Z35group_norm_nhwc_fwd_one_pass_kernelI11Fp32IOFp32WLi64ELi4ELi128EEv26Group_norm_nhwc_fwd_params,"ax",@progbits
	.align	128
        .global         _Z35group_norm_nhwc_fwd_one_pass_kernelI11Fp32IOFp32WLi64ELi4ELi128EEv26Group_norm_nhwc_fwd_params
        .type           _Z35group_norm_nhwc_fwd_one_pass_kernelI11Fp32IOFp32WLi64ELi4ELi128EEv26Group_norm_nhwc_fwd_params,@function
        .size           _Z35group_norm_nhwc_fwd_one_pass_kernelI11Fp32IOFp32WLi64ELi4ELi128EEv26Group_norm_nhwc_fwd_params,(.L_x_2447 - _Z35group_norm_nhwc_fwd_one_pass_kernelI11Fp32IOFp32WLi64ELi4ELi128EEv26Group_norm_nhwc_fwd_params)
        .other          _Z35group_norm_nhwc_fwd_one_pass_kernelI11Fp32IOFp32WLi64ELi4ELi128EEv26Group_norm_nhwc_fwd_params,@"STO_CUDA_ENTRY STV_DEFAULT"
_Z35group_norm_nhwc_fwd_one_pass_kernelI11Fp32IOFp32WLi64ELi4ELi128EEv26Group_norm_nhwc_fwd_params:
.text._Z35group_norm_nhwc_fwd_one_pass_kernelI11Fp32IOFp32WLi64ELi4ELi128EEv26Group_norm_nhwc_fwd_params:
        /* <DEDUP_REMOVED lines=19> */
[--C-:B0-----:R-:W-:Y:S02]  /*0130*/  SHF.R.U32.HI R3, RZ, 0x1, R7.reuse ;  /* 0x00000001ff037819 */ /* 0x101fe40000011607 */
[----:B------:R-:W-:-:S02]  /*0140*/  SHF.R.S32.HI R6, RZ, 0x1f, R7 ;  /* 0x0000001fff067819 */ /* 0x000fc40000011407 */
[----:B-1----:R-:W-:Y:S01]  /*0150*/  LOP3.LUT P1, RZ, R7, UR7, RZ, 0xfc, !PT ;  /* 0x0000000707ff7c12 */ /* 0x002fe2000f82fcff */
[----:B---3--:R-:W-:Y:S01]  /*0160*/  IMAD R3, R4, UR7, R3 ;  /* 0x0000000704037c24 */ /* 0x008fe2000f8e0203 */
[----:B------:R-:W-:Y:S01]  /*0170*/  LEA.HI R6, R6, R7, RZ, 0x5 ;  /* 0x0000000706067211 */ /* 0x000fe200078f28ff */
[----:B------:R-:W0:Y:S01]  /*0180*/  LDC R4, c[0x0][0xc] ;  /* 0x00000300ff047b82 */ /* 0x000e220000000800 */
[----:B------:R-:W-:Y:S01]  /*0190*/  ISETP.NE.AND.EX P1, PT, RZ, UR11, !P1, P0 ;  /* 0x0000000bff007c0c */ /* 0x000fe2000cf25300 */
[----:B----4-:R-:W-:Y:S01]  /*01a0*/  ULEA UR5, UR6, UR5, 0x18 ;  /* 0x0000000506057291 */ /* 0x010fe2000f8ec03f */
[----:B------:R-:W-:Y:S02]  /*01b0*/  ISETP.GE.U32.AND P2, PT, R3, UR8, PT ;  /* 0x0000000803007c0c */ /* 0x000fe4000bf46070 */
[----:B------:R-:W-:Y:S02]  /*01c0*/  SHF.R.S32.HI R8, RZ, 0x1f, R3 ;  /* 0x0000001fff087819 */ /* 0x000fe40000011403 */
[----:B------:R-:W-:Y:S01]  /*01d0*/  SHF.R.S32.HI R13, RZ, 0x5, R6 ;  /* 0x00000005ff0d7819 */ /* 0x000fe20000011406 */
[----:B------:R-:W-:Y:S01]  /*01e0*/  HFMA2.MMA R6, -RZ, RZ, 0, 0 ;  /* 0x00000000ff067435 */ /* 0x000fe200000001ff */
[----:B------:R-:W-:Y:S01]  /*01f0*/  ISETP.GE.AND.EX P2, PT, R8, UR9, PT, P2 ;  /* 0x0000000908007c0c */ /* 0x000fe2000bf46320 */
[----:B------:R-:W-:Y:S01]  /*0200*/  ULDC.64 UR8, c[0x0][0x208] ;  /* 0x0000820000087ab9 */ /* 0x000fe20000000a00 */
[----:B------:R-:W-:-:S02]  /*0210*/  LEA R13, R13, UR5, 0x3 ;  /* 0x000000050d0d7c11 */ /* 0x000fc4000f8e18ff */
[C---:B------:R-:W-:Y:S02]  /*0220*/  ISETP.LT.U32.AND P2, PT, R7.reuse, 0x80, !P2 ;  /* 0x000000800700780c */ /* 0x040fe40005741070 */
[----:B------:R-:W-:-:S04]  /*0230*/  SHF.L.U32 R7, R7, 0x1, RZ ;  /* 0x0000000107077819 */ /* 0x000fc800000006ff */
[----:B--2---:R-:W-:-:S07]  /*0240*/  LOP3.LUT R7, R7, 0x2, RZ, 0xc0, !PT ;  /* 0x0000000207077812 */ /* 0x004fce00078ec0ff */
.L_x_2098:
[----:B0-----:R-:W1:Y:S01]  /*0250*/  LDC R15, c[0x0][0x288] ;  /* 0x0000a200ff0f7b82 */ /* 0x001e620000000800 */
[----:B------:R-:W-:Y:S01]  /*0260*/  ULDC.64 UR12, c[0x0][0x280] ;  /* 0x0000a000000c7ab9 */ /* 0x000fe20000000a00 */
[----:B-1----:R-:W-:-:S04]  /*0270*/  IABS R11, R15 ;  /* 0x0000000f000b7213 */ /* 0x002fc80000000000 */
[----:B------:R-:W1:Y:S08]  /*0280*/  I2F.RP R10, R11 ;  /* 0x0000000b000a7306 */ /* 0x000e700000209400 */
[----:B-1----:R-:W1:Y:S02]  /*0290*/  MUFU.RCP R10, R10 ;  /* 0x0000000a000a7308 */ /* 0x002e640000001000 */
[----:B-1----:R-:W-:-:S06]  /*02a0*/  IADD3 R8, R10, 0xffffffe, RZ ;  /* 0x0ffffffe0a087810 */ /* 0x002fcc0007ffe0ff */
[----:B------:R1:W2:Y:S02]  /*02b0*/  F2I.FTZ.U32.TRUNC.NTZ R9, R8 ;  /* 0x0000000800097305 */ /* 0x0002a4000021f000 */
[----:B-1----:R-:W-:Y:S02]  /*02c0*/  MOV R8, RZ ;  /* 0x000000ff00087202 */ /* 0x002fe40000000f00 */
[----:B--2---:R-:W-:-:S05]  /*02d0*/  IADD3 R14, RZ, -R9, RZ ;  /* 0x80000009ff0e7210 */ /* 0x004fca0007ffe0ff */
[----:B------:R-:W-:Y:S01]  /*02e0*/  IMAD R17, R14, R11, RZ ;  /* 0x0000000b0e117224 */ /* 0x000fe200078e02ff */
[----:B------:R-:W-:-:S03]  /*02f0*/  IABS R14, R12 ;  /* 0x0000000c000e7213 */ /* 0x000fc60000000000 */
[----:B------:R-:W-:Y:S01]  /*0300*/  IMAD.HI.U32 R9, R9, R17, R8 ;  /* 0x0000001109097227 */ /* 0x000fe200078e0008 */
[----:B------:R-:W-:Y:S02]  /*0310*/  LOP3.LUT R8, R12, R15, RZ, 0x3c, !PT ;  /* 0x0000000f0c087212 */ /* 0x000fe400078e3cff */
[----:B------:R-:W-:Y:S02]  /*0320*/  CS2R R16, SRZ ;  /* 0x0000000000107805 */ /* 0x000fe4000001ff00 */
[----:B------:R-:W-:Y:S01]  /*0330*/  ISETP.GE.AND P4, PT, R8, RZ, PT ;  /* 0x000000ff0800720c */ /* 0x000fe20003f86270 */
[----:B------:R-:W-:-:S05]  /*0340*/  IMAD.HI.U32 R9, R9, R14, RZ ;  /* 0x0000000e09097227 */ /* 0x000fca00078e00ff */
[----:B------:R-:W-:-:S05]  /*0350*/  IADD3 R10, -R9, RZ, RZ ;  /* 0x000000ff090a7210 */ /* 0x000fca0007ffe1ff */
[----:B------:R-:W-:-:S05]  /*0360*/  IMAD R10, R11, R10, R14 ;  /* 0x0000000a0b0a7224 */ /* 0x000fca00078e020e */
[----:B------:R-:W-:-:S13]  /*0370*/  ISETP.GT.U32.AND P3, PT, R11, R10, PT ;  /* 0x0000000a0b00720c */ /* 0x000fda0003f64070 */
[-C--:B------:R-:W-:Y:S02]  /*0380*/  @!P3 IADD3 R10, R10, -R11.reuse, RZ ;  /* 0x8000000b0a0ab210 */ /* 0x080fe40007ffe0ff */
[----:B------:R-:W-:Y:S02]  /*0390*/  @!P3 IADD3 R9, R9, 0x1, RZ ;  /* 0x000000010909b810 */ /* 0x000fe40007ffe0ff */
[----:B------:R-:W-:Y:S02]  /*03a0*/  ISETP.GE.U32.AND P0, PT, R10, R11, PT ;  /* 0x0000000b0a00720c */ /* 0x000fe40003f06070 */
[----:B------:R-:W-:Y:S01]  /*03b0*/  ISETP.NE.AND P3, PT, R15, RZ, PT ;  /* 0x000000ff0f00720c */ /* 0x000fe20003f65270 */
[----:B------:R-:W1:Y:S10]  /*03c0*/  @P2 LDC.64 R10, c[0x0][0x270] ;  /* 0x00009c00ff0a2b82 */ /* 0x000e740000000a00 */
[----:B------:R-:W-:-:S04]  /*03d0*/  @P0 IADD3 R9, R9, 0x1, RZ ;  /* 0x0000000109090810 */ /* 0x000fc80007ffe0ff */
[----:B------:R-:W-:Y:S02]  /*03e0*/  MOV R23, R9 ;  /* 0x0000000900177202 */ /* 0x000fe40000000f00 */
[----:B------:R-:W2:Y:S02]  /*03f0*/  @P2 LDC.64 R8, c[0x0][0x220] ;  /* 0x00008800ff082b82 */ /* 0x000ea40000000a00 */
[----:B------:R-:W-:Y:S02]  /*0400*/  @!P4 IADD3 R23, -R23, RZ, RZ ;  /* 0x000000ff1717c210 */ /* 0x000fe40007ffe1ff */
[----:B------:R-:W-:-:S04]  /*0410*/  @!P3 LOP3.LUT R23, RZ, R15, RZ, 0x33, !PT ;  /* 0x0000000fff17b212 */ /* 0x000fc800078e33ff */
[----:B------:R-:W-:Y:S02]  /*0420*/  IADD3 R26, -R23, RZ, RZ ;  /* 0x000000ff171a7210 */ /* 0x000fe40007ffe1ff */
[----:B------:R-:W-:-:S03]  /*0430*/  SHF.R.S32.HI R14, RZ, 0x1f, R23 ;  /* 0x0000001fff0e7819 */ /* 0x000fc60000011417 */
[----:B------:R-:W-:Y:S01]  /*0440*/  IMAD R26, R15, R26, R12 ;  /* 0x0000001a0f1a7224 */ /* 0x000fe200078e020c */
[----:B------:R-:W-:Y:S01]  /*0450*/  SHF.R.S32.HI R15, RZ, 0x1f, R3 ;  /* 0x0000001fff0f7819 */ /* 0x000fe20000011403 */
[----:B------:R-:W-:-:S03]  /*0460*/  IMAD R14, R14, UR12, RZ ;  /* 0x0000000c0e0e7c24 */ /* 0x000fc6000f8e02ff */
[----:B------:R-:W-:Y:S01]  /*0470*/  LEA R26, R26, R7, 0x2 ;  /* 0x000000071a1a7211 */ /* 0x000fe200078e10ff */
[----:B------:R-:W-:Y:S02]  /*0480*/  IMAD R25, R23, UR13, R14 ;  /* 0x0000000d17197c24 */ /* 0x000fe4000f8e020e */
[----:B-1----:R-:W-:Y:S01]  /*0490*/  @P2 IMAD R14, R15, R10, RZ ;  /* 0x0000000a0f0e2224 */ /* 0x002fe200078e02ff */
[----:B------:R-:W-:-:S03]  /*04a0*/  SHF.R.S32.HI R27, RZ, 0x1f, R26 ;  /* 0x0000001fff1b7819 */ /* 0x000fc6000001141a */
[----:B------:R-:W-:Y:S02]  /*04b0*/  @P2 IMAD R15, R3, R11, R14 ;  /* 0x0000000b030f2224 */ /* 0x000fe400078e020e */
[----:B------:R-:W-:-:S05]  /*04c0*/  IMAD.WIDE.U32 R22, R23, UR12, R26 ;  /* 0x0000000c17167c25 */ /* 0x000fca000f8e001a */
[----:B------:R-:W-:Y:S02]  /*04d0*/  IADD3 R25, R23, R25, RZ ;  /* 0x0000001917197210 */ /* 0x000fe40007ffe0ff */
[----:B------:R-:W-:-:S05]  /*04e0*/  @P2 MOV R24, R22 ;  /* 0x0000001600182202 */ /* 0x000fca0000000f00 */
[----:B------:R-:W-:-:S05]  /*04f0*/  @P2 IMAD.WIDE.U32 R10, R3, R10, R24 ;  /* 0x0000000a030a2225 */ /* 0x000fca00078e0018 */
[----:B------:R-:W-:Y:S02]  /*0500*/  @P2 IADD3 R11, R11, R15, RZ ;  /* 0x0000000f0b0b2210 */ /* 0x000fe40007ffe0ff */
[----:B--2---:R-:W-:-:S04]  /*0510*/  @P2 LEA R8, P0, R10, R8, 0x2 ;  /* 0x000000080a082211 */ /* 0x004fc800078010ff */
[----:B------:R-:W-:-:S05]  /*0520*/  @P2 LEA.HI.X R9, R10, R9, R11, 0x2, P0 ;  /* 0x000000090a092211 */ /* 0x000fca00000f140b */
[----:B------:R-:W2:Y:S01]  /*0530*/  @P2 LDG.E.64 R16, desc[UR8][R8.64] ;  /* 0x0000000808102981 */ /* 0x000ea2000c1e1b00 */
[C---:B------:R-:W-:Y:S01]  /*0540*/  ISETP.GT.AND P0, PT, R2.reuse, 0x1e, PT ;  /* 0x0000001e0200780c */ /* 0x040fe20003f04270 */
[----:B------:R-:W-:Y:S01]  /*0550*/  BSSY B0, `(.L_x_2083) ;  /* 0x0000030000007945 */ /* 0x000fe20003800000 */
[----:B------:R-:W-:Y:S01]  /*0560*/  ISETP.NE.AND P3, PT, R2, RZ, PT ;  /* 0x000000ff0200720c */ /* 0x000fe20003f65270 */
[C---:B--2---:R-:W-:Y:S01]  /*0570*/  FMUL.FTZ R10, R16.reuse, R16 ;  /* 0x00000010100a7220 */ /* 0x044fe20000410000 */
[----:B------:R-:W-:-:S03]  /*0580*/  FADD.FTZ R14, R16, R17 ;  /* 0x00000011100e7221 */ /* 0x000fc60000010000 */
[----:B------:R-:W-:Y:S01]  /*0590*/  FFMA.FTZ R10, R17, R17, R10 ;  /* 0x00000011110a7223 */ /* 0x000fe2000001000a */
[----:B------:R-:W-:-:S03]  /*05a0*/  FADD.FTZ R14, RZ, R14 ;  /* 0x0000000eff0e7221 */ /* 0x000fc60000010000 */
[----:B------:R-:W-:Y:S02]  /*05b0*/  FADD.FTZ R15, RZ, R10 ;  /* 0x0000000aff0f7221 */ /* 0x000fe40000010000 */
[----:B------:R-:W1:Y:S04]  /*05c0*/  SHFL.DOWN PT, R11, R14, 0x1, 0x1f ;  /* 0x08201f000e0b7f89 */ /* 0x000e6800000e0000 */
[----:B------:R-:W2:Y:S01]  /*05d0*/  SHFL.DOWN PT, R10, R15, 0x1, 0x1f ;  /* 0x08201f000f0a7f89 */ /* 0x000ea200000e0000 */
[----:B-1----:R-:W-:Y:S01]  /*05e0*/  @!P0 FADD.FTZ R14, R14, R11 ;  /* 0x0000000b0e0e8221 */ /* 0x002fe20000010000 */
[----:B--2---:R-:W-:-:S04]  /*05f0*/  @!P0 FADD.FTZ R15, R15, R10 ;  /* 0x0000000a0f0f8221 */ /* 0x004fc80000010000 */
[----:B------:R-:W1:Y:S01]  /*0600*/  SHFL.DOWN PT, R9, R14, 0x2, 0x1f ;  /* 0x08401f000e097f89 */ /* 0x000e6200000e0000 */
[----:B------:R-:W-:-:S03]  /*0610*/  ISETP.GT.AND P0, PT, R2, 0x1d, PT ;  /* 0x0000001d0200780c */ /* 0x000fc60003f04270 */
[----:B------:R-:W2:Y:S01]  /*0620*/  SHFL.DOWN PT, R8, R15, 0x2, 0x1f ;  /* 0x08401f000f087f89 */ /* 0x000ea200000e0000 */
[----:B------:R-:W3:Y:S09]  /*0630*/  S2R R10, SR_TID.X ;  /* 0x00000000000a7919 */ /* 0x000ef20000002100 */
        /* <DEDUP_REMOVED lines=20> */
[----:B---3--:R-:W-:-:S13]  /*0780*/  ISETP.NE.AND P3, PT, R10, RZ, PT ;  /* 0x000000ff0a00720c */ /* 0x008fda0003f65270 */
        /* <DEDUP_REMOVED lines=12> */
.L_x_2084:
[----:B------:R-:W-:Y:S05]  /*0850*/  BSYNC B0 ;  /* 0x0000000000007941 */ /* 0x000fea0003800000 */
.L_x_2083:
        /* <DEDUP_REMOVED lines=25> */
.L_x_2087:
[----:B0-----:R-:W2:Y:S04]  /*09f0*/  LDG.E.STRONG.GPU R10, desc[UR8][R8.64] ;  /* 0x00000008080a7981 */ /* 0x001ea8000c1ef900 */
[----:B--2---:R-:W-:Y:S01]  /*0a00*/  CCTL.IVALL ;  /* 0x00000000ff00798f */ /* 0x004fe20002000000 */
[----:B------:R-:W-:Y:S05]  /*0a10*/  YIELD ;  /* 0x0000000000007946 */ /* 0x000fea0003800000 */
[----:B------:R-:W-:-:S13]  /*0a20*/  ISETP.NE.AND P0, PT, R10, R21, PT ;  /* 0x000000150a00720c */ /* 0x000fda0003f05270 */
[----:B------:R-:W-:Y:S05]  /*0a30*/  @P0 BRA `(.L_x_2087) ;  /* 0xfffffffc00ec0947 */ /* 0x000fea000383ffff */
.L_x_2086:
        /* <DEDUP_REMOVED lines=17> */
.L_x_2091:
        /* <DEDUP_REMOVED lines=93> */
[----:B------:R-:W-:Y:S02]  /*1120*/  IADD3 R9, R21, 0xe, RZ ;  /* 0x0000000e15097810 */ /* 0x000fe40007ffe0ff */
[----:B--2---:R-:W-:Y:S01]  /*1130*/  @!P6 FADD.FTZ R14, R14, R18 ;  /* 0x000000120e0ee221 */ /* 0x004fe20000010000 */
[----:B------:R-:W-:Y:S01]  /*1140*/  @!P6 FADD.FTZ R15, R15, R19 ;  /* 0x000000130f0fe221 */ /* 0x000fe20000010000 */
[----:B------:R-:W-:Y:S02]  /*1150*/  ISETP.EQ.OR P6, PT, R9, UR7, P3 ;  /* 0x0000000709007c0c */ /* 0x000fe40009fc2670 */
[----:B------:R-:W-:-:S04]  /*1160*/  IADD3 R18, R21, 0xf, RZ ;  /* 0x0000000f15127810 */ /* 0x000fc80007ffe0ff */
[----:B------:R-:W-:-:S07]  /*1170*/  ISETP.EQ.OR P4, PT, R18, UR7, P3 ;  /* 0x0000000712007c0c */ /* 0x000fce0009f82670 */
[----:B------:R-:W-:-:S04]  /*1180*/  @!P6 IMAD R9, R5, R9, R0 ;  /* 0x000000090509e224 */ /* 0x000fc800078e0200 */
[----:B------:R-:W-:-:S04]  /*1190*/  @!P6 IMAD.WIDE.U32 R8, R9, 0x8, R28 ;  /* 0x000000080908e825 */ /* 0x000fc800078e001c */
[----:B------:R-:W-:Y:S02]  /*11a0*/  @!P4 IMAD R19, R5, R18, R0 ;  /* 0x000000120513c224 */ /* 0x000fe400078e0200 */
[----:B------:R-:W2:Y:S02]  /*11b0*/  @!P6 LDG.E.64 R8, desc[UR8][R8.64] ;  /* 0x000000080808e981 */ /* 0x000ea4000c1e1b00 */
[----:B------:R-:W-:-:S06]  /*11c0*/  @!P4 IMAD.WIDE.U32 R18, R19, 0x8, R28 ;  /* 0x000000081312c825 */ /* 0x000fcc00078e001c */
[----:B------:R-:W3:Y:S01]  /*11d0*/  @!P4 LDG.E.64 R18, desc[UR8][R18.64] ;  /* 0x000000081212c981 */ /* 0x000ee2000c1e1b00 */
[----:B------:R-:W-:Y:S01]  /*11e0*/  IADD3 R20, R20, -0x10, RZ ;  /* 0xfffffff014147810 */ /* 0x000fe20007ffe0ff */
[----:B----4-:R-:W-:Y:S01]  /*11f0*/  @!P5 FADD.FTZ R14, R14, R10 ;  /* 0x0000000a0e0ed221 */ /* 0x010fe20000010000 */
[----:B------:R-:W-:Y:S02]  /*1200*/  @!P5 FADD.FTZ R15, R15, R11 ;  /* 0x0000000b0f0fd221 */ /* 0x000fe40000010000 */
[----:B------:R-:W-:Y:S02]  /*1210*/  ISETP.GT.AND P5, PT, R20, 0xc, PT ;  /* 0x0000000c1400780c */ /* 0x000fe40003fa4270 */
[----:B------:R-:W-:Y:S01]  /*1220*/  IADD3 R21, R21, 0x10, RZ ;  /* 0x0000001015157810 */ /* 0x000fe20007ffe0ff */
[----:B--2---:R-:W-:Y:S01]  /*1230*/  @!P6 FADD.FTZ R14, R14, R8 ;  /* 0x000000080e0ee221 */ /* 0x004fe20000010000 */
[----:B------:R-:W-:-:S03]  /*1240*/  @!P6 FADD.FTZ R15, R15, R9 ;  /* 0x000000090f0fe221 */ /* 0x000fc60000010000 */
[----:B---3--:R-:W-:Y:S01]  /*1250*/  @!P4 FADD.FTZ R14, R14, R18 ;  /* 0x000000120e0ec221 */ /* 0x008fe20000010000 */
[----:B------:R-:W-:-:S05]  /*1260*/  @!P4 FADD.FTZ R15, R15, R19 ;  /* 0x000000130f0fc221 */ /* 0x000fca0000010000 */
[----:B------:R-:W-:Y:S05]  /*1270*/  @P5 BRA `(.L_x_2091) ;  /* 0xfffffff800345947 */ /* 0x000fea000383ffff */
.L_x_2090:
        /* <DEDUP_REMOVED lines=9> */
[----:B------:R-:W2:Y:S08]  /*1310*/  @!P0 LDG.E.64 R8, desc[UR8][R8.64] ;  /* 0x0000000808088981 */ /* 0x000eb0000c1e1b00 */
[C-C-:B------:R-:W-:Y:S02]  /*1320*/  @!P5 IMAD R11, R5.reuse, R11, R0.reuse ;  /* 0x0000000b050bd224 */ /* 0x140fe400078e0200 */
[----:B------:R-:W-:-:S02]  /*1330*/  @!P6 IMAD R19, R5, R19, R0 ;  /* 0x000000130513e224 */ /* 0x000fc400078e0200 */
[----:B------:R-:W-:-:S04]  /*1340*/  @!P5 IMAD.WIDE.U32 R10, R11, 0x8, R28 ;  /* 0x000000080b0ad825 */ /* 0x000fc800078e001c */
[----:B------:R-:W-:Y:S02]  /*1350*/  @!P6 IMAD.WIDE.U32 R18, R19, 0x8, R28 ;  /* 0x000000081312e825 */ /* 0x000fe400078e001c */
[----:B------:R-:W3:Y:S04]  /*1360*/  @!P5 LDG.E.64 R10, desc[UR8][R10.64] ;  /* 0x000000080a0ad981 */ /* 0x000ee8000c1e1b00 */
[----:B------:R-:W4:Y:S01]  /*1370*/  @!P6 LDG.E.64 R18, desc[UR8][R18.64] ;  /* 0x000000081212e981 */ /* 0x000f22000c1e1b00 */
[----:B--2---:R-:W-:Y:S01]  /*1380*/  @!P0 FADD.FTZ R15, R15, R9 ;  /* 0x000000090f0f8221 */ /* 0x004fe20000010000 */
[C---:B------:R-:W-:Y:S01]  /*1390*/  IADD3 R9, R21.reuse, 0x3, RZ ;  /* 0x0000000315097810 */ /* 0x040fe20007ffe0ff */
[----:B------:R-:W-:Y:S01]  /*13a0*/  @!P0 FADD.FTZ R14, R14, R8 ;  /* 0x000000080e0e8221 */ /* 0x000fe20000010000 */
[----:B------:R-:W-:-:S02]  /*13b0*/  IADD3 R21, R21, 0x4, RZ ;  /* 0x0000000415157810 */ /* 0x000fc40007ffe0ff */
[----:B------:R-:W-:Y:S02]  /*13c0*/  ISETP.EQ.OR P4, PT, R9, UR7, P3 ;  /* 0x0000000709007c0c */ /* 0x000fe40009f82670 */
[----:B------:R-:W-:-:S11]  /*13d0*/  ISETP.EQ.OR P0, PT, R21, UR7, P3 ;  /* 0x0000000715007c0c */ /* 0x000fd60009f02670 */
[----:B------:R-:W-:Y:S02]  /*13e0*/  @!P4 IMAD R9, R5, R9, R0 ;  /* 0x000000090509c224 */ /* 0x000fe400078e0200 */
[----:B---3--:R-:W-:Y:S01]  /*13f0*/  @!P5 FADD.FTZ R14, R14, R10 ;  /* 0x0000000a0e0ed221 */ /* 0x008fe20000010000 */
[----:B------:R-:W-:Y:S01]  /*1400*/  @!P5 FADD.FTZ R15, R15, R11 ;  /* 0x0000000b0f0fd221 */ /* 0x000fe20000010000 */
[----:B------:R-:W-:Y:S02]  /*1410*/  @!P0 IMAD R11, R5, R21, R0 ;  /* 0x00000015050b8224 */ /* 0x000fe400078e0200 */
[----:B------:R-:W-:-:S04]  /*1420*/  @!P4 IMAD.WIDE.U32 R8, R9, 0x8, R28 ;  /* 0x000000080908c825 */ /* 0x000fc800078e001c */
[----:B----4-:R-:W-:Y:S01]  /*1430*/  @!P6 FADD.FTZ R14, R14, R18 ;  /* 0x000000120e0ee221 */ /* 0x010fe20000010000 */
        /* <DEDUP_REMOVED lines=33> */
.L_x_2092:
[----:B------:R-:W-:-:S13]  /*1650*/  ISETP.NE.OR P0, PT, R20, RZ, P0 ;  /* 0x000000ff1400720c */ /* 0x000fda0000705670 */
[----:B------:R-:W-:Y:S05]  /*1660*/  @!P0 BRA `(.L_x_2088) ;  /* 0x00000000007c8947 */ /* 0x000fea0003800000 */
.L_x_2089:
        /* <DEDUP_REMOVED lines=31> */
.L_x_2088:
        /* <DEDUP_REMOVED lines=12> */
.L_x_2094:
[----:B------:R-:W-:Y:S05]  /*1920*/  BSYNC B0 ;  /* 0x0000000000007941 */ /* 0x000fea0003800000 */
.L_x_2093:
        /* <DEDUP_REMOVED lines=16> */
.L_x_2085:
        /* <DEDUP_REMOVED lines=18> */
[----:B------:R-:W-:Y:S01]  /*1b50*/  @P1 STG.E.64 desc[UR8][R28.64], R20 ;  /* 0x000000141c001986 */ /* 0x000fe2000c101b08 */
[----:B------:R-:W-:Y:S06]  /*1b60*/  BAR.SYNC.DEFER_BLOCKING 0x0 ;  /* 0x0000000000007b1d */ /* 0x000fec0000010000 */
[----:B------:R1:W2:Y:S04]  /*1b70*/  LDG.E.64 R8, desc[UR8][R26.64] ;  /* 0x000000081a087981 */ /* 0x0002a8000c1e1b00 */
[----:B------:R-:W2:Y:S01]  /*1b80*/  LDG.E.64 R10, desc[UR8][R10.64] ;  /* 0x000000080a0a7981 */ /* 0x000ea2000c1e1b00 */
[----:B0-----:R-:W-:-:S03]  /*1b90*/  HFMA2.MMA R14, -RZ, RZ, 1.875, 0 ;  /* 0x3f800000ff0e7435 */ /* 0x001fc600000001ff */
[----:B------:R-:W0:Y:S02]  /*1ba0*/  LDS.64 R18, [UR5+0x30] ;  /* 0x00003005ff127984 */ /* 0x000e240008000a00 */
[----:B0-----:R-:W-:-:S04]  /*1bb0*/  FMUL.FTZ R18, R18, UR11 ;  /* 0x0000000b12127c20 */ /* 0x001fc80008410000 */
[C---:B-1----:R-:W-:Y:S01]  /*1bc0*/  FMUL.FTZ R26, R18.reuse, R18 ;  /* 0x00000012121a7220 */ /* 0x042fe20000410000 */
[C---:B------:R-:W-:Y:S01]  /*1bd0*/  FADD.FTZ R15, -R18.reuse, R16 ;  /* 0x00000010120f7221 */ /* 0x040fe20000010100 */
[----:B------:R-:W-:Y:S02]  /*1be0*/  FADD.FTZ R17, -R18, R17 ;  /* 0x0000001112117221 */ /* 0x000fe40000010100 */
[----:B------:R-:W-:-:S05]  /*1bf0*/  FFMA.FTZ R19, R19, UR11, -R26 ;  /* 0x0000000b13137c23 */ /* 0x000fca000801081a */
[----:B------:R-:W-:-:S13]  /*1c00*/  FSETP.GTU.FTZ.AND P0, PT, R19, RZ, PT ;  /* 0x000000ff1300720b */ /* 0x000fda0003f1c000 */
[----:B------:R-:W0:Y:S02]  /*1c10*/  @P0 LDC R26, c[0x0][0x238] ;  /* 0x00008e00ff1a0b82 */ /* 0x000e240000000800 */
[----:B0-----:R-:W-:-:S04]  /*1c20*/  @P0 FADD.FTZ R19, R19, R26 ;  /* 0x0000001a13130221 */ /* 0x001fc80000010000 */
        /* <DEDUP_REMOVED lines=17> */
.L_x_2095:
[----:B------:R-:W-:Y:S04]  /*1d40*/  BSSY B0, `(.L_x_2096) ;  /* 0x000000e000007945 */ /* 0x000fe80003800000 */
[----:B------:R-:W-:Y:S05]  /*1d50*/  @!P2 BRA `(.L_x_2097) ;  /* 0x000000000030a947 */ /* 0x000fea0003800000 */
[----:B------:R-:W-:Y:S01]  /*1d60*/  SHF.R.S32.HI R14, RZ, 0x1f, R3 ;  /* 0x0000001fff0e7819 */ /* 0x000fe20000011403 */
[----:B------:R-:W-:Y:S01]  /*1d70*/  ULDC.64 UR12, c[0x0][0x270] ;  /* 0x00009c00000c7ab9 */ /* 0x000fe20000000a00 */
[----:B------:R-:W-:Y:S02]  /*1d80*/  MOV R10, R22 ;  /* 0x00000016000a7202 */ /* 0x000fe40000000f00 */
[----:B------:R-:W-:Y:S01]  /*1d90*/  MOV R11, R25 ;  /* 0x00000019000b7202 */ /* 0x000fe20000000f00 */
[----:B------:R-:W-:Y:S02]  /*1da0*/  IMAD R14, R14, UR12, RZ ;  /* 0x0000000c0e0e7c24 */ /* 0x000fe4000f8e02ff */
[----:B------:R-:W-:-:S04]  /*1db0*/  IMAD.WIDE.U32 R10, R3, UR12, R10 ;  /* 0x0000000c030a7c25 */ /* 0x000fc8000f8e000a */
[----:B------:R-:W-:Y:S01]  /*1dc0*/  IMAD R15, R3, UR13, R14 ;  /* 0x0000000d030f7c24 */ /* 0x000fe2000f8e020e */
[----:B------:R-:W-:Y:S02]  /*1dd0*/  ULDC.64 UR12, c[0x0][0x210] ;  /* 0x00008400000c7ab9 */ /* 0x000fe40000000a00 */
[----:B------:R-:W-:Y:S02]  /*1de0*/  LEA R14, P0, R10, UR12, 0x2 ;  /* 0x0000000c0a0e7c11 */ /* 0x000fe4000f8010ff */
[----:B------:R-:W-:-:S04]  /*1df0*/  IADD3 R15, R11, R15, RZ ;  /* 0x0000000f0b0f7210 */ /* 0x000fc80007ffe0ff */
[----:B------:R-:W-:-:S05]  /*1e00*/  LEA.HI.X R15, R10, UR13, R15, 0x2, P0 ;  /* 0x0000000d0a0f7c11 */ /* 0x000fca00080f140f */
[----:B------:R0:W-:Y:S02]  /*1e10*/  STG.E.64 desc[UR8][R14.64], R8 ;  /* 0x000000080e007986 */ /* 0x0001e4000c101b08 */
.L_x_2097:
[----:B------:R-:W-:Y:S05]  /*1e20*/  BSYNC B0 ;  /* 0x0000000000007941 */ /* 0x000fea0003800000 */
.L_x_2096:
[----:B------:R-:W-:Y:S02]  /*1e30*/  IADD3 R12, R5, R12, RZ ;  /* 0x0000000c050c7210 */ /* 0x000fe40007ffe0ff */
[----:B------:R-:W-:Y:S02]  /*1e40*/  IADD3 R6, R6, 0x1, RZ ;  /* 0x0000000106067810 */ /* 0x000fe40007ffe0ff */
[----:B------:R-:W-:-:S13]  /*1e50*/  ISETP.GE.AND P0, PT, R12, UR4, PT ;  /* 0x000000040c007c0c */ /* 0x000fda000bf06270 */
[----:B------:R-:W-:Y:S05]  /*1e60*/  @!P0 BRA `(.L_x_2098) ;  /* 0xffffffe000f88947 */ /* 0x000fea000383ffff */
[----:B------:R-:W-:Y:S05]  /*1e70*/  EXIT ;  /* 0x000000000000794d */ /* 0x000fea0003800000 */
.L_x_2099:
        /* <DEDUP_REMOVED lines=16> */
.L_x_2447:


//--------------------- .text._Z35group_norm_nhwc_fwd_one_pass_kernelI11Fp32IOFp32WLi128ELi4ELi128EEv26Group_norm_nhwc_fwd_params --------------------------
	.section	.text._Z35group_norm_nhwc_fwd_one_pass_kernelI11Fp32IOFp32WLi128ELi4ELi128EEv26Group_norm_nhwc_fwd_params,"ax",@progbits
	.align	128
        .global         _Z35group_norm_nhwc_fwd_one_pass_kernelI11Fp32IOFp32WLi128ELi4ELi128EEv26Group_norm_nhwc_fwd_params
        .type           _Z35group_norm_nhwc_fwd_one_pass_kernelI11Fp32IOFp32WLi128ELi4ELi128EEv26Group_norm_nhwc_fwd_params,@function
        .size           _Z35group_norm_nhwc_fwd_one_pass_kernelI11Fp32IOFp32WLi128ELi4ELi128EEv26Group_norm_nhwc_fwd_params,(.L_x_2448 - _Z35group_norm_nhwc_fwd_one_pass_kernelI11Fp32IOFp32WLi128ELi4ELi128EEv26Group_norm_nhwc_fwd_params)
        .other          _Z35group_norm_nhwc_fwd_one_pass_kernelI11Fp32IOFp32WLi128ELi4ELi128EEv26Group_norm_nhwc_fwd_params,@"STO_CUDA_ENTRY STV_DEFAULT"
_Z35group_norm_nhwc_fwd_one_pass_kernelI11Fp32IOFp32WLi128ELi4ELi128EEv26Group_norm_nhwc_fwd_params:
.text._Z35group_norm_nhwc_fwd_one_pass_kernelI11Fp32IOFp32WLi128ELi4ELi128EEv26Group_norm_nhwc_fwd_params:
        /* <DEDUP_REMOVED lines=11> */
[----:B------:R-:W-:Y:S01]  /*00b0*/  MOV R6, R0 ;  /* 0x0000000000067202 */ /* 0x000fe20000000f00 */
[----:B------:R-:W-:-:S05]  /*00c0*/  ULDC.U8 UR10, c[0x0][0x28c] ;  /* 0x0000a300000a7ab9 */ /* 0x000fca0000000000 */
[----:B------:R-:W1:Y:S08]  /*00d0*/  LDC R4, c[0x0][0x294] ;  /* 0x0000a500ff047b82 */ /* 0x000e700000000800 */
[----:B------:R-:W2:Y:S01]  /*00e0*/  LDC R3, c[0x0][0x10] ;  /* 0x00000400ff037b82 */ /* 0x000ea20000000800 */
[----:B0-----:R-:W-:-:S05]  /*00f0*/  SHF.R.U32.HI R17, RZ, 0x1, R2 ;  /* 0x00000001ff117819 */ /* 0x001fca0000011602 */
[----:B-1----:R-:W-:Y:S01]  /*0100*/  IMAD R17, R4, UR7, R17 ;  /* 0x0000000704117c24 */ /* 0x002fe2000f8e0211 */
[----:B------:R-:W-:-:S04]  /*0110*/  HFMA2.MMA R4, -RZ, RZ, 0, 0 ;  /* 0x00000000ff047435 */ /* 0x000fc800000001ff */
[----:B------:R-:W-:Y:S02]  /*0120*/  ISETP.GE.U32.AND P1, PT, R17, UR8, PT ;  /* 0x0000000811007c0c */ /* 0x000fe4000bf26070 */
[----:B------:R-:W-:-:S04]  /*0130*/  SHF.R.S32.HI R5, RZ, 0x1f, R17 ;  /* 0x0000001fff057819 */ /* 0x000fc80000011411 */
[----:B------:R-:W-:Y:S01]  /*0140*/  ISETP.GE.AND.EX P1, PT, R5, UR9, PT, P1 ;  /* 0x0000000905007c0c */ /* 0x000fe2000bf26310 */
[----:B------:R-:W-:-:S03]  /*0150*/  ULDC.64 UR8, c[0x0][0x208] ;  /* 0x0000820000087ab9 */ /* 0x000fc60000000a00 */
[----:B--2---:R-:W-:-:S13]  /*0160*/  ISETP.LT.U32.AND P1, PT, R2, 0x80, !P1 ;  /* 0x000000800200780c */ /* 0x004fda0004f21070 */
.L_x_2118:
[----:B01----:R-:W0:Y:S01]  /*0170*/  LDC R9, c[0x0][0x288] ;  /* 0x0000a200ff097b82 */ /* 0x003e220000000800 */
[----:B------:R-:W-:Y:S01]  /*0180*/  IABS R12, R6 ;  /* 0x00000006000c7213 */ /* 0x000fe20000000000 */
[----:B------:R-:W-:-:S06]  /*0190*/  ULDC.64 UR12, c[0x0][0x278] ;  /* 0x00009e00000c7ab9 */ /* 0x000fcc0000000a00 */
        /* <DEDUP_REMOVED lines=11> */
[----:B------:R-:W-:Y:S01]  /*0250*/  SHF.R.U32.HI R10, RZ, 0x1, R2 ;  /* 0x00000001ff0a7819 */ /* 0x000fe20000011602 */
[----:B------:R-:W0:Y:S04]  /*0260*/  LDC R13, c[0x0][0x294] ;  /* 0x0000a500ff0d7b82 */ /* 0x000e280000000800 */
[----:B------:R-:W-:-:S05]  /*0270*/  IMAD.HI.U32 R11, R11, R12, RZ ;  /* 0x0000000c0b0b7227 */ /* 0x000fca00078e00ff */
[----:B------:R-:W-:-:S05]  /*0280*/  IADD3 R7, -R11, RZ, RZ ;  /* 0x000000ff0b077210 */ /* 0x000fca0007ffe1ff */
[----:B------:R-:W-:-:S05]  /*0290*/  IMAD R7, R8, R7, R12 ;  /* 0x0000000708077224 */ /* 0x000fca00078e020c */
[----:B------:R-:W-:-:S13]  /*02a0*/  ISETP.GT.U32.AND P0, PT, R8, R7, PT ;  /* 0x000000070800720c */ /* 0x000fda0003f04070 */
[-C--:B------:R-:W-:Y:S02]  /*02b0*/  @!P0 IADD3 R7, R7, -R8.reuse, RZ ;  /* 0x8000000807078210 */ /* 0x080fe40007ffe0ff */
[----:B------:R-:W-:Y:S02]  /*02c0*/  @!P0 IADD3 R11, R11, 0x1, RZ ;  /* 0x000000010b0b8810 */ /* 0x000fe40007ffe0ff */
[----:B------:R-:W-:Y:S01]  /*02d0*/  ISETP.GE.U32.AND P4, PT, R7, R8, PT ;  /* 0x000000080700720c */ /* 0x000fe20003f86070 */
[----:B0-----:R-:W-:Y:S01]  /*02e0*/  IMAD R7, R13, UR7, R10 ;  /* 0x000000070d077c24 */ /* 0x001fe2000f8e020a */
[----:B------:R-:W-:-:S04]  /*02f0*/  LOP3.LUT R8, R6, R9, RZ, 0x3c, !PT ;  /* 0x0000000906087212 */ /* 0x000fc800078e3cff */
[----:B------:R-:W-:Y:S02]  /*0300*/  IADD3 R21, R7, 0x40, RZ ;  /* 0x0000004007157810 */ /* 0x000fe40007ffe0ff */
[----:B------:R-:W-:Y:S02]  /*0310*/  ISETP.GE.AND P2, PT, R8, RZ, PT ;  /* 0x000000ff0800720c */ /* 0x000fe40003f46270 */
[----:B------:R-:W-:Y:S02]  /*0320*/  ISETP.GE.U32.AND P0, PT, R21, UR12, PT ;  /* 0x0000000c15007c0c */ /* 0x000fe4000bf06070 */
[----:B------:R-:W-:Y:S02]  /*0330*/  SHF.R.S32.HI R19, RZ, 0x1f, R21 ;  /* 0x0000001fff137819 */ /* 0x000fe40000011415 */
[----:B------:R-:W-:Y:S02]  /*0340*/  @P4 IADD3 R11, R11, 0x1, RZ ;  /* 0x000000010b0b4810 */ /* 0x000fe40007ffe0ff */
[----:B------:R-:W-:Y:S01]  /*0350*/  ISETP.GE.AND.EX P0, PT, R19, UR13, PT, P0 ;  /* 0x0000000d13007c0c */ /* 0x000fe2000bf06300 */
[----:B------:R-:W-:Y:S01]  /*0360*/  ULDC.64 UR12, c[0x0][0x280] ;  /* 0x0000a000000c7ab9 */ /* 0x000fe20000000a00 */
[----:B------:R-:W-:-:S02]  /*0370*/  MOV R23, R11 ;  /* 0x0000000b00177202 */ /* 0x000fc40000000f00 */
[C---:B------:R-:W-:Y:S02]  /*0380*/  ISETP.LT.U32.AND P0, PT, R2.reuse, 0x80, !P0 ;  /* 0x000000800200780c */ /* 0x040fe40004701070 */
[----:B------:R-:W-:Y:S02]  /*0390*/  @!P2 IADD3 R23, -R23, RZ, RZ ;  /* 0x000000ff1717a210 */ /* 0x000fe40007ffe1ff */
[----:B------:R-:W-:Y:S02]  /*03a0*/  @!P3 LOP3.LUT R23, RZ, R9, RZ, 0x33, !PT ;  /* 0x00000009ff17b212 */ /* 0x000fe400078e33ff */
[----:B------:R-:W-:Y:S02]  /*03b0*/  SHF.L.U32 R8, R2, 0x1, RZ ;  /* 0x0000000102087819 */ /* 0x000fe400000006ff */
[----:B------:R-:W-:Y:S02]  /*03c0*/  IADD3 R10, -R23, RZ, RZ ;  /* 0x000000ff170a7210 */ /* 0x000fe40007ffe1ff */
[----:B------:R-:W-:-:S02]  /*03d0*/  LOP3.LUT R8, R8, 0x2, RZ, 0xc0, !PT ;  /* 0x0000000208087812 */ /* 0x000fc400078ec0ff */
[----:B------:R-:W-:Y:S01]  /*03e0*/  SHF.R.S32.HI R16, RZ, 0x1f, R23 ;  /* 0x0000001fff107819 */ /* 0x000fe20000011417 */
[----:B------:R-:W0:Y:S01]  /*03f0*/  @P0 LDC.64 R12, c[0x0][0x270] ;  /* 0x00009c00ff0c0b82 */ /* 0x000e220000000a00 */
[----:B------:R-:W-:-:S03]  /*0400*/  IMAD R9, R9, R10, R6 ;  /* 0x0000000a09097224 */ /* 0x000fc600078e0206 */
[----:B------:R-:W-:Y:S02]  /*0410*/  IMAD R16, R16, UR12, RZ ;  /* 0x0000000c10107c24 */ /* 0x000fe4000f8e02ff */
[----:B------:R-:W-:Y:S02]  /*0420*/  LEA R26, R9, R8, 0x2 ;  /* 0x00000008091a7211 */ /* 0x000fe400078e10ff */
[----:B------:R-:W2:Y:S01]  /*0430*/  @P1 LDC.64 R10, c[0x0][0x220] ;  /* 0x00008800ff0a1b82 */ /* 0x000ea20000000a00 */
[----:B------:R-:W-:Y:S01]  /*0440*/  IMAD R25, R23, UR13, R16 ;  /* 0x0000000d17197c24 */ /* 0x000fe2000f8e0210 */
[--C-:B------:R-:W-:Y:S01]  /*0450*/  SHF.R.S32.HI R27, RZ, 0x1f, R26.reuse ;  /* 0x0000001fff1b7819 */ /* 0x100fe2000001141a */
[----:B-1----:R-:W-:Y:S02]  /*0460*/  @P1 IMAD R16, R5, R14, RZ ;  /* 0x0000000e05101224 */ /* 0x002fe400078e02ff */
[----:B------:R-:W-:-:S03]  /*0470*/  IMAD.WIDE.U32 R22, R23, UR12, R26 ;  /* 0x0000000c17167c25 */ /* 0x000fc6000f8e001a */
[----:B------:R-:W1:Y:S02]  /*0480*/  @P0 LDC.64 R8, c[0x0][0x220] ;  /* 0x00008800ff080b82 */ /* 0x000e640000000a00 */
[----:B------:R-:W-:Y:S02]  /*0490*/  IADD3 R25, R23, R25, RZ ;  /* 0x0000001917197210 */ /* 0x000fe40007ffe0ff */
[----:B------:R-:W-:Y:S01]  /*04a0*/  @P1 MOV R24, R22 ;  /* 0x0000001600181202 */ /* 0x000fe20000000f00 */
[----:B0-----:R-:W-:Y:S02]  /*04b0*/  @P0 IMAD R18, R19, R12, RZ ;  /* 0x0000000c13120224 */ /* 0x001fe400078e02ff */
[C---:B------:R-:W-:Y:S01]  /*04c0*/  @P1 IMAD R19, R17.reuse, R15, R16 ;  /* 0x0000000f11131224 */ /* 0x040fe200078e0210 */
[----:B------:R-:W-:Y:S01]  /*04d0*/  @P0 MOV R16, R22 ;  /* 0x0000001600100202 */ /* 0x000fe20000000f00 */
[----:B------:R-:W-:Y:S01]  /*04e0*/  @P1 IMAD.WIDE.U32 R14, R17, R14, R24 ;  /* 0x0000000e110e1225 */ /* 0x000fe200078e0018 */
[----:B------:R-:W-:-:S03]  /*04f0*/  @P0 MOV R17, R25 ;  /* 0x0000001900110202 */ /* 0x000fc60000000f00 */
[----:B------:R-:W-:Y:S01]  /*0500*/  @P0 IMAD R29, R21, R13, R18 ;  /* 0x0000000d151d0224 */ /* 0x000fe200078e0212 */
[----:B------:R-:W-:Y:S01]  /*0510*/  @P1 IADD3 R19, R15, R19, RZ ;  /* 0x000000130f131210 */ /* 0x000fe20007ffe0ff */
[----:B------:R-:W-:Y:S01]  /*0520*/  @P0 IMAD.WIDE.U32 R12, R21, R12, R16 ;  /* 0x0000000c150c0225 */ /* 0x000fe200078e0010 */
[C---:B--2---:R-:W-:Y:S02]  /*0530*/  @P1 LEA R10, P2, R14.reuse, R10, 0x2 ;  /* 0x0000000a0e0a1211 */ /* 0x044fe400078410ff */
[----:B------:R-:W-:Y:S02]  /*0540*/  CS2R R16, SRZ ;  /* 0x0000000000107805 */ /* 0x000fe4000001ff00 */
[----:B------:R-:W-:Y:S02]  /*0550*/  @P1 LEA.HI.X R11, R14, R11, R19, 0x2, P2 ;  /* 0x0000000b0e0b1211 */ /* 0x000fe400010f1413 */
[----:B------:R-:W-:Y:S02]  /*0560*/  CS2R R14, SRZ ;  /* 0x00000000000e7805 */ /* 0x000fe4000001ff00 */
[----:B------:R-:W-:-:S02]  /*0570*/  @P0 IADD3 R29, R13, R29, RZ ;  /* 0x0000001d0d1d0210 */ /* 0x000fc40007ffe0ff */
[C---:B-1----:R-:W-:Y:S02]  /*0580*/  @P0 LEA R8, P3, R12.reuse, R8, 0x2 ;  /* 0x000000080c080211 */ /* 0x042fe400078610ff */
[----:B------:R0:W2:Y:S02]  /*0590*/  @P1 LDG.E.64 R14, desc[UR8][R10.64] ;  /* 0x000000080a0e1981 */ /* 0x0000a4000c1e1b00 */
[----:B------:R-:W-:-:S05]  /*05a0*/  @P0 LEA.HI.X R9, R12, R9, R29, 0x2, P3 ;  /* 0x000000090c090211 */ /* 0x000fca00018f141d */
[----:B------:R-:W3:Y:S01]  /*05b0*/  @P0 LDG.E.64 R16, desc[UR8][R8.64] ;  /* 0x0000000808100981 */ /* 0x000ee2000c1e1b00 */
[----:B------:R-:W1:Y:S02]  /*05c0*/  S2R R12, SR_LANEID ;  /* 0x00000000000c7919 */ /* 0x000e640000000000 */
[C---:B-1----:R-:W-:Y:S01]  /*05d0*/  ISETP.GT.AND P0, PT, R12.reuse, 0x1e, PT ;  /* 0x0000001e0c00780c */ /* 0x042fe20003f04270 */
[----:B------:R-:W1:Y:S01]  /*05e0*/  S2UR UR6, SR_CgaCtaId ;  /* 0x00000000000679c3 */ /* 0x000e620000008800 */
[----:B0-----:R-:W-:Y:S01]  /*05f0*/  SHF.R.S32.HI R11, RZ, 0x1f, R2 ;  /* 0x0000001fff0b7819 */ /* 0x001fe20000011402 */
[----:B------:R-:W-:Y:S01]  /*0600*/  UMOV UR5, 0x400 ;  /* 0x0000040000057882 */ /* 0x000fe20000000000 */
[----:B------:R-:W-:Y:S02]  /*0610*/  ISETP.NE.AND P3, PT, R12, RZ, PT ;  /* 0x000000ff0c00720c */ /* 0x000fe40003f65270 */
[----:B------:R-:W-:Y:S02]  /*0620*/  LEA.HI R11, R11, R2, RZ, 0x5 ;  /* 0x000000020b0b7211 */ /* 0x000fe400078f28ff */
[----:B------:R-:W-:-:S02]  /*0630*/  ISETP.NE.AND P2, PT, R2, RZ, PT ;  /* 0x000000ff0200720c */ /* 0x000fc40003f45270 */
[----:B------:R-:W-:Y:S01]  /*0640*/  SHF.R.S32.HI R11, RZ, 0x5, R11 ;  /* 0x00000005ff0b7819 */ /* 0x000fe2000001140b */
[----:B------:R-:W-:Y:S01]  /*0650*/  BSSY B0, `(.L_x_2100) ;  /* 0x0000034000007945 */ /* 0x000fe20003800000 */
[----:B-1----:R-:W-:-:S06]  /*0660*/  ULEA UR5, UR6, UR5, 0x18 ;  /* 0x0000000506057291 */ /* 0x002fcc000f8ec03f */
[----:B------:R-:W-:Y:S01]  /*0670*/  LEA R11, R11, UR5, 0x3 ;  /* 0x000000050b0b7c11 */ /* 0x000fe2000f8e18ff */
[----:B--2---:R-:W-:Y:S01]  /*0680*/  FADD.FTZ R13, R14, R15 ;  /* 0x0000000f0e0d7221 */ /* 0x004fe20000010000 */
[----:B------:R-:W-:-:S03]  /*0690*/  FMUL.FTZ R19, R15, R15 ;  /* 0x0000000f0f137220 */ /* 0x000fc60000410000 */
[----:B------:R-:W-:Y:S01]  /*06a0*/  FADD.FTZ R13, RZ, R13 ;  /* 0x0000000dff0d7221 */ /* 0x000fe20000010000 */
[----:B------:R-:W-:Y:S01]  /*06b0*/  FFMA.FTZ R19, R14, R14, R19 ;  /* 0x0000000e0e137223 */ /* 0x000fe20000010013 */
[C---:B---3--:R-:W-:Y:S01]  /*06c0*/  FADD.FTZ R18, R16.reuse, R17 ;  /* 0x0000001110127221 */ /* 0x048fe20000010000 */
[----:B------:R-:W-:Y:S02]  /*06d0*/  FMUL.FTZ R21, R17, R17 ;  /* 0x0000001111157220 */ /* 0x000fe40000410000 */
[----:B------:R-:W-:Y:S01]  /*06e0*/  FADD.FTZ R19, RZ, R19 ;  /* 0x00000013ff137221 */ /* 0x000fe20000010000 */
[----:B------:R-:W-:Y:S01]  /*06f0*/  FADD.FTZ R10, R13, R18 ;  /* 0x000000120d0a7221 */ /* 0x000fe20000010000 */
[----:B------:R-:W-:-:S04]  /*0700*/  FFMA.FTZ R20, R16, R16, R21 ;  /* 0x0000001010147223 */ /* 0x000fc80000010015 */
[----:B------:R-:W-:Y:S01]  /*0710*/  FADD.FTZ R13, R19, R20 ;  /* 0x00000014130d7221 */ /* 0x000fe20000010000 */
        /* <DEDUP_REMOVED lines=31> */
[----:B0-----:R-:W0:Y:S04]  /*0910*/  LDS.128 R8, [UR5+0x10] ;  /* 0x00001005ff087984 */ /* 0x001e280008000c00 */
[----:B------:R-:W1:Y:S01]  /*0920*/  LDS.64 R18, [UR5+0x20] ;  /* 0x00002005ff127984 */ /* 0x000e620008000a00 */
[----:B0-----:R-:W-:Y:S01]  /*0930*/  FADD.FTZ R21, R12, R8 ;  /* 0x000000080c157221 */ /* 0x001fe20000010000 */
[----:B------:R-:W-:-:S03]  /*0940*/  FADD.FTZ R8, R13, R9 ;  /* 0x000000090d087221 */ /* 0x000fc60000010000 */
[----:B------:R-:W-:Y:S01]  /*0950*/  FADD.FTZ R21, R21, R10 ;  /* 0x0000000a15157221 */ /* 0x000fe20000010000 */
[----:B------:R-:W-:-:S03]  /*0960*/  FADD.FTZ R8, R8, R11 ;  /* 0x0000000b08087221 */ /* 0x000fc60000010000 */
[----:B-1----:R-:W-:Y:S01]  /*0970*/  FADD.FTZ R12, R21, R18 ;  /* 0x00000012150c7221 */ /* 0x002fe20000010000 */
[----:B------:R-:W-:-:S07]  /*0980*/  FADD.FTZ R13, R8, R19 ;  /* 0x00000013080d7221 */ /* 0x000fce0000010000 */
.L_x_2101:
[----:B------:R-:W-:Y:S05]  /*0990*/  BSYNC B0 ;  /* 0x0000000000007941 */ /* 0x000fea0003800000 */
.L_x_2100:
[----:B------:R-:W1:Y:S02]  /*09a0*/  LDC R8, c[0x0][0xc] ;  /* 0x00000300ff087b82 */ /* 0x000e640000000800 */
[----:B-1----:R-:W-:-:S13]  /*09b0*/  ISETP.GE.U32.AND P0, PT, R8, 0x2, PT ;  /* 0x000000020800780c */ /* 0x002fda0003f06070 */
[----:B------:R-:W-:Y:S05]  /*09c0*/  @!P0 BRA `(.L_x_2102) ;  /* 0x0000001000708947 */ /* 0x000fea0003800000 */
[----:B0-----:R-:W0:Y:S01]  /*09d0*/  LDC.64 R10, c[0x0][0x240] ;  /* 0x00009000ff0a7b82 */ /* 0x001e220000000a00 */
        /* <DEDUP_REMOVED lines=24> */
.L_x_2104:
[----:B0-----:R-:W2:Y:S04]  /*0b60*/  LDG.E.STRONG.GPU R9, desc[UR8][R10.64] ;  /* 0x000000080a097981 */ /* 0x001ea8000c1ef900 */
[----:B--2---:R-:W-:Y:S01]  /*0b70*/  CCTL.IVALL ;  /* 0x00000000ff00798f */ /* 0x004fe20002000000 */
[----:B------:R-:W-:Y:S05]  /*0b80*/  YIELD ;  /* 0x0000000000007946 */ /* 0x000fea0003800000 */
[----:B------:R-:W-:-:S13]  /*0b90*/  ISETP.NE.AND P0, PT, R9, R20, PT ;  /* 0x000000140900720c */ /* 0x000fda0003f05270 */
[----:B------:R-:W-:Y:S05]  /*0ba0*/  @P0 BRA `(.L_x_2104) ;  /* 0xfffffffc00ec0947 */ /* 0x000fea000383ffff */
.L_x_2103:
        /* <DEDUP_REMOVED lines=17> */
.L_x_2108:
[C---:B------:R-:W-:Y:S02]  /*0cc0*/  ISETP.EQ.OR P5, PT, R20.reuse, UR7, P2 ;  /* 0x0000000714007c0c */ /* 0x040fe400097a2670 */
        /* <DEDUP_REMOVED lines=8> */
[----:B------:R-:W-:-:S04]  /*0d50*/  IADD3 R21, R20, 0x2, RZ ;  /* 0x0000000214157810 */ /* 0x000fc80007ffe0ff */
[----:B------:R-:W-:-:S13]  /*0d60*/  ISETP.EQ.OR P4, PT, R21, UR7, P2 ;  /* 0x0000000715007c0c */ /* 0x000fda0009782670 */
[----:B------:R-:W-:Y:S02]  /*0d70*/  @!P4 IMAD R21, R3, R21, R0 ;  /* 0x000000150315c224 */ /* 0x000fe400078e0200 */
[----:B--2---:R-:W-:Y:S01]  /*0d80*/  @!P5 FADD.FTZ R12, R12, R18 ;  /* 0x000000120c0cd221 */ /* 0x004fe20000010000 */
[----:B------:R-:W-:Y:S01]  /*0d90*/  @!P5 FADD.FTZ R13, R13, R19 ;  /* 0x000000130d0dd221 */ /* 0x000fe20000010000 */
[----:B------:R-:W-:-:S04]  /*0da0*/  @!P4 IMAD.WIDE.U32 R18, R21, 0x8, R28 ;  /* 0x000000081512c825 */ /* 0x000fc800078e001c */
[----:B---3--:R-:W-:Y:S01]  /*0db0*/  @!P3 FADD.FTZ R12, R12, R10 ;  /* 0x0000000a0c0cb221 */ /* 0x008fe20000010000 */
[----:B------:R-:W-:Y:S01]  /*0dc0*/  IADD3 R10, R20, 0x3, RZ ;  /* 0x00000003140a7810 */ /* 0x000fe20007ffe0ff */
[----:B------:R-:W-:Y:S01]  /*0dd0*/  @!P3 FADD.FTZ R13, R13, R11 ;  /* 0x0000000b0d0db221 */ /* 0x000fe20000010000 */
[----:B------:R-:W2:Y:S02]  /*0de0*/  @!P4 LDG.E.64 R18, desc[UR8][R18.64] ;  /* 0x000000081212c981 */ /* 0x000ea4000c1e1b00 */
[----:B------:R-:W-:-:S13]  /*0df0*/  ISETP.EQ.OR P5, PT, R10, UR7, P2 ;  /* 0x000000070a007c0c */ /* 0x000fda00097a2670 */
[----:B------:R-:W-:-:S04]  /*0e00*/  @!P5 IMAD R21, R3, R10, R0 ;  /* 0x0000000a0315d224 */ /* 0x000fc800078e0200 */
[----:B------:R-:W-:-:S06]  /*0e10*/  @!P5 IMAD.WIDE.U32 R10, R21, 0x8, R28 ;  /* 0x00000008150ad825 */ /* 0x000fcc00078e001c */
[----:B------:R-:W3:Y:S01]  /*0e20*/  @!P5 LDG.E.64 R10, desc[UR8][R10.64] ;  /* 0x000000080a0ad981 */ /* 0x000ee2000c1e1b00 */
[----:B------:R-:W-:-:S04]  /*0e30*/  IADD3 R21, R20, 0x4, RZ ;  /* 0x0000000414157810 */ /* 0x000fc80007ffe0ff */
[----:B------:R-:W-:-:S13]  /*0e40*/  ISETP.EQ.OR P3, PT, R21, UR7, P2 ;  /* 0x0000000715007c0c */ /* 0x000fda0009762670 */
[----:B------:R-:W-:Y:S02]  /*0e50*/  @!P3 IMAD R21, R3, R21, R0 ;  /* 0x000000150315b224 */ /* 0x000fe400078e0200 */
[----:B--2---:R-:W-:Y:S01]  /*0e60*/  @!P4 FADD.FTZ R12, R12, R18 ;  /* 0x000000120c0cc221 */ /* 0x004fe20000010000 */
[----:B------:R-:W-:Y:S01]  /*0e70*/  @!P4 FADD.FTZ R13, R13, R19 ;  /* 0x000000130d0dc221 */ /* 0x000fe20000010000 */
[----:B------:R-:W-:-:S06]  /*0e80*/  @!P3 IMAD.WIDE.U32 R18, R21, 0x8, R28 ;  /* 0x000000081512b825 */ /* 0x000fcc00078e001c */
[----:B------:R-:W2:Y:S01]  /*0e90*/  @!P3 LDG.E.64 R18, desc[UR8][R18.64] ;  /* 0x000000081212b981 */ /* 0x000ea2000c1e1b00 */
[----:B---3--:R-:W-:Y:S01]  /*0ea0*/  @!P5 FADD.FTZ R12, R12, R10 ;  /* 0x0000000a0c0cd221 */ /* 0x008fe20000010000 */
[----:B------:R-:W-:-:S04]  /*0eb0*/  IADD3 R10, R20, 0x5, RZ ;  /* 0x00000005140a7810 */ /* 0x000fc80007ffe0ff */
[----:B------:R-:W-:Y:S01]  /*0ec0*/  ISETP.EQ.OR P4, PT, R10, UR7, P2 ;  /* 0x000000070a007c0c */ /* 0x000fe20009782670 */
[----:B------:R-:W-:-:S12]  /*0ed0*/  @!P5 FADD.FTZ R13, R13, R11 ;  /* 0x0000000b0d0dd221 */ /* 0x000fd80000010000 */
        /* <DEDUP_REMOVED lines=59> */
[----:B------:R-:W-:Y:S01]  /*1290*/  IADD3 R21, R20, 0xf, RZ ;  /* 0x0000000f14157810 */ /* 0x000fe20007ffe0ff */
[----:B--2---:R-:W-:Y:S01]  /*12a0*/  @!P5 FADD.FTZ R12, R12, R18 ;  /* 0x000000120c0cd221 */ /* 0x004fe20000010000 */
[----:B------:R-:W-:Y:S01]  /*12b0*/  IADD3 R18, R20, 0xe, RZ ;  /* 0x0000000e14127810 */ /* 0x000fe20007ffe0ff */
[----:B------:R-:W-:-:S03]  /*12c0*/  @!P5 FADD.FTZ R13, R13, R19 ;  /* 0x000000130d0dd221 */ /* 0x000fc60000010000 */
[----:B------:R-:W-:Y:S02]  /*12d0*/  ISETP.EQ.OR P4, PT, R18, UR7, P2 ;  /* 0x0000000712007c0c */ /* 0x000fe40009782670 */
[----:B------:R-:W-:-:S11]  /*12e0*/  ISETP.EQ.OR P5, PT, R21, UR7, P2 ;  /* 0x0000000715007c0c */ /* 0x000fd600097a2670 */
[C-C-:B------:R-:W-:Y:S02]  /*12f0*/  @!P4 IMAD R19, R3.reuse, R18, R0.reuse ;  /* 0x000000120313c224 */ /* 0x140fe400078e0200 */
[----:B------:R-:W-:Y:S02]  /*1300*/  @!P5 IMAD R21, R3, R21, R0 ;  /* 0x000000150315d224 */ /* 0x000fe400078e0200 */
[----:B------:R-:W-:-:S06]  /*1310*/  @!P4 IMAD.WIDE.U32 R18, R19, 0x8, R28 ;  /* 0x000000081312c825 */ /* 0x000fcc00078e001c */
[----:B------:R-:W2:Y:S01]  /*1320*/  @!P4 LDG.E.64 R18, desc[UR8][R18.64] ;  /* 0x000000081212c981 */ /* 0x000ea2000c1e1b00 */
[----:B---3--:R-:W-:Y:S01]  /*1330*/  @!P3 FADD.FTZ R12, R12, R10 ;  /* 0x0000000a0c0cb221 */ /* 0x008fe20000010000 */
[----:B------:R-:W-:Y:S01]  /*1340*/  @!P3 FADD.FTZ R13, R13, R11 ;  /* 0x0000000b0d0db221 */ /* 0x000fe20000010000 */
[----:B------:R-:W-:-:S06]  /*1350*/  @!P5 IMAD.WIDE.U32 R10, R21, 0x8, R28 ;  /* 0x00000008150ad825 */ /* 0x000fcc00078e001c */
[----:B------:R-:W3:Y:S01]  /*1360*/  @!P5 LDG.E.64 R10, desc[UR8][R10.64] ;  /* 0x000000080a0ad981 */ /* 0x000ee2000c1e1b00 */
[----:B------:R-:W-:-:S04]  /*1370*/  IADD3 R9, R9, -0x10, RZ ;  /* 0xfffffff009097810 */ /* 0x000fc80007ffe0ff */
[----:B------:R-:W-:Y:S02]  /*1380*/  ISETP.GT.AND P3, PT, R9, 0xc, PT ;  /* 0x0000000c0900780c */ /* 0x000fe40003f64270 */
[----:B------:R-:W-:Y:S01]  /*1390*/  IADD3 R20, R20, 0x10, RZ ;  /* 0x0000001014147810 */ /* 0x000fe20007ffe0ff */
[----:B--2---:R-:W-:Y:S01]  /*13a0*/  @!P4 FADD.FTZ R12, R12, R18 ;  /* 0x000000120c0cc221 */ /* 0x004fe20000010000 */
[----:B------:R-:W-:-:S03]  /*13b0*/  @!P4 FADD.FTZ R13, R13, R19 ;  /* 0x000000130d0dc221 */ /* 0x000fc60000010000 */
[----:B---3--:R-:W-:Y:S01]  /*13c0*/  @!P5 FADD.FTZ R12, R12, R10 ;  /* 0x0000000a0c0cd221 */ /* 0x008fe20000010000 */
[----:B------:R-:W-:-:S05]  /*13d0*/  @!P5 FADD.FTZ R13, R13, R11 ;  /* 0x0000000b0d0dd221 */ /* 0x000fca0000010000 */
[----:B------:R-:W-:Y:S05]  /*13e0*/  @P3 BRA `(.L_x_2108) ;  /* 0xfffffff800343947 */ /* 0x000fea000383ffff */
.L_x_2107:
        /* <DEDUP_REMOVED lines=11> */
[C---:B------:R-:W-:Y:S01]  /*14a0*/  IADD3 R21, R20.reuse, 0x3, RZ ;  /* 0x0000000314157810 */ /* 0x040fe20007ffe0ff */
[----:B--2---:R-:W-:Y:S01]  /*14b0*/  @!P0 FADD.FTZ R13, R13, R11 ;  /* 0x0000000b0d0d8221 */ /* 0x004fe20000010000 */
[----:B------:R-:W-:Y:S01]  /*14c0*/  IADD3 R11, R20, 0x2, RZ ;  /* 0x00000002140b7810 */ /* 0x000fe20007ffe0ff */
[----:B------:R-:W-:Y:S01]  /*14d0*/  @!P0 FADD.FTZ R12, R12, R10 ;  /* 0x0000000a0c0c8221 */ /* 0x000fe20000010000 */
[----:B------:R-:W-:Y:S02]  /*14e0*/  ISETP.EQ.OR P0, PT, R21, UR7, P2 ;  /* 0x0000000715007c0c */ /* 0x000fe40009702670 */
[----:B------:R-:W-:Y:S01]  /*14f0*/  ISETP.EQ.OR P4, PT, R11, UR7, P2 ;  /* 0x000000070b007c0c */ /* 0x000fe20009782670 */
[----:B---3--:R-:W-:Y:S01]  /*1500*/  @!P3 FADD.FTZ R13, R13, R19 ;  /* 0x000000130d0db221 */ /* 0x008fe20000010000 */
[----:B------:R-:W-:-:S09]  /*1510*/  @!P3 FADD.FTZ R12, R12, R18 ;  /* 0x000000120c0cb221 */ /* 0x000fd20000010000 */
[C-C-:B------:R-:W-:Y:S02]  /*1520*/  @!P0 IMAD R19, R3.reuse, R21, R0.reuse ;  /* 0x0000001503138224 */ /* 0x140fe400078e0200 */
[----:B------:R-:W-:-:S04]  /*1530*/  @!P4 IMAD R11, R3, R11, R0 ;  /* 0x0000000b030bc224 */ /* 0x000fc800078e0200 */
[----:B------:R-:W-:-:S04]  /*1540*/  @!P4 IMAD.WIDE.U32 R10, R11, 0x8, R28 ;  /* 0x000000080b0ac825 */ /* 0x000fc800078e001c */
[----:B------:R-:W-:Y:S02]  /*1550*/  @!P0 IMAD.WIDE.U32 R18, R19, 0x8, R28 ;  /* 0x0000000813128825 */ /* 0x000fe400078e001c */
[----:B------:R-:W2:Y:S04]  /*1560*/  @!P4 LDG.E.64 R10, desc[UR8][R10.64] ;  /* 0x000000080a0ac981 */ /* 0x000ea8000c1e1b00 */
        /* <DEDUP_REMOVED lines=9> */
[----:B------:R-:W2:Y:S03]  /*1600*/  @!P5 LDG.E.64 R10, desc[UR8][R10.64] ;  /* 0x000000080a0ad981 */ /* 0x000ea6000c1e1b00 */
[----:B------:R-:W-:Y:S01]  /*1610*/  ISETP.EQ.OR P3, PT, R18, UR7, P2 ;  /* 0x0000000712007c0c */ /* 0x000fe20009762670 */
[----:B------:R-:W-:-:S12]  /*1620*/  @!P0 FADD.FTZ R13, R13, R19 ;  /* 0x000000130d0d8221 */ /* 0x000fd80000010000 */
[----:B------:R-:W-:-:S04]  /*1630*/  @!P3 IMAD R21, R3, R18, R0 ;  /* 0x000000120315b224 */ /* 0x000fc800078e0200 */
[----:B------:R-:W-:-:S06]  /*1640*/  @!P3 IMAD.WIDE.U32 R18, R21, 0x8, R28 ;  /* 0x000000081512b825 */ /* 0x000fcc00078e001c */
[----:B------:R-:W3:Y:S01]  /*1650*/  @!P3 LDG.E.64 R18, desc[UR8][R18.64] ;  /* 0x000000081212b981 */ /* 0x000ee2000c1e1b00 */
[----:B------:R-:W-:-:S04]  /*1660*/  IADD3 R21, R20, 0x3, RZ ;  /* 0x0000000314157810 */ /* 0x000fc80007ffe0ff */
[----:B------:R-:W-:Y:S01]  /*1670*/  ISETP.EQ.OR P4, PT, R21, UR7, P2 ;  /* 0x0000000715007c0c */ /* 0x000fe20009782670 */
[----:B--2---:R-:W-:Y:S01]  /*1680*/  @!P5 FADD.FTZ R13, R13, R11 ;  /* 0x0000000b0d0dd221 */ /* 0x004fe20000010000 */
[----:B------:R-:W-:-:S04]  /*1690*/  IADD3 R11, R20, 0x2, RZ ;  /* 0x00000002140b7810 */ /* 0x000fc80007ffe0ff */
[----:B------:R-:W-:Y:S01]  /*16a0*/  ISETP.EQ.OR P0, PT, R11, UR7, P2 ;  /* 0x000000070b007c0c */ /* 0x000fe20009702670 */
[----:B------:R-:W-:-:S12]  /*16b0*/  @!P5 FADD.FTZ R12, R12, R10 ;  /* 0x0000000a0c0cd221 */ /* 0x000fd80000010000 */
[----:B------:R-:W-:-:S04]  /*16c0*/  @!P0 IMAD R11, R3, R11, R0 ;  /* 0x0000000b030b8224 */ /* 0x000fc800078e0200 */
[----:B------:R-:W-:-:S04]  /*16d0*/  @!P0 IMAD.WIDE.U32 R10, R11, 0x8, R28 ;  /* 0x000000080b0a8825 */ /* 0x000fc800078e001c */
[----:B---3--:R-:W-:Y:S01]  /*16e0*/  @!P3 FADD.FTZ R13, R13, R19 ;  /* 0x000000130d0db221 */ /* 0x008fe20000010000 */
[----:B------:R-:W-:Y:S02]  /*16f0*/  @!P4 IMAD R19, R3, R21, R0 ;  /* 0x000000150313c224 */ /* 0x000fe400078e0200 */
[----:B------:R-:W-:Y:S01]  /*1700*/  @!P3 FADD.FTZ R12, R12, R18 ;  /* 0x000000120c0cb221 */ /* 0x000fe20000010000 */
[----:B------:R-:W2:Y:S01]  /*1710*/  @!P0 LDG.E.64 R10, desc[UR8][R10.64] ;  /* 0x000000080a0a8981 */ /* 0x000ea2000c1e1b00 */
        /* <DEDUP_REMOVED lines=10> */
.L_x_2109:
[----:B------:R-:W-:-:S13]  /*17c0*/  ISETP.NE.OR P0, PT, R9, RZ, P0 ;  /* 0x000000ff0900720c */ /* 0x000fda0000705670 */
[----:B------:R-:W-:Y:S05]  /*17d0*/  @!P0 BRA `(.L_x_2105) ;  /* 0x00000000007c8947 */ /* 0x000fea0003800000 */
.L_x_2106:
        /* <DEDUP_REMOVED lines=9> */
[----:B------:R-:W-:Y:S01]  /*1870*/  IADD3 R21, R20, 0x3, RZ ;  /* 0x0000000314157810 */ /* 0x000fe20007ffe0ff */
        /* <DEDUP_REMOVED lines=13> */
[----:B------:R-:W-:Y:S02]  /*1950*/  IADD3 R9, R9, -0x4, RZ ;  /* 0xfffffffc09097810 */ /* 0x000fe40007ffe0ff */
[----:B------:R-:W-:Y:S02]  /*1960*/  IADD3 R20, R20, 0x4, RZ ;  /* 0x0000000414147810 */ /* 0x000fe40007ffe0ff */
[----:B------:R-:W-:Y:S01]  /*1970*/  ISETP.NE.AND P3, PT, R9, RZ, PT ;  /* 0x000000ff0900720c */ /* 0x000fe20003f65270 */
[----:B--2---:R-:W-:Y:S01]  /*1980*/  @!P4 FADD.FTZ R12, R12, R18 ;  /* 0x000000120c0cc221 */ /* 0x004fe20000010000 */
[----:B------:R-:W-:-:S03]  /*1990*/  @!P4 FADD.FTZ R13, R13, R19 ;  /* 0x000000130d0dc221 */ /* 0x000fc60000010000 */
[----:B---3--:R-:W-:Y:S01]  /*19a0*/  @!P0 FADD.FTZ R12, R12, R10 ;  /* 0x0000000a0c0c8221 */ /* 0x008fe20000010000 */
[----:B------:R-:W-:-:S07]  /*19b0*/  @!P0 FADD.FTZ R13, R13, R11 ;  /* 0x0000000b0d0d8221 */ /* 0x000fce0000010000 */
[----:B------:R-:W-:Y:S05]  /*19c0*/  @P3 BRA `(.L_x_2106) ;  /* 0xfffffffc00843947 */ /* 0x000fea000383ffff */
.L_x_2105:
        /* <DEDUP_REMOVED lines=11> */
.L_x_2111:
[----:B------:R-:W-:Y:S05]  /*1a80*/  BSYNC B0 ;  /* 0x0000000000007941 */ /* 0x000fea0003800000 */
.L_x_2110:
        /* <DEDUP_REMOVED lines=16> */
.L_x_2102:
        /* <DEDUP_REMOVED lines=12> */
[C---:B------:R-:W-:Y:S02]  /*1c50*/  IADD3 R20, P3, R18.reuse, UR12, RZ ;  /* 0x0000000c12147c10 */ /* 0x040fe4000ff7e0ff */
[----:B------:R-:W-:Y:S02]  /*1c60*/  IADD3 R18, P4, R18, UR14, RZ ;  /* 0x0000000e12127c10 */ /* 0x000fe4000ff9e0ff */
[C---:B------:R-:W-:Y:S02]  /*1c70*/  IADD3.X R21, R26.reuse, UR13, RZ, P3, !PT ;  /* 0x0000000d1a157c10 */ /* 0x040fe40009ffe4ff */
[----:B------:R-:W-:Y:S01]  /*1c80*/  IADD3.X R19, R26, UR15, RZ, P4, !PT ;  /* 0x0000000f1a137c10 */ /* 0x000fe2000a7fe4ff */
[----:B------:R-:W0:Y:S01]  /*1c90*/  @!P0 LDC.64 R8, c[0x0][0x218] ;  /* 0x00008600ff088b82 */ /* 0x000e220000000a00 */
[----:B------:R-:W-:Y:S01]  /*1ca0*/  @!P0 FMUL.FTZ R11, R13, UR11 ;  /* 0x0000000b0d0b8c20 */ /* 0x000fe20008410000 */
[----:B------:R-:W-:Y:S01]  /*1cb0*/  @!P0 FMUL.FTZ R10, R12, UR11 ;  /* 0x0000000b0c0a8c20 */ /* 0x000fe20008410000 */
[----:B-1----:R-:W-:-:S09]  /*1cc0*/  ULEA UR5, UR6, UR5, 0x18 ;  /* 0x0000000506057291 */ /* 0x002fd2000f8ec03f */
[----:B------:R1:W-:Y:S01]  /*1cd0*/  @!P2 STS.64 [UR5+0x30], R12 ;  /* 0x0000300cff00a988 */ /* 0x0003e20008000a05 */
[----:B0-----:R-:W-:Y:S01]  /*1ce0*/  @!P0 IMAD.WIDE R8, R6, 0x8, R8 ;  /* 0x0000000806088825 */ /* 0x001fe200078e0208 */
[----:B-1----:R-:W0:Y:S04]  /*1cf0*/  LDC R12, c[0x0][0x294] ;  /* 0x0000a500ff0c7b82 */ /* 0x002e280000000800 */
[----:B------:R1:W-:Y:S04]  /*1d00*/  @!P0 STG.E.64 desc[UR8][R8.64], R10 ;  /* 0x0000000a08008986 */ /* 0x0003e8000c101b08 */
[----:B------:R-:W-:Y:S06]  /*1d10*/  BAR.SYNC.DEFER_BLOCKING 0x0 ;  /* 0x0000000000007b1d */ /* 0x000fec0000010000 */
[----:B------:R-:W2:Y:S04]  /*1d20*/  LDG.E.64 R20, desc[UR8][R20.64] ;  /* 0x0000000814147981 */ /* 0x000ea8000c1e1b00 */
[----:B------:R-:W2:Y:S01]  /*1d30*/  LDG.E.64 R18, desc[UR8][R18.64] ;  /* 0x0000000812127981 */ /* 0x000ea2000c1e1b00 */
[----:B-1----:R-:W-:Y:S01]  /*1d40*/  HFMA2.MMA R8, -RZ, RZ, 1.875, 0 ;  /* 0x3f800000ff087435 */ /* 0x002fe200000001ff */
[----:B------:R-:W-:-:S02]  /*1d50*/  SHF.R.U32.HI R29, RZ, 0x1, R2 ;  /* 0x00000001ff1d7819 */ /* 0x000fc40000011602 */
[----:B------:R-:W1:Y:S02]  /*1d60*/  LDS.64 R26, [UR5+0x30] ;  /* 0x00003005ff1a7984 */ /* 0x000e640008000a00 */
[----:B-1----:R-:W-:-:S04]  /*1d70*/  FMUL.FTZ R26, R26, UR11 ;  /* 0x0000000b1a1a7c20 */ /* 0x002fc80008410000 */
[C---:B------:R-:W-:Y:S01]  /*1d80*/  FMUL.FTZ R28, R26.reuse, R26 ;  /* 0x0000001a1a1c7220 */ /* 0x040fe20000410000 */
[C---:B------:R-:W-:Y:S01]  /*1d90*/  FADD.FTZ R9, -R26.reuse, R14 ;  /* 0x0000000e1a097221 */ /* 0x040fe20000010100 */
[C---:B------:R-:W-:Y:S01]  /*1da0*/  FADD.FTZ R11, -R26.reuse, R16 ;  /* 0x000000101a0b7221 */ /* 0x040fe20000010100 */
[C---:B------:R-:W-:Y:S01]  /*1db0*/  FADD.FTZ R15, -R26.reuse, R15 ;  /* 0x0000000f1a0f7221 */ /* 0x040fe20000010100 */
[----:B------:R-:W-:Y:S01]  /*1dc0*/  FFMA.FTZ R27, R27, UR11, -R28 ;  /* 0x0000000b1b1b7c23 */ /* 0x000fe2000801081c */
[----:B------:R-:W-:Y:S01]  /*1dd0*/  FADD.FTZ R13, -R26, R17 ;  /* 0x000000111a0d7221 */ /* 0x000fe20000010100 */
[----:B0-----:R-:W-:-:S03]  /*1de0*/  IMAD R17, R12, UR7, R29 ;  /* 0x000000070c117c24 */ /* 0x001fc6000f8e021d */
[----:B------:R-:W-:Y:S02]  /*1df0*/  FSETP.GTU.FTZ.AND P0, PT, R27, RZ, PT ;  /* 0x000000ff1b00720b */ /* 0x000fe40003f1c000 */
[----:B------:R-:W-:-:S11]  /*1e00*/  IADD3 R14, R17, 0x40, RZ ;  /* 0x00000040110e7810 */ /* 0x000fd60007ffe0ff */
[----:B------:R-:W0:Y:S02]  /*1e10*/  @P0 LDC R28, c[0x0][0x238] ;  /* 0x00008e00ff1c0b82 */ /* 0x000e240000000800 */
[----:B0-----:R-:W-:-:S04]  /*1e20*/  @P0 FADD.FTZ R27, R27, R28 ;  /* 0x0000001c1b1b0221 */ /* 0x001fc80000010000 */
[----:B------:R-:W0:Y:S01]  /*1e30*/  @P0 MUFU.RSQ R8, R27 ;  /* 0x0000001b00080308 */ /* 0x000e220000001400 */
[----:B------:R-:W-:Y:S01]  /*1e40*/  ISETP.NE.AND P0, PT, RZ, UR10, PT ;  /* 0x0000000aff007c0c */ /* 0x000fe2000bf05270 */
[-C--:B0-----:R-:W-:Y:S01]  /*1e50*/  FMUL.FTZ R9, R9, R8.reuse ;  /* 0x0000000809097220 */ /* 0x081fe20000410000 */
[-C--:B------:R-:W-:Y:S01]  /*1e60*/  FMUL.FTZ R11, R11, R8.reuse ;  /* 0x000000080b0b7220 */ /* 0x080fe20000410000 */
[-C--:B------:R-:W-:Y:S01]  /*1e70*/  FMUL.FTZ R12, R15, R8.reuse ;  /* 0x000000080f0c7220 */ /* 0x080fe20000410000 */
[----:B------:R-:W-:Y:S01]  /*1e80*/  FMUL.FTZ R16, R13, R8 ;  /* 0x000000080d107220 */ /* 0x000fe20000410000 */
[C-C-:B--2---:R-:W-:Y:S01]  /*1e90*/  FFMA.FTZ R10, R20.reuse, R9, R18.reuse ;  /* 0x00000009140a7223 */ /* 0x144fe20000010012 */
[----:B------:R-:W-:Y:S02]  /*1ea0*/  FFMA.FTZ R8, R20, R11, R18 ;  /* 0x0000000b14087223 */ /* 0x000fe40000010012 */
        /* <DEDUP_REMOVED lines=13> */
.L_x_2112:
[----:B------:R-:W-:Y:S04]  /*1f80*/  BSSY B0, `(.L_x_2113) ;  /* 0x000000d000007945 */ /* 0x000fe80003800000 */
[----:B------:R-:W-:Y:S05]  /*1f90*/  @!P1 BRA `(.L_x_2114) ;  /* 0x00000000002c9947 */ /* 0x000fea0003800000 */
[----:B------:R-:W-:Y:S01]  /*1fa0*/  ULDC.64 UR12, c[0x0][0x270] ;  /* 0x00009c00000c7ab9 */ /* 0x000fe20000000a00 */
[----:B------:R-:W-:Y:S01]  /*1fb0*/  MOV R12, R22 ;  /* 0x00000016000c7202 */ /* 0x000fe20000000f00 */
[----:B------:R-:W-:Y:S01]  /*1fc0*/  IMAD R16, R5, UR12, RZ ;  /* 0x0000000c05107c24 */ /* 0x000fe2000f8e02ff */
[----:B------:R-:W-:-:S03]  /*1fd0*/  MOV R13, R25 ;  /* 0x00000019000d7202 */ /* 0x000fc60000000f00 */
[----:B------:R-:W-:-:S04]  /*1fe0*/  IMAD.WIDE.U32 R12, R7, UR12, R12 ;  /* 0x0000000c070c7c25 */ /* 0x000fc8000f8e000c */
[----:B------:R-:W-:Y:S01]  /*1ff0*/  IMAD R7, R7, UR13, R16 ;  /* 0x0000000d07077c24 */ /* 0x000fe2000f8e0210 */
[----:B------:R-:W-:Y:S02]  /*2000*/  ULDC.64 UR12, c[0x0][0x210] ;  /* 0x00008400000c7ab9 */ /* 0x000fe40000000a00 */
[----:B------:R-:W-:Y:S02]  /*2010*/  LEA R18, P2, R12, UR12, 0x2 ;  /* 0x0000000c0c127c11 */ /* 0x000fe4000f8410ff */
[----:B------:R-:W-:-:S04]  /*2020*/  IADD3 R7, R13, R7, RZ ;  /* 0x000000070d077210 */ /* 0x000fc80007ffe0ff */
[----:B------:R-:W-:-:S05]  /*2030*/  LEA.HI.X R19, R12, UR13, R7, 0x2, P2 ;  /* 0x0000000d0c137c11 */ /* 0x000fca00090f1407 */
[----:B------:R0:W-:Y:S02]  /*2040*/  STG.E.64 desc[UR8][R18.64], R10 ;  /* 0x0000000a12007986 */ /* 0x0001e4000c101b08 */
.L_x_2114:
[----:B------:R-:W-:Y:S05]  /*2050*/  BSYNC B0 ;  /* 0x0000000000007941 */ /* 0x000fea0003800000 */
.L_x_2113:
        /* <DEDUP_REMOVED lines=11> */
.L_x_2115:
[----:B------:R-:W-:Y:S01]  /*2110*/  ULDC.64 UR12, c[0x0][0x278] ;  /* 0x00009e00000c7ab9 */ /* 0x000fe20000000a00 */
[----:B------:R-:W-:Y:S01]  /*2120*/  SHF.R.S32.HI R7, RZ, 0x1f, R14 ;  /* 0x0000001fff077819 */ /* 0x000fe2000001140e */
[----:B------:R-:W-:Y:S01]  /*2130*/  BSSY B0, `(.L_x_2116) ;  /* 0x000000f000007945 */ /* 0x000fe20003800000 */
[----:B------:R-:W-:-:S04]  /*2140*/  ISETP.GE.U32.AND P0, PT, R14, UR12, PT ;  /* 0x0000000c0e007c0c */ /* 0x000fc8000bf06070 */
[----:B------:R-:W-:-:S04]  /*2150*/  ISETP.GE.AND.EX P0, PT, R7, UR13, PT, P0 ;  /* 0x0000000d07007c0c */ /* 0x000fc8000bf06300 */
[----:B------:R-:W-:-:S13]  /*2160*/  ISETP.LT.U32.AND P0, PT, R2, 0x80, !P0 ;  /* 0x000000800200780c */ /* 0x000fda0004701070 */
[----:B------:R-:W-:Y:S05]  /*2170*/  @!P0 BRA `(.L_x_2117) ;  /* 0x0000000000288947 */ /* 0x000fea0003800000 */
[----:B------:R-:W-:Y:S01]  /*2180*/  ULDC.64 UR12, c[0x0][0x270] ;  /* 0x00009c00000c7ab9 */ /* 0x000fe20000000a00 */
[----:B------:R-:W-:Y:S01]  /*2190*/  MOV R23, R25 ;  /* 0x0000001900177202 */ /* 0x000fe20000000f00 */
[----:B------:R-:W-:Y:S02]  /*21a0*/  IMAD R7, R7, UR12, RZ ;  /* 0x0000000c07077c24 */ /* 0x000fe4000f8e02ff */
[----:B------:R-:W-:-:S04]  /*21b0*/  IMAD.WIDE.U32 R22, R14, UR12, R22 ;  /* 0x0000000c0e167c25 */ /* 0x000fc8000f8e0016 */
[----:B------:R-:W-:Y:S01]  /*21c0*/  IMAD R7, R14, UR13, R7 ;  /* 0x0000000d0e077c24 */ /* 0x000fe2000f8e0207 */
[----:B------:R-:W-:Y:S02]  /*21d0*/  ULDC.64 UR12, c[0x0][0x210] ;  /* 0x00008400000c7ab9 */ /* 0x000fe40000000a00 */
[----:B0-----:R-:W-:Y:S02]  /*21e0*/  LEA R10, P0, R22, UR12, 0x2 ;  /* 0x0000000c160a7c11 */ /* 0x001fe4000f8010ff */
[----:B------:R-:W-:-:S04]  /*21f0*/  IADD3 R7, R23, R7, RZ ;  /* 0x0000000717077210 */ /* 0x000fc80007ffe0ff */
[----:B------:R-:W-:-:S05]  /*2200*/  LEA.HI.X R11, R22, UR13, R7, 0x2, P0 ;  /* 0x0000000d160b7c11 */ /* 0x000fca00080f1407 */
[----:B------:R1:W-:Y:S02]  /*2210*/  STG.E.64 desc[UR8][R10.64], R8 ;  /* 0x000000080a007986 */ /* 0x0003e4000c101b08 */
.L_x_2117:
[----:B------:R-:W-:Y:S05]  /*2220*/  BSYNC B0 ;  /* 0x0000000000007941 */ /* 0x000fea0003800000 */
.L_x_2116:
[----:B------:R-:W-:Y:S02]  /*2230*/  IADD3 R6, R3, R6, RZ ;  /* 0x0000000603067210 */ /* 0x000fe40007ffe0ff */
[----:B------:R-:W-:Y:S02]  /*2240*/  IADD3 R4, R4, 0x1, RZ ;  /* 0x0000000104047810 */ /* 0x000fe40007ffe0ff */
[----:B------:R-:W-:-:S13]  /*2250*/  ISETP.GE.AND P0, PT, R6, UR4, PT ;  /* 0x0000000406007c0c */ /* 0x000fda000bf06270 */
[----:B------:R-:W-:Y:S05]  /*2260*/  @!P0 BRA `(.L_x_2118) ;  /* 0xffffffdc00c08947 */ /* 0x000fea000383ffff */
[----:B------:R-:W-:Y:S05]  /*2270*/  EXIT ;  /* 0x000000000000794d */ /* 0x000fea0003800000 */
.L_x_2119:
        /* <DEDUP_REMOVED lines=16> */
.L_x_2448:


//--------------------- .text._Z35group_norm_nhwc_fwd_one_pass_kernelI11Fp32IOFp32WLi256ELi4ELi128EEv26Group_norm_nhwc_fwd_params --------------------------
	.section	.text._Z35group_norm_nhwc_fwd_one_pass_kernelI11Fp32IOFp32WLi256ELi4ELi128EEv26Group_norm_nhwc_fwd_params,"ax",@progbits
	.align	128
        .global         _Z35group_norm_nhwc_fwd_one_pass_kernelI11Fp32IOFp32WLi256ELi4ELi128EEv26Group_norm_nhwc_fwd_params
        .type           _Z35group_norm_nhwc_fwd_one_pass_kernelI11Fp32IOFp32WLi256ELi4ELi128EEv26Group_norm_nhwc_fwd_params,@function
        .size           _Z35group_norm_nhwc_fwd_one_pass_kernelI11Fp32IOFp32WLi256ELi4ELi128EEv26Group_norm_nhwc_fwd_params,(.L_x_2449 - _Z35group_norm_nhwc_fwd_one_pass_kernelI11Fp32IOFp32WLi256ELi4ELi128EEv26Group_norm_nhwc_fwd_params)
        .other          _Z35group_norm_nhwc_fwd_one_pass_kernelI11Fp32IOFp32WLi256ELi4ELi128EEv26Group_norm_nhwc_fwd_params,@"STO_CUDA_ENTRY STV_DEFAULT"
_Z35group_norm_nhwc_fwd_one_pass_kernelI11Fp32IOFp32WLi256ELi4ELi128EEv26Group_norm_nhwc_fwd_params:
.text._Z35group_norm_nhwc_fwd_one_pass_kernelI11Fp32IOFp32WLi256ELi4ELi128EEv26Group_norm_nhwc_fwd_params:
        /* <DEDUP_REMOVED lines=12> */
[----:B------:R-:W-:-:S05]  /*00c0*/  ULDC.64 UR6, c[0x0][0x208] ;  /* 0x0000820000067ab9 */ /* 0x000fca0000000a00 */
[----:B------:R-:W1:Y:S08]  /*00d0*/  LDC R4, c[0x0][0x294] ;  /* 0x0000a500ff047b82 */ /* 0x000e700000000800 */
[----:B------:R-:W2:Y:S01]  /*00e0*/  LDC R5, c[0x0][0x10] ;  /* 0x00000400ff057b82 */ /* 0x000ea20000000800 */
[----:B0-----:R-:W-:-:S05]  /*00f0*/  SHF.R.U32.HI R3, RZ, 0x1, R2 ;  /* 0x00000001ff037819 */ /* 0x001fca0000011602 */
[----:B-1----:R-:W-:-:S05]  /*0100*/  IMAD R3, R4, UR8, R3 ;  /* 0x0000000804037c24 */ /* 0x002fca000f8e0203 */
[----:B------:R-:W-:-:S04]  /*0110*/  IADD3 R4, R3, 0xc0, RZ ;  /* 0x000000c003047810 */ /* 0x000fc80007ffe0ff */
[----:B------:R-:W-:Y:S02]  /*0120*/  ISETP.GE.U32.AND P1, PT, R4, UR4, PT ;  /* 0x0000000404007c0c */ /* 0x000fe4000bf26070 */
[----:B------:R-:W-:-:S04]  /*0130*/  SHF.R.S32.HI R4, RZ, 0x1f, R4 ;  /* 0x0000001fff047819 */ /* 0x000fc80000011404 */
[----:B------:R-:W-:Y:S01]  /*0140*/  ISETP.GE.AND.EX P1, PT, R4, UR5, PT, P1 ;  /* 0x0000000504007c0c */ /* 0x000fe2000bf26310 */
[----:B------:R-:W-:-:S03]  /*0150*/  HFMA2.MMA R4, -RZ, RZ, 0, 0 ;  /* 0x00000000ff047435 */ /* 0x000fc600000001ff */
[----:B--2---:R-:W-:-:S13]  /*0160*/  ISETP.LT.U32.AND P1, PT, R2, 0x80, !P1 ;  /* 0x000000800200780c */ /* 0x004fda0004f21070 */
.L_x_2144:
[----:B0-2---:R-:W0:Y:S01]  /*0170*/  LDC R11, c[0x0][0x288] ;  /* 0x0000a200ff0b7b82 */ /* 0x005e220000000800 */
[----:B---3--:R-:W-:Y:S01]  /*0180*/  IABS R12, R6 ;  /* 0x00000006000c7213 */ /* 0x008fe20000000000 */
[----:B------:R-:W-:Y:S01]  /*0190*/  ULDC.64 UR10, c[0x0][0x278] ;  /* 0x00009e00000a7ab9 */ /* 0x000fe20000000a00 */
[C---:B-1----:R-:W-:Y:S01]  /*01a0*/  IADD3 R16, R3.reuse, 0x40, RZ ;  /* 0x0000004003107810 */ /* 0x042fe20007ffe0ff */
[----:B------:R-:W-:Y:S01]  /*01b0*/  ULDC.64 UR4, c[0x0][0x280] ;  /* 0x0000a00000047ab9 */ /* 0x000fe20000000a00 */
[----:B------:R-:W-:Y:S02]  /*01c0*/  ISETP.GE.U32.AND P0, PT, R3, UR10, PT ;  /* 0x0000000a03007c0c */ /* 0x000fe4000bf06070 */
[----:B------:R-:W-:Y:S02]  /*01d0*/  ISETP.GE.U32.AND P2, PT, R16, UR10, PT ;  /* 0x0000000a10007c0c */ /* 0x000fe4000bf46070 */
[----:B------:R-:W-:-:S04]  /*01e0*/  SHF.R.S32.HI R17, RZ, 0x1f, R16 ;  /* 0x0000001fff117819 */ /* 0x000fc80000011410 */
[----:B------:R-:W-:-:S04]  /*01f0*/  ISETP.GE.AND.EX P2, PT, R17, UR11, PT, P2 ;  /* 0x0000000b11007c0c */ /* 0x000fc8000bf46320 */
[----:B------:R-:W-:Y:S02]  /*0200*/  ISETP.GT.U32.OR P2, PT, R2, 0x7f, P2 ;  /* 0x0000007f0200780c */ /* 0x000fe40001744470 */
[----:B0-----:R-:W-:-:S04]  /*0210*/  IABS R10, R11 ;  /* 0x0000000b000a7213 */ /* 0x001fc80000000000 */
[----:B------:R-:W0:Y:S07]  /*0220*/  I2F.RP R7, R10 ;  /* 0x0000000a00077306 */ /* 0x000e2e0000209400 */
[----:B------:R-:W1:Y:S01]  /*0230*/  @!P2 LDC.64 R14, c[0x0][0x270] ;  /* 0x00009c00ff0eab82 */ /* 0x000e620000000a00 */
[----:B0-----:R-:W0:Y:S02]  /*0240*/  MUFU.RCP R7, R7 ;  /* 0x0000000700077308 */ /* 0x001e240000001000 */
[----:B0-----:R-:W-:-:S06]  /*0250*/  IADD3 R8, R7, 0xffffffe, RZ ;  /* 0x0ffffffe07087810 */ /* 0x001fcc0007ffe0ff */
[----:B------:R0:W2:Y:S02]  /*0260*/  F2I.FTZ.U32.TRUNC.NTZ R9, R8 ;  /* 0x0000000800097305 */ /* 0x0000a4000021f000 */
[----:B0-----:R-:W-:Y:S02]  /*0270*/  MOV R8, RZ ;  /* 0x000000ff00087202 */ /* 0x001fe40000000f00 */
[----:B--2---:R-:W-:-:S05]  /*0280*/  IADD3 R13, RZ, -R9, RZ ;  /* 0x80000009ff0d7210 */ /* 0x004fca0007ffe0ff */
[----:B------:R-:W-:-:S04]  /*0290*/  IMAD R13, R13, R10, RZ ;  /* 0x0000000a0d0d7224 */ /* 0x000fc800078e02ff */
[----:B------:R-:W-:Y:S01]  /*02a0*/  IMAD.HI.U32 R9, R9, R13, R8 ;  /* 0x0000000d09097227 */ /* 0x000fe200078e0008 */
[----:B------:R-:W-:-:S04]  /*02b0*/  LOP3.LUT R8, R6, R11, RZ, 0x3c, !PT ;  /* 0x0000000b06087212 */ /* 0x000fc800078e3cff */
        /* <DEDUP_REMOVED lines=8> */
[----:B------:R-:W-:Y:S02]  /*0340*/  SHF.R.S32.HI R7, RZ, 0x1f, R3 ;  /* 0x0000001fff077819 */ /* 0x000fe40000011403 */
[----:B------:R-:W-:Y:S02]  /*0350*/  ISETP.NE.AND P4, PT, R11, RZ, PT ;  /* 0x000000ff0b00720c */ /* 0x000fe40003f85270 */
[----:B------:R-:W-:-:S02]  /*0360*/  ISETP.GE.AND.EX P0, PT, R7, UR11, PT, P0 ;  /* 0x0000000b07007c0c */ /* 0x000fc4000bf06300 */
[C---:B------:R-:W-:Y:S02]  /*0370*/  SHF.L.U32 R10, R2.reuse, 0x1, RZ ;  /* 0x00000001020a7819 */ /* 0x040fe400000006ff */
[----:B------:R-:W-:Y:S02]  /*0380*/  ISETP.GT.U32.OR P0, PT, R2, 0x7f, P0 ;  /* 0x0000007f0200780c */ /* 0x000fe40000704470 */
[----:B------:R-:W-:Y:S02]  /*0390*/  LOP3.LUT R10, R10, 0x2, RZ, 0xc0, !PT ;  /* 0x000000020a0a7812 */ /* 0x000fe400078ec0ff */
[----:B------:R-:W-:-:S04]  /*03a0*/  @P5 IADD3 R9, R9, 0x1, RZ ;  /* 0x0000000109095810 */ /* 0x000fc80007ffe0ff */
[----:B------:R-:W-:-:S04]  /*03b0*/  MOV R25, R9 ;  /* 0x0000000900197202 */ /* 0x000fc80000000f00 */
[----:B------:R-:W-:Y:S01]  /*03c0*/  @!P3 IADD3 R25, -R25, RZ, RZ ;  /* 0x000000ff1919b210 */ /* 0x000fe20007ffe1ff */
[----:B------:R-:W0:Y:S01]  /*03d0*/  @!P0 LDC.64 R8, c[0x0][0x270] ;  /* 0x00009c00ff088b82 */ /* 0x000e220000000a00 */
[----:B------:R-:W-:-:S04]  /*03e0*/  @!P4 LOP3.LUT R25, RZ, R11, RZ, 0x33, !PT ;  /* 0x0000000bff19c212 */ /* 0x000fc800078e33ff */
[----:B------:R-:W-:-:S05]  /*03f0*/  IADD3 R12, -R25, RZ, RZ ;  /* 0x000000ff190c7210 */ /* 0x000fca0007ffe1ff */
[----:B------:R-:W-:Y:S01]  /*0400*/  IMAD R11, R11, R12, R6 ;  /* 0x0000000c0b0b7224 */ /* 0x000fe200078e0206 */
[----:B------:R-:W-:-:S04]  /*0410*/  SHF.R.S32.HI R12, RZ, 0x1f, R25 ;  /* 0x0000001fff0c7819 */ /* 0x000fc80000011419 */
[----:B------:R-:W-:Y:S01]  /*0420*/  LEA R28, R11, R10, 0x2 ;  /* 0x0000000a0b1c7211 */ /* 0x000fe200078e10ff */
[----:B------:R-:W-:Y:S02]  /*0430*/  IMAD R10, R12, UR4, RZ ;  /* 0x000000040c0a7c24 */ /* 0x000fe4000f8e02ff */
[----:B------:R-:W2:Y:S01]  /*0440*/  @!P0 LDC.64 R12, c[0x0][0x220] ;  /* 0x00008800ff0c8b82 */ /* 0x000ea20000000a00 */
[----:B------:R-:W-:Y:S01]  /*0450*/  SHF.R.S32.HI R29, RZ, 0x1f, R28 ;  /* 0x0000001fff1d7819 */ /* 0x000fe2000001141c */
[----:B------:R-:W-:Y:S02]  /*0460*/  IMAD R27, R25, UR5, R10 ;  /* 0x00000005191b7c24 */ /* 0x000fe4000f8e020a */
[----:B0-----:R-:W-:Y:S01]  /*0470*/  @!P0 IMAD R18, R7, R8, RZ ;  /* 0x0000000807128224 */ /* 0x001fe200078e02ff */
[----:B------:R-:W-:-:S03]  /*0480*/  IADD3 R7, R3, 0x80, RZ ;  /* 0x0000008003077810 */ /* 0x000fc60007ffe0ff */
[----:B------:R-:W0:Y:S01]  /*0490*/  @!P2 LDC.64 R10, c[0x0][0x220] ;  /* 0x00008800ff0aab82 */ /* 0x000e220000000a00 */
[----:B------:R-:W-:Y:S01]  /*04a0*/  IMAD.WIDE.U32 R24, R25, UR4, R28 ;  /* 0x0000000419187c25 */ /* 0x000fe2000f8e001c */
[----:B------:R-:W-:-:S03]  /*04b0*/  ISETP.GE.U32.AND P3, PT, R7, UR10, PT ;  /* 0x0000000a07007c0c */ /* 0x000fc6000bf66070 */
[----:B------:R-:W-:Y:S01]  /*04c0*/  @!P0 IMAD R23, R3, R9, R18 ;  /* 0x0000000903178224 */ /* 0x000fe200078e0212 */
[----:B------:R-:W-:Y:S01]  /*04d0*/  IADD3 R27, R25, R27, RZ ;  /* 0x0000001b191b7210 */ /* 0x000fe20007ffe0ff */
[----:B-1----:R-:W-:Y:S01]  /*04e0*/  @!P2 IMAD R9, R17, R14, RZ ;  /* 0x0000000e1109a224 */ /* 0x002fe200078e02ff */
[----:B------:R-:W-:Y:S02]  /*04f0*/  SHF.R.S32.HI R17, RZ, 0x1f, R7 ;  /* 0x0000001fff117819 */ /* 0x000fe40000011407 */
[-C--:B------:R-:W-:Y:S01]  /*0500*/  @!P0 MOV R26, R24.reuse ;  /* 0x00000018001a8202 */ /* 0x080fe20000000f00 */
[----:B------:R-:W-:Y:S01]  /*0510*/  @!P2 IMAD R15, R16, R15, R9 ;  /* 0x0000000f100fa224 */ /* 0x000fe200078e0209 */
[----:B------:R-:W-:Y:S02]  /*0520*/  ISETP.GE.AND.EX P3, PT, R17, UR11, PT, P3 ;  /* 0x0000000b11007c0c */ /* 0x000fe4000bf66330 */
[----:B------:R-:W-:Y:S01]  /*0530*/  @!P2 MOV R18, R24 ;  /* 0x000000180012a202 */ /* 0x000fe20000000f00 */
[----:B------:R-:W-:Y:S01]  /*0540*/  @!P0 IMAD.WIDE.U32 R20, R3, R8, R26 ;  /* 0x0000000803148225 */ /* 0x000fe200078e001a */
[----:B------:R-:W-:Y:S01]  /*0550*/  @!P2 MOV R19, R27 ;  /* 0x0000001b0013a202 */ /* 0x000fe20000000f00 */
[----:B------:R-:W1:Y:S01]  /*0560*/  @P1 LDC.64 R8, c[0x0][0x270] ;  /* 0x00009c00ff081b82 */ /* 0x000e620000000a00 */
[----:B------:R-:W-:-:S02]  /*0570*/  ISETP.GT.U32.OR P3, PT, R2, 0x7f, P3 ;  /* 0x0000007f0200780c */ /* 0x000fc40001f64470 */
[----:B--2---:R-:W-:Y:S01]  /*0580*/  @!P0 LEA R22, P4, R20, R12, 0x2 ;  /* 0x0000000c14168211 */ /* 0x004fe200078810ff */
[----:B------:R-:W-:Y:S01]  /*0590*/  @!P2 IMAD.WIDE.U32 R18, R16, R14, R18 ;  /* 0x0000000e1012a225 */ /* 0x000fe200078e0012 */
[----:B------:R-:W-:-:S04]  /*05a0*/  @!P0 IADD3 R16, R21, R23, RZ ;  /* 0x0000001715108210 */ /* 0x000fc80007ffe0ff */
[----:B------:R-:W-:Y:S02]  /*05b0*/  @!P2 IADD3 R12, R19, R15, RZ ;  /* 0x0000000f130ca210 */ /* 0x000fe40007ffe0ff */
[----:B0-----:R-:W-:Y:S02]  /*05c0*/  @!P2 LEA R14, P5, R18, R10, 0x2 ;  /* 0x0000000a120ea211 */ /* 0x001fe400078a10ff */
[----:B------:R-:W-:Y:S02]  /*05d0*/  @!P0 LEA.HI.X R23, R20, R13, R16, 0x2, P4 ;  /* 0x0000000d14178211 */ /* 0x000fe400020f1410 */
[----:B------:R-:W-:Y:S02]  /*05e0*/  CS2R R20, SRZ ;  /* 0x0000000000147805 */ /* 0x000fe4000001ff00 */
[----:B------:R-:W-:Y:S02]  /*05f0*/  @!P2 LEA.HI.X R15, R18, R11, R12, 0x2, P5 ;  /* 0x0000000b120fa211 */ /* 0x000fe400028f140c */
[----:B------:R-:W0:Y:S01]  /*0600*/  @!P3 LDC.64 R10, c[0x0][0x270] ;  /* 0x00009c00ff0abb82 */ /* 0x000e220000000a00 */
[----:B------:R-:W-:-:S02]  /*0610*/  IADD3 R16, R3, 0xc0, RZ ;  /* 0x000000c003107810 */ /* 0x000fc40007ffe0ff */
[----:B------:R-:W-:Y:S01]  /*0620*/  CS2R R18, SRZ ;  /* 0x0000000000127805 */ /* 0x000fe2000001ff00 */
[----:B------:R2:W3:Y:S01]  /*0630*/  @!P0 LDG.E.64 R20, desc[UR6][R22.64] ;  /* 0x0000000616148981 */ /* 0x0004e2000c1e1b00 */
[----:B------:R-:W-:-:S04]  /*0640*/  SHF.R.S32.HI R13, RZ, 0x1f, R16 ;  /* 0x0000001fff0d7819 */ /* 0x000fc80000011410 */
[----:B------:R1:W4:Y:S01]  /*0650*/  @!P2 LDG.E.64 R18, desc[UR6][R14.64] ;  /* 0x000000060e12a981 */ /* 0x000322000c1e1b00 */
[----:B--2---:R-:W-:Y:S02]  /*0660*/  @P1 MOV R22, R24 ;  /* 0x0000001800161202 */ /* 0x004fe40000000f00 */
[----:B------:R-:W-:Y:S01]  /*0670*/  @P1 MOV R23, R27 ;  /* 0x0000001b00171202 */ /* 0x000fe20000000f00 */
[-C--:B-1----:R-:W-:Y:S02]  /*0680*/  @P1 IMAD R14, R13, R8.reuse, RZ ;  /* 0x000000080d0e1224 */ /* 0x082fe400078e02ff */
[----:B------:R-:W1:Y:S01]  /*0690*/  @!P3 LDC.64 R12, c[0x0][0x220] ;  /* 0x00008800ff0cbb82 */ /* 0x000e620000000a00 */
[----:B------:R-:W-:-:S04]  /*06a0*/  @P1 IMAD.WIDE.U32 R22, R16, R8, R22 ;  /* 0x0000000810161225 */ /* 0x000fc800078e0016 */
[----:B------:R-:W-:Y:S02]  /*06b0*/  @P1 IMAD R14, R16, R9, R14 ;  /* 0x00000009100e1224 */ /* 0x000fe400078e020e */
[----:B0-----:R-:W-:Y:S01]  /*06c0*/  @!P3 IMAD R16, R17, R10, RZ ;  /* 0x0000000a1110b224 */ /* 0x001fe200078e02ff */
[----:B------:R-:W0:Y:S01]  /*06d0*/  @P1 LDC.64 R8, c[0x0][0x220] ;  /* 0x00008800ff081b82 */ /* 0x000e220000000a00 */
[----:B------:R-:W-:Y:S02]  /*06e0*/  @!P3 MOV R17, R27 ;  /* 0x0000001b0011b202 */ /* 0x000fe40000000f00 */
[----:B------:R-:W-:Y:S01]  /*06f0*/  @!P3 IMAD R11, R7, R11, R16 ;  /* 0x0000000b070bb224 */ /* 0x000fe200078e0210 */
[----:B------:R-:W-:Y:S02]  /*0700*/  @!P3 MOV R16, R24 ;  /* 0x000000180010b202 */ /* 0x000fe40000000f00 */
[----:B------:R-:W-:-:S03]  /*0710*/  @P1 IADD3 R14, R23, R14, RZ ;  /* 0x0000000e170e1210 */ /* 0x000fc60007ffe0ff */
[----:B------:R-:W-:-:S05]  /*0720*/  @!P3 IMAD.WIDE.U32 R16, R7, R10, R16 ;  /* 0x0000000a0710b225 */ /* 0x000fca00078e0010 */
[----:B------:R-:W-:Y:S02]  /*0730*/  @!P3 IADD3 R11, R17, R11, RZ ;  /* 0x0000000b110bb210 */ /* 0x000fe40007ffe0ff */
[----:B-1----:R-:W-:-:S04]  /*0740*/  @!P3 LEA R12, P0, R16, R12, 0x2 ;  /* 0x0000000c100cb211 */ /* 0x002fc800078010ff */
[----:B------:R-:W-:Y:S02]  /*0750*/  @!P3 LEA.HI.X R13, R16, R13, R11, 0x2, P0 ;  /* 0x0000000d100db211 */ /* 0x000fe400000f140b */
[----:B------:R-:W-:Y:S02]  /*0760*/  CS2R R16, SRZ ;  /* 0x0000000000107805 */ /* 0x000fe4000001ff00 */
[----:B0-----:R-:W-:-:S04]  /*0770*/  @P1 LEA R8, P0, R22, R8, 0x2 ;  /* 0x0000000816081211 */ /* 0x001fc800078010ff */
[----:B------:R-:W2:Y:S01]  /*0780*/  @!P3 LDG.E.64 R16, desc[UR6][R12.64] ;  /* 0x000000060c10b981 */ /* 0x000ea2000c1e1b00 */
[----:B------:R-:W-:Y:S02]  /*0790*/  @P1 LEA.HI.X R9, R22, R9, R14, 0x2, P0 ;  /* 0x0000000916091211 */ /* 0x000fe400000f140e */
[----:B------:R-:W-:-:S06]  /*07a0*/  CS2R R14, SRZ ;  /* 0x00000000000e7805 */ /* 0x000fcc000001ff00 */
[----:B------:R0:W5:Y:S01]  /*07b0*/  @P1 LDG.E.64 R14, desc[UR6][R8.64] ;  /* 0x00000006080e1981 */ /* 0x000162000c1e1b00 */
[----:B------:R-:W1:Y:S02]  /*07c0*/  S2R R7, SR_LANEID ;  /* 0x0000000000077919 */ /* 0x000e640000000000 */
[C---:B-1----:R-:W-:Y:S01]  /*07d0*/  ISETP.GT.AND P0, PT, R7.reuse, 0x1e, PT ;  /* 0x0000001e0700780c */ /* 0x042fe20003f04270 */
[----:B------:R-:W1:Y:S01]  /*07e0*/  S2UR UR5, SR_CgaCtaId ;  /* 0x00000000000579c3 */ /* 0x000e620000008800 */
[----:B------:R-:W-:Y:S01]  /*07f0*/  UMOV UR4, 0x400 ;  /* 0x0000040000047882 */ /* 0x000fe20000000000 */
[----:B------:R-:W-:Y:S02]  /*0800*/  ISETP.NE.AND P3, PT, R7, RZ, PT ;  /* 0x000000ff0700720c */ /* 0x000fe40003f65270 */
[----:B------:R-:W-:Y:S01]  /*0810*/  ISETP.NE.AND P2, PT, R2, RZ, PT ;  /* 0x000000ff0200720c */ /* 0x000fe20003f45270 */
[----:B------:R-:W-:Y:S01]  /*0820*/  BSSY B0, `(.L_x_2120) ;  /* 0x0000040000007945 */ /* 0x000fe20003800000 */
[----:B-1----:R-:W-:Y:S01]  /*0830*/  ULEA UR4, UR5, UR4, 0x18 ;  /* 0x0000000405047291 */ /* 0x002fe2000f8ec03f */
[----:B---3--:R-:W-:Y:S01]  /*0840*/  FMUL.FTZ R11, R21, R21 ;  /* 0x00000015150b7220 */ /* 0x008fe20000410000 */
[----:B------:R-:W-:-:S03]  /*0850*/  FADD.FTZ R10, R20, R21 ;  /* 0x00000015140a7221 */ /* 0x000fc60000010000 */
[----:B------:R-:W-:Y:S01]  /*0860*/  FFMA.FTZ R11, R20, R20, R11 ;  /* 0x00000014140b7223 */ /* 0x000fe2000001000b */
[----:B----4-:R-:W-:Y:S01]  /*0870*/  FMUL.FTZ R22, R19, R19 ;  /* 0x0000001313167220 */ /* 0x010fe20000410000 */
[C---:B------:R-:W-:Y:S01]  /*0880*/  FADD.FTZ R23, R18.reuse, R19 ;  /* 0x0000001312177221 */ /* 0x040fe20000010000 */
[----:B------:R-:W-:Y:S01]  /*0890*/  FADD.FTZ R10, RZ, R10 ;  /* 0x0000000aff0a7221 */ /* 0x000fe20000010000 */
[----:B------:R-:W-:Y:S01]  /*08a0*/  FADD.FTZ R11, RZ, R11 ;  /* 0x0000000bff0b7221 */ /* 0x000fe20000010000 */
[----:B------:R-:W-:Y:S02]  /*08b0*/  FFMA.FTZ R22, R18, R18, R22 ;  /* 0x0000001212167223 */ /* 0x000fe40000010016 */
[----:B------:R-:W-:Y:S02]  /*08c0*/  FADD.FTZ R10, R10, R23 ;  /* 0x000000170a0a7221 */ /* 0x000fe40000010000 */
[----:B------:R-:W-:Y:S01]  /*08d0*/  FADD.FTZ R11, R11, R22 ;  /* 0x000000160b0b7221 */ /* 0x000fe20000010000 */
[----:B--2---:R-:W-:Y:S01]  /*08e0*/  FMUL.FTZ R13, R17, R17 ;  /* 0x00000011110d7220 */ /* 0x004fe20000410000 */
[----:B0-----:R-:W-:-:S03]  /*08f0*/  FADD.FTZ R9, R16, R17 ;  /* 0x0000001110097221 */ /* 0x001fc60000010000 */
[----:B------:R-:W-:Y:S01]  /*0900*/  FFMA.FTZ R8, R16, R16, R13 ;  /* 0x0000001010087223 */ /* 0x000fe2000001000d */
[----:B-----5:R-:W-:Y:S01]  /*0910*/  FMUL.FTZ R13, R15, R15 ;  /* 0x0000000f0f0d7220 */ /* 0x020fe20000410000 */
[----:B------:R-:W-:Y:S01]  /*0920*/  FADD.FTZ R9, R10, R9 ;  /* 0x000000090a097221 */ /* 0x000fe20000010000 */
[C---:B------:R-:W-:Y:S01]  /*0930*/  FADD.FTZ R12, R14.reuse, R15 ;  /* 0x0000000f0e0c7221 */ /* 0x040fe20000010000 */
        /* <DEDUP_REMOVED lines=46> */
.L_x_2121:
[----:B------:R-:W-:Y:S05]  /*0c20*/  BSYNC B0 ;  /* 0x0000000000007941 */ /* 0x000fea0003800000 */
.L_x_2120:
[----:B------:R-:W1:Y:S02]  /*0c30*/  LDC R7, c[0x0][0xc] ;  /* 0x00000300ff077b82 */ /* 0x000e640000000800 */
[----:B-1----:R-:W-:-:S13]  /*0c40*/  ISETP.GE.U32.AND P0, PT, R7, 0x2, PT ;  /* 0x000000020700780c */ /* 0x002fda0003f06070 */
[----:B------:R-:W-:Y:S05]  /*0c50*/  @!P0 BRA `(.L_x_2122) ;  /* 0x0000001000708947 */ /* 0x000fea0003800000 */
[----:B------:R-:W1:Y:S01]  /*0c60*/  LDC.64 R8, c[0x0][0x240] ;  /* 0x00009000ff087b82 */ /* 0x000e620000000a00 */
[----:B------:R-:W-:-:S05]  /*0c70*/  LOP3.LUT R10, R4, 0x1, RZ, 0xc0, !PT ;  /* 0x00000001040a7812 */ /* 0x000fca00078ec0ff */
[----:B------:R-:W-:Y:S02]  /*0c80*/  IMAD R10, R10, R5, RZ ;  /* 0x000000050a0a7224 */ /* 0x000fe400078e02ff */
[----:B------:R-:W2:Y:S03]  /*0c90*/  LDC.64 R22, c[0x0][0x248] ;  /* 0x00009200ff167b82 */ /* 0x000ea60000000a00 */
[C---:B0-----:R-:W-:Y:S01]  /*0ca0*/  IADD3 R11, R10.reuse, R0, RZ ;  /* 0x000000000a0b7210 */ /* 0x041fe20007ffe0ff */
[----:B------:R-:W-:-:S04]  /*0cb0*/  IMAD R10, R10, R7, RZ ;  /* 0x000000070a0a7224 */ /* 0x000fc800078e02ff */
[----:B-1----:R-:W-:Y:S01]  /*0cc0*/  IMAD.WIDE.U32 R8, R11, 0x4, R8 ;  /* 0x000000040b087825 */ /* 0x002fe200078e0008 */
[----:B------:R-:W-:-:S05]  /*0cd0*/  SHF.L.U32 R11, R10, 0x1, RZ ;  /* 0x000000010a0b7819 */ /* 0x000fca00000006ff */
[----:B--2---:R-:W-:Y:S01]  /*0ce0*/  IMAD.WIDE R22, R11, 0x4, R22 ;  /* 0x000000040b167825 */ /* 0x004fe200078e0216 */
[----:B------:R-:W-:Y:S06]  /*0cf0*/  @P2 BRA `(.L_x_2123) ;  /* 0x0000000000502947 */ /* 0x000fec0003800000 */
[----:B------:R-:W0:Y:S01]  /*0d00*/  S2UR UR4, SR_CTAID.Y ;  /* 0x00000000000479c3 */ /* 0x000e220000002600 */
[----:B------:R-:W-:Y:S02]  /*0d10*/  LOP3.LUT P0, RZ, R4, 0x2, RZ, 0xc0, !PT ;  /* 0x0000000204ff7812 */ /* 0x000fe4000780c0ff */
[----:B0-----:R-:W-:-:S05]  /*0d20*/  MOV R0, UR4 ;  /* 0x0000000400007c02 */ /* 0x001fca0008000f00 */
[----:B------:R-:W-:-:S04]  /*0d30*/  IMAD R11, R5, UR8, R0 ;  /* 0x00000008050b7c24 */ /* 0x000fc8000f8e0200 */
[----:B------:R-:W-:-:S05]  /*0d40*/  IMAD.WIDE.U32 R10, R11, 0x8, R22 ;  /* 0x000000080b0a7825 */ /* 0x000fca00078e0016 */
[----:B------:R0:W-:Y:S02]  /*0d50*/  STG.E.64 desc[UR6][R10.64], R12 ;  /* 0x0000000c0a007986 */ /* 0x0001e4000c101b06 */
[----:B0-----:R-:W-:-:S04]  /*0d60*/  MOV R11, 0xffffffff ;  /* 0xffffffff000b7802 */ /* 0x001fc80000000f00 */
[----:B------:R-:W-:Y:S01]  /*0d70*/  SEL R11, R11, 0x1, P0 ;  /* 0x000000010b0b7807 */ /* 0x000fe20000000000 */
[----:B------:R-:W-:Y:S06]  /*0d80*/  MEMBAR.ALL.GPU ;  /* 0x0000000000007992 */ /* 0x000fec000000a000 */
[----:B------:R-:W-:-:S00]  /*0d90*/  ERRBAR ;  /* 0x00000000000079ab */ /* 0x000fc00000000000 */
[----:B------:R-:W-:Y:S06]  /*0da0*/  CGAERRBAR ;  /* 0x00000000000075ab */ /* 0x000fec0000000000 */
[----:B------:R0:W-:Y:S02]  /*0db0*/  REDG.E.ADD.S32.STRONG.GPU desc[UR6][R8.64], R11 ;  /* 0x0000000b0800798e */ /* 0x0001e4000c10e386 */
[----:B0-----:R-:W-:-:S04]  /*0dc0*/  SEL R11, R7, RZ, !P0 ;  /* 0x000000ff070b7207 */ /* 0x001fc80004000000 */
[----:B------:R-:W-:-:S13]  /*0dd0*/  ISETP.NE.AND P0, PT, R11, -0x1, PT ;  /* 0xffffffff0b00780c */ /* 0x000fda0003f05270 */
[----:B------:R-:W-:Y:S05]  /*0de0*/  @!P0 BRA `(.L_x_2123) ;  /* 0x0000000000148947 */ /* 0x000fea0003800000 */
.L_x_2124:
[----:B------:R-:W2:Y:S04]  /*0df0*/  LDG.E.STRONG.GPU R10, desc[UR6][R8.64] ;  /* 0x00000006080a7981 */ /* 0x000ea8000c1ef900 */
[----:B--2---:R-:W-:Y:S01]  /*0e00*/  CCTL.IVALL ;  /* 0x00000000ff00798f */ /* 0x004fe20002000000 */
[----:B------:R-:W-:Y:S05]  /*0e10*/  YIELD ;  /* 0x0000000000007946 */ /* 0x000fea0003800000 */
[----:B------:R-:W-:-:S13]  /*0e20*/  ISETP.NE.AND P0, PT, R10, R11, PT ;  /* 0x0000000b0a00720c */ /* 0x000fda0003f05270 */
[----:B------:R-:W-:Y:S05]  /*0e30*/  @P0 BRA `(.L_x_2124) ;  /* 0xfffffffc00ec0947 */ /* 0x000fea000383ffff */
.L_x_2123:
        /* <DEDUP_REMOVED lines=17> */
.L_x_2128:
[----:B------:R-:W-:-:S13]  /*0f50*/  ISETP.EQ.OR P3, PT, R9, UR8, P2 ;  /* 0x0000000809007c0c */ /* 0x000fda0009762670 */
[----:B------:R-:W-:-:S04]  /*0f60*/  @!P3 IMAD R11, R5, R9, R0 ;  /* 0x00000009050bb224 */ /* 0x000fc800078e0200 */
[----:B------:R-:W-:-:S06]  /*0f70*/  @!P3 IMAD.WIDE.U32 R10, R11, 0x8, R22 ;  /* 0x000000080b0ab825 */ /* 0x000fcc00078e0016 */
[----:B------:R-:W2:Y:S02]  /*0f80*/  @!P3 LDG.E.64 R10, desc[UR6][R10.64] ;  /* 0x000000060a0ab981 */ /* 0x000ea4000c1e1b00 */
[----:B--2---:R-:W-:Y:S01]  /*0f90*/  @!P3 FADD.FTZ R13, R13, R11 ;  /* 0x0000000b0d0db221 */ /* 0x004fe20000010000 */
[----:B------:R-:W-:Y:S01]  /*0fa0*/  IADD3 R11, R9, 0x1, RZ ;  /* 0x00000001090b7810 */ /* 0x000fe20007ffe0ff */
[----:B------:R-:W-:-:S03]  /*0fb0*/  @!P3 FADD.FTZ R12, R12, R10 ;  /* 0x0000000a0c0cb221 */ /* 0x000fc60000010000 */
        /* <DEDUP_REMOVED lines=104> */
[----:B------:R-:W-:Y:S01]  /*1640*/  ISETP.GT.AND P4, PT, R8, 0xc, PT ;  /* 0x0000000c0800780c */ /* 0x000fe20003f84270 */
[----:B--2---:R-:W-:Y:S01]  /*1650*/  @!P3 FADD.FTZ R12, R12, R10 ;  /* 0x0000000a0c0cb221 */ /* 0x004fe20000010000 */
[----:B------:R-:W-:-:S11]  /*1660*/  @!P3 FADD.FTZ R13, R13, R11 ;  /* 0x0000000b0d0db221 */ /* 0x000fd60000010000 */
[----:B------:R-:W-:Y:S05]  /*1670*/  @P4 BRA `(.L_x_2128) ;  /* 0xfffffff800344947 */ /* 0x000fea000383ffff */
.L_x_2127:
[----:B------:R-:W-:-:S13]  /*1680*/  ISETP.GT.AND P3, PT, R8, 0x4, PT ;  /* 0x000000040800780c */ /* 0x000fda0003f64270 */
[----:B------:R-:W-:Y:S05]  /*1690*/  @!P3 BRA `(.L_x_2129) ;  /* 0x0000000000ecb947 */ /* 0x000fea0003800000 */
        /* <DEDUP_REMOVED lines=25> */
[----:B------:R-:W-:-:S04]  /*1830*/  IADD3 R9, R9, 0x4, RZ ;  /* 0x0000000409097810 */ /* 0x000fc80007ffe0ff */
[----:B------:R-:W-:Y:S01]  /*1840*/  ISETP.EQ.OR P3, PT, R9, UR8, P2 ;  /* 0x0000000809007c0c */ /* 0x000fe20009762670 */
[----:B--2---:R-:W-:-:S12]  /*1850*/  @!P0 FADD.FTZ R13, R13, R11 ;  /* 0x0000000b0d0d8221 */ /* 0x004fd80000010000 */
[----:B------:R-:W-:Y:S02]  /*1860*/  @!P3 IMAD R11, R5, R9, R0 ;  /* 0x00000009050bb224 */ /* 0x000fe400078e0200 */
[----:B------:R-:W-:Y:S02]  /*1870*/  @!P0 FADD.FTZ R12, R12, R10 ;  /* 0x0000000a0c0c8221 */ /* 0x000fe40000010000 */
        /* <DEDUP_REMOVED lines=29> */
.L_x_2129:
[----:B------:R-:W-:-:S13]  /*1a50*/  ISETP.NE.OR P0, PT, R8, RZ, P0 ;  /* 0x000000ff0800720c */ /* 0x000fda0000705670 */
[----:B------:R-:W-:Y:S05]  /*1a60*/  @!P0 BRA `(.L_x_2125) ;  /* 0x00000000007c8947 */ /* 0x000fea0003800000 */
.L_x_2126:
        /* <DEDUP_REMOVED lines=31> */
.L_x_2125:
        /* <DEDUP_REMOVED lines=11> */
.L_x_2131:
[----:B------:R-:W-:Y:S05]  /*1d10*/  BSYNC B0 ;  /* 0x0000000000007941 */ /* 0x000fea0003800000 */
.L_x_2130:
        /* <DEDUP_REMOVED lines=16> */
.L_x_2122:
[----:B------:R-:W-:Y:S01]  /*1e20*/  ULDC.64 UR4, c[0x0][0x218] ;  /* 0x0000860000047ab9 */ /* 0x000fe20000000a00 */
[----:B------:R-:W-:Y:S01]  /*1e30*/  LOP3.LUT P0, RZ, R2, UR8, RZ, 0xfc, !PT ;  /* 0x0000000802ff7c12 */ /* 0x000fe2000f80fcff */
[----:B------:R-:W-:Y:S01]  /*1e40*/  ULDC UR9, c[0x0][0x2a4] ;  /* 0x0000a90000097ab9 */ /* 0x000fe20000000800 */
[----:B------:R-:W-:Y:S01]  /*1e50*/  ISETP.EQ.U32.AND P3, PT, RZ, UR4, PT ;  /* 0x00000004ff007c0c */ /* 0x000fe2000bf62070 */
[----:B------:R-:W-:Y:S01]  /*1e60*/  UMOV UR4, 0x400 ;  /* 0x0000040000047882 */ /* 0x000fe20000000000 */
[----:B------:R-:W-:Y:S01]  /*1e70*/  SHF.R.S32.HI R7, RZ, 0x1f, R28 ;  /* 0x0000001fff077819 */ /* 0x000fe2000001141c */
[----:B------:R-:W-:Y:S01]  /*1e80*/  ULDC.64 UR10, c[0x0][0x228] ;  /* 0x00008a00000a7ab9 */ /* 0x000fe20000000a00 */
[----:B------:R-:W-:Y:S01]  /*1e90*/  ISETP.EQ.OR.EX P0, PT, RZ, UR5, P0, P3 ;  /* 0x00000005ff007c0c */ /* 0x000fe20008702730 */
[----:B------:R-:W1:Y:S01]  /*1ea0*/  S2UR UR5, SR_CgaCtaId ;  /* 0x00000000000579c3 */ /* 0x000e620000008800 */
[C---:B------:R-:W-:Y:S01]  /*1eb0*/  SHF.L.U32 R29, R28.reuse, 0x2, RZ ;  /* 0x000000021c1d7819 */ /* 0x040fe200000006ff */
[----:B------:R-:W-:Y:S01]  /*1ec0*/  ULDC.64 UR12, c[0x0][0x230] ;  /* 0x00008c00000c7ab9 */ /* 0x000fe20000000a00 */
[----:B------:R-:W-:-:S02]  /*1ed0*/  SHF.L.U64.HI R7, R28, 0x2, R7 ;  /* 0x000000021c077819 */ /* 0x000fc40000010207 */
[----:B------:R-:W-:-:S07]  /*1ee0*/  IADD3 R28, P3, R29, UR12, RZ ;  /* 0x0000000c1d1c7c10 */ /* 0x000fce000ff7e0ff */
[----:B0-----:R-:W0:Y:S01]  /*1ef0*/  @!P0 LDC.64 R10, c[0x0][0x218] ;  /* 0x00008600ff0a8b82 */ /* 0x001e220000000a00 */
[----:B------:R-:W-:Y:S01]  /*1f00*/  @!P0 FMUL.FTZ R9, R13, UR9 ;  /* 0x000000090d098c20 */ /* 0x000fe20008410000 */
[----:B------:R-:W-:Y:S01]  /*1f10*/  @!P0 FMUL.FTZ R8, R12, UR9 ;  /* 0x000000090c088c20 */ /* 0x000fe20008410000 */
[----:B-1----:R-:W-:-:S09]  /*1f20*/  ULEA UR4, UR5, UR4, 0x18 ;  /* 0x0000000405047291 */ /* 0x002fd2000f8ec03f */
[----:B------:R-:W-:Y:S01]  /*1f30*/  @!P2 STS.64 [UR4+0x30], R12 ;  /* 0x0000300cff00a988 */ /* 0x000fe20008000a04 */
[----:B0-----:R-:W-:-:S05]  /*1f40*/  @!P0 IMAD.WIDE R10, R6, 0x8, R10 ;  /* 0x00000008060a8825 */ /* 0x001fca00078e020a */
[----:B------:R0:W-:Y:S01]  /*1f50*/  @!P0 STG.E.64 desc[UR6][R10.64], R8 ;  /* 0x000000080a008986 */ /* 0x0001e2000c101b06 */
[----:B------:R-:W-:Y:S01]  /*1f60*/  BAR.SYNC.DEFER_BLOCKING 0x0 ;  /* 0x0000000000007b1d */ /* 0x000fe20000010000 */
[----:B------:R-:W-:Y:S02]  /*1f70*/  IADD3 R22, P0, R29, UR10, RZ ;  /* 0x0000000a1d167c10 */ /* 0x000fe4000ff1e0ff */
[C---:B------:R-:W-:Y:S02]  /*1f80*/  IADD3.X R29, R7.reuse, UR13, RZ, P3, !PT ;  /* 0x0000000d071d7c10 */ /* 0x040fe40009ffe4ff */
[----:B------:R-:W-:-:S05]  /*1f90*/  IADD3.X R23, R7, UR11, RZ, P0, !PT ;  /* 0x0000000b07177c10 */ /* 0x000fca00087fe4ff */
[----:B0-----:R0:W2:Y:S04]  /*1fa0*/  LDG.E.64 R8, desc[UR6][R22.64] ;  /* 0x0000000616087981 */ /* 0x0010a8000c1e1b00 */
[----:B------:R1:W2:Y:S04]  /*1fb0*/  LDG.E.64 R10, desc[UR6][R28.64] ;  /* 0x000000061c0a7981 */ /* 0x0002a8000c1e1b00 */
[----:B0-----:R-:W0:Y:S01]  /*1fc0*/  LDS.64 R22, [UR4+0x30] ;  /* 0x00003004ff167984 */ /* 0x001e220008000a00 */
[----:B------:R-:W-:Y:S02]  /*1fd0*/  ULDC.64 UR4, c[0x0][0x278] ;  /* 0x00009e0000047ab9 */ /* 0x000fe40000000a00 */
[----:B------:R-:W-:Y:S01]  /*1fe0*/  ISETP.GE.U32.AND P2, PT, R3, UR4, PT ;  /* 0x0000000403007c0c */ /* 0x000fe2000bf46070 */
[----:B0-----:R-:W-:-:S04]  /*1ff0*/  FMUL.FTZ R22, R22, UR9 ;  /* 0x0000000916167c20 */ /* 0x001fc80008410000 */
[C---:B------:R-:W-:Y:S01]  /*2000*/  FMUL.FTZ R7, R22.reuse, R22 ;  /* 0x0000001616077220 */ /* 0x040fe20000410000 */
[C---:B------:R-:W-:Y:S01]  /*2010*/  FADD.FTZ R12, -R22.reuse, R20 ;  /* 0x00000014160c7221 */ /* 0x040fe20000010100 */
[C---:B------:R-:W-:Y:S01]  /*2020*/  FADD.FTZ R18, -R22.reuse, R18 ;  /* 0x0000001216127221 */ /* 0x040fe20000010100 */
[C---:B------:R-:W-:Y:S01]  /*2030*/  FADD.FTZ R16, -R22.reuse, R16 ;  /* 0x0000001016107221 */ /* 0x040fe20000010100 */
[----:B------:R-:W-:Y:S01]  /*2040*/  FFMA.FTZ R7, R23, UR9, -R7 ;  /* 0x0000000917077c23 */ /* 0x000fe20008010807 */
[C---:B------:R-:W-:Y:S01]  /*2050*/  FADD.FTZ R14, -R22.reuse, R14 ;  /* 0x0000000e160e7221 */ /* 0x040fe20000010100 */
[C---:B------:R-:W-:Y:S01]  /*2060*/  FADD.FTZ R20, -R22.reuse, R21 ;  /* 0x0000001516147221 */ /* 0x040fe20000010100 */
[C---:B------:R-:W-:Y:S01]  /*2070*/  FADD.FTZ R17, -R22.reuse, R17 ;  /* 0x0000001116117221 */ /* 0x040fe20000010100 */
[----:B------:R-:W-:Y:S01]  /*2080*/  FADD.FTZ R15, -R22, R15 ;  /* 0x0000000f160f7221 */ /* 0x000fe20000010100 */
[----:B------:R-:W-:-:S13]  /*2090*/  FSETP.GTU.FTZ.AND P0, PT, R7, RZ, PT ;  /* 0x000000ff0700720b */ /* 0x000fda0003f1c000 */
[----:B-1----:R-:W0:Y:S02]  /*20a0*/  @P0 LDC R28, c[0x0][0x238] ;  /* 0x00008e00ff1c0b82 */ /* 0x002e240000000800 */
[----:B0-----:R-:W-:Y:S01]  /*20b0*/  @P0 FADD.FTZ R23, R7, R28 ;  /* 0x0000001c07170221 */ /* 0x001fe20000010000 */
[----:B------:R-:W-:Y:S01]  /*20c0*/  HFMA2.MMA R7, -RZ, RZ, 1.875, 0 ;  /* 0x3f800000ff077435 */ /* 0x000fe200000001ff */
[----:B------:R-:W-:-:S09]  /*20d0*/  FADD.FTZ R28, -R22, R19 ;  /* 0x00000013161c7221 */ /* 0x000fd20000010100 */
[----:B------:R-:W0:Y:S02]  /*20e0*/  @P0 MUFU.RSQ R7, R23 ;  /* 0x0000001700070308 */ /* 0x000e240000001400 */
[-C--:B0-----:R-:W-:Y:S01]  /*20f0*/  FMUL.FTZ R13, R12, R7.reuse ;  /* 0x000000070c0d7220 */ /* 0x081fe20000410000 */
[-C--:B------:R-:W-:Y:S01]  /*2100*/  FMUL.FTZ R19, R18, R7.reuse ;  /* 0x0000000712137220 */ /* 0x080fe20000410000 */
[-C--:B------:R-:W-:Y:S01]  /*2110*/  FMUL.FTZ R21, R16, R7.reuse ;  /* 0x0000000710157220 */ /* 0x080fe20000410000 */
[-C--:B------:R-:W-:Y:S01]  /*2120*/  FMUL.FTZ R23, R14, R7.reuse ;  /* 0x000000070e177220 */ /* 0x080fe20000410000 */
[-C--:B------:R-:W-:Y:S01]  /*2130*/  FMUL.FTZ R28, R28, R7.reuse ;  /* 0x000000071c1c7220 */ /* 0x080fe20000410000 */
[----:B------:R-:W-:Y:S01]  /*2140*/  FMUL.FTZ R20, R20, R7 ;  /* 0x0000000714147220 */ /* 0x000fe20000410000 */
[C-C-:B--2---:R-:W-:Y:S01]  /*2150*/  FFMA.FTZ R18, R8.reuse, R13, R10.reuse ;  /* 0x0000000d08127223 */ /* 0x144fe2000001000a */
[C-C-:B------:R-:W-:Y:S01]  /*2160*/  FFMA.FTZ R16, R8.reuse, R19, R10.reuse ;  /* 0x0000001308107223 */ /* 0x140fe2000001000a */
[C-C-:B------:R-:W-:Y:S01]  /*2170*/  FFMA.FTZ R14, R8.reuse, R21, R10.reuse ;  /* 0x00000015080e7223 */ /* 0x140fe2000001000a */
[----:B------:R-:W-:Y:S01]  /*2180*/  FFMA.FTZ R12, R8, R23, R10 ;  /* 0x00000017080c7223 */ /* 0x000fe2000001000a */
[----:B------:R-:W-:Y:S01]  /*2190*/  IADD3 R8, R3, 0x40, RZ ;  /* 0x0000004003087810 */ /* 0x000fe20007ffe0ff */
[-C--:B------:R-:W-:Y:S01]  /*21a0*/  FMUL.FTZ R13, R17, R7.reuse ;  /* 0x00000007110d7220 */ /* 0x080fe20000410000 */
[----:B------:R-:W-:Y:S01]  /*21b0*/  IADD3 R21, R3, 0x80, RZ ;  /* 0x0000008003157810 */ /* 0x000fe20007ffe0ff */
[----:B------:R-:W-:Y:S01]  /*21c0*/  FMUL.FTZ R19, R15, R7 ;  /* 0x000000070f137220 */ /* 0x000fe20000410000 */
[----:B------:R-:W-:Y:S01]  /*21d0*/  ISETP.GE.U32.AND P3, PT, R8, UR4, PT ;  /* 0x0000000408007c0c */ /* 0x000fe2000bf66070 */
[----:B------:R-:W-:Y:S01]  /*21e0*/  FFMA.FTZ R15, R9, R13, R11 ;  /* 0x0000000d090f7223 */ /* 0x000fe2000001000b */
[----:B------:R-:W-:Y:S01]  /*21f0*/  ISETP.GE.U32.AND P0, PT, R21, UR4, PT ;  /* 0x0000000415007c0c */ /* 0x000fe2000bf06070 */
[----:B------:R-:W-:Y:S01]  /*2200*/  ULDC.U8 UR4, c[0x0][0x28c] ;  /* 0x0000a30000047ab9 */ /* 0x000fe20000000000 */
[----:B------:R-:W-:Y:S01]  /*2210*/  SHF.R.S32.HI R10, RZ, 0x1f, R3 ;  /* 0x0000001fff0a7819 */ /* 0x000fe20000011403 */
[C-C-:B------:R-:W-:Y:S01]  /*2220*/  FFMA.FTZ R13, R9.reuse, R19, R11.reuse ;  /* 0x00000013090d7223 */ /* 0x140fe2000001000b */
[----:B------:R-:W-:Y:S01]  /*2230*/  ISETP.NE.AND P4, PT, RZ, UR4, PT ;  /* 0x00000004ff007c0c */ /* 0x000fe2000bf85270 */
[C-C-:B------:R-:W-:Y:S01]  /*2240*/  FFMA.FTZ R17, R9.reuse, R28, R11.reuse ;  /* 0x0000001c09117223 */ /* 0x140fe2000001000b */
[----:B------:R-:W-:Y:S01]  /*2250*/  SHF.R.S32.HI R22, RZ, 0x1f, R8 ;  /* 0x0000001fff167819 */ /* 0x000fe20000011408 */
[----:B------:R-:W-:Y:S01]  /*2260*/  FFMA.FTZ R19, R9, R20, R11 ;  /* 0x0000001409137223 */ /* 0x000fe2000001000b */
[----:B------:R-:W-:-:S02]  /*2270*/  SHF.R.S32.HI R23, RZ, 0x1f, R21 ;  /* 0x0000001fff177819 */ /* 0x000fc40000011415 */
[----:B------:R-:W-:Y:S02]  /*2280*/  ISETP.GE.AND.EX P2, PT, R10, UR5, PT, P2 ;  /* 0x000000050a007c0c */ /* 0x000fe4000bf46320 */
[----:B------:R-:W-:Y:S02]  /*2290*/  ISETP.GE.AND.EX P3, PT, R22, UR5, PT, P3 ;  /* 0x0000000516007c0c */ /* 0x000fe4000bf66330 */
[----:B------:R-:W-:Y:S02]  /*22a0*/  ISETP.GE.AND.EX P0, PT, R23, UR5, PT, P0 ;  /* 0x0000000517007c0c */ /* 0x000fe4000bf06300 */
[C---:B------:R-:W-:Y:S02]  /*22b0*/  ISETP.GT.U32.OR P2, PT, R2.reuse, 0x7f, P2 ;  /* 0x0000007f0200780c */ /* 0x040fe40001744470 */
[C---:B------:R-:W-:Y:S02]  /*22c0*/  ISETP.GT.U32.OR P3, PT, R2.reuse, 0x7f, P3 ;  /* 0x0000007f0200780c */ /* 0x040fe40001f64470 */
[----:B------:R-:W-:Y:S01]  /*22d0*/  ISETP.GT.U32.OR P0, PT, R2, 0x7f, P0 ;  /* 0x0000007f0200780c */ /* 0x000fe20000704470 */
        /* <DEDUP_REMOVED lines=11> */
.L_x_2132:
[----:B------:R-:W-:Y:S04]  /*2390*/  BSSY B0, `(.L_x_2133) ;  /* 0x000000d000007945 */ /* 0x000fe80003800000 */
[----:B------:R-:W-:Y:S05]  /*23a0*/  @P2 BRA `(.L_x_2134) ;  /* 0x00000000002c2947 */ /* 0x000fea0003800000 */
        /* <DEDUP_REMOVED lines=10> */
[----:B------:R0:W-:Y:S04]  /*2450*/  STG.E.64 desc[UR6][R28.64], R18 ;  /* 0x000000121c007986 */ /* 0x0001e8000c101b06 */
.L_x_2134:
[----:B------:R-:W-:Y:S05]  /*2460*/  BSYNC B0 ;  /* 0x0000000000007941 */ /* 0x000fea0003800000 */
.L_x_2133:
        /* <DEDUP_REMOVED lines=11> */
.L_x_2135:
        /* <DEDUP_REMOVED lines=12> */
[----:B------:R1:W-:Y:S02]  /*25e0*/  STG.E.64 desc[UR6][R8.64], R16 ;  /* 0x0000001008007986 */ /* 0x0003e4000c101b06 */
.L_x_2137:
[----:B------:R-:W-:Y:S05]  /*25f0*/  BSYNC B0 ;  /* 0x0000000000007941 */ /* 0x000fea0003800000 */
.L_x_2136:
        /* <DEDUP_REMOVED lines=11> */
.L_x_2138:
[----:B------:R-:W-:Y:S04]  /*26b0*/  BSSY B0, `(.L_x_2139) ;  /* 0x000000d000007945 */ /* 0x000fe80003800000 */
[----:B------:R-:W-:Y:S05]  /*26c0*/  @P0 BRA `(.L_x_2140) ;  /* 0x00000000002c0947 */ /* 0x000fea0003800000 */
[----:B------:R-:W-:Y:S01]  /*26d0*/  ULDC.64 UR4, c[0x0][0x270] ;  /* 0x00009c0000047ab9 */ /* 0x000fe20000000a00 */
[----:B-1----:R-:W-:Y:S01]  /*26e0*/  MOV R8, R24 ;  /* 0x0000001800087202 */ /* 0x002fe20000000f00 */
        /* <DEDUP_REMOVED lines=9> */
.L_x_2140:
[----:B------:R-:W-:Y:S05]  /*2780*/  BSYNC B0 ;  /* 0x0000000000007941 */ /* 0x000fea0003800000 */
.L_x_2139:
[----:B------:R-:W-:Y:S05]  /*2790*/  @!P4 BRA `(.L_x_2141) ;  /* 0x000000000028c947 */ /* 0x000fea0003800000 */
[----:B------:R-:W-:Y:S01]  /*27a0*/  FMUL.FTZ R7, R12, -1.4426950216293334961 ;  /* 0xbfb8aa3b0c077820 */ /* 0x000fe20000410000 */
[----:B--2---:R-:W-:-:S05]  /*27b0*/  FMUL.FTZ R10, R13, -1.4426950216293334961 ;  /* 0xbfb8aa3b0d0a7820 */ /* 0x004fca0000410000 */
        /* <DEDUP_REMOVED lines=8> */
.L_x_2141:
[----:B------:R-:W-:Y:S04]  /*2840*/  BSSY B0, `(.L_x_2142) ;  /* 0x000000e000007945 */ /* 0x000fe80003800000 */
[----:B------:R-:W-:Y:S05]  /*2850*/  @!P1 BRA `(.L_x_2143) ;  /* 0x0000000000309947 */ /* 0x000fea0003800000 */
[----:B-1----:R-:W-:Y:S01]  /*2860*/  IADD3 R8, R3, 0xc0, RZ ;  /* 0x000000c003087810 */ /* 0x002fe20007ffe0ff */
[----:B------:R-:W-:Y:S01]  /*2870*/  ULDC.64 UR4, c[0x0][0x270] ;  /* 0x00009c0000047ab9 */ /* 0x000fe20000000a00 */
[----:B------:R-:W-:Y:S02]  /*2880*/  MOV R25, R27 ;  /* 0x0000001b00197202 */ /* 0x000fe40000000f00 */
[----:B------:R-:W-:Y:S01]  /*2890*/  SHF.R.S32.HI R7, RZ, 0x1f, R8 ;  /* 0x0000001fff077819 */ /* 0x000fe20000011408 */
[----:B------:R-:W-:-:S04]  /*28a0*/  IMAD.WIDE.U32 R24, R8, UR4, R24 ;  /* 0x0000000408187c25 */ /* 0x000fc8000f8e0018 */
[----:B------:R-:W-:-:S04]  /*28b0*/  IMAD R7, R7, UR4, RZ ;  /* 0x0000000407077c24 */ /* 0x000fc8000f8e02ff */
[----:B------:R-:W-:Y:S01]  /*28c0*/  IMAD R7, R8, UR5, R7 ;  /* 0x0000000508077c24 */ /* 0x000fe2000f8e0207 */
[----:B------:R-:W-:Y:S02]  /*28d0*/  ULDC.64 UR4, c[0x0][0x210] ;  /* 0x0000840000047ab9 */ /* 0x000fe40000000a00 */
[----:B------:R-:W-:Y:S02]  /*28e0*/  LEA R8, P0, R24, UR4, 0x2 ;  /* 0x0000000418087c11 */ /* 0x000fe4000f8010ff */
[----:B------:R-:W-:-:S04]  /*28f0*/  IADD3 R7, R25, R7, RZ ;  /* 0x0000000719077210 */ /* 0x000fc80007ffe0ff */
[----:B------:R-:W-:-:S05]  /*2900*/  LEA.HI.X R9, R24, UR5, R7, 0x2, P0 ;  /* 0x0000000518097c11 */ /* 0x000fca00080f1407 */
[----:B------:R3:W-:Y:S02]  /*2910*/  STG.E.64 desc[UR6][R8.64], R12 ;  /* 0x0000000c08007986 */ /* 0x0007e4000c101b06 */
.L_x_2143:
[----:B------:R-:W-:Y:S05]  /*2920*/  BSYNC B0 ;  /* 0x0000000000007941 */ /* 0x000fea0003800000 */
.L_x_2142:
        /* <DEDUP_REMOVED lines=8> */
.L_x_2145:
        /* <DEDUP_REMOVED lines=13> */
.L_x_2449:


//--------------------- .text._Z35group_norm_nhwc_fwd_one_pass_kernelI11Fp32IOFp32WLi512ELi4ELi128EEv26Group_norm_nhwc_fwd_params --------------------------
	.section	.text._Z35group_norm_nhwc_fwd_one_pass_kernelI11Fp32IOFp32WLi512ELi4ELi128EEv26Group_norm_nhwc_fwd_params,"ax",@progbits
	.align	128
        .global         _Z35group_norm_nhwc_fwd_one_pass_kernelI11Fp32IOFp32WLi512ELi4ELi128EEv26Group_norm_nhwc_fwd_params
        .type           _Z35group_norm_nhwc_fwd_one_pass_kernelI11Fp32IOFp32WLi512ELi4ELi128EEv26Group_norm_nhwc_fwd_params,@function
        .size           _Z35group_norm_nhwc_fwd_one_pass_kernelI11Fp32IOFp32WLi512ELi4ELi128EEv26Group_norm_nhwc_fwd_params,(.L_x_2450 - _Z35group_norm_nhwc_fwd_one_pass_kernelI11Fp32IOFp32WLi512ELi4ELi128EEv26Group_norm_nhwc_fwd_params)
        .other          _Z35group_norm_nhwc_fwd_one_pass_kernelI11Fp32IOFp32WLi512ELi4ELi128EEv26Group_norm_nhwc_fwd_params,@"STO_CUDA_ENTRY STV_DEFAULT"
_Z35group_norm_nhwc_fwd_one_pass_kernelI11Fp32IOFp32WLi512ELi4ELi128EEv26Group_norm_nhwc_fwd_params:
.text._Z35group_norm_nhwc_fwd_one_pass_kernelI11Fp32IOFp32WLi512ELi4ELi128EEv26Group_norm_nhwc_fwd_params:
        /* <DEDUP_REMOVED lines=12> */
[----:B------:R-:W-:Y:S01]  /*00c0*/  ULDC UR12, c[0x0][0x10] ;  /* 0x00000400000c7ab9 */ /* 0x000fe20000000800 */
[----:B------:R-:W-:Y:S01]  /*00d0*/  ULDC.U8 UR13, c[0x0][0x28c] ;  /* 0x0000a300000d7ab9 */ /* 0x000fe20000000000 */
[----:B------:R-:W-:Y:S01]  /*00e0*/  UMOV UR4, URZ ;  /* 0x0000003f00047c82 */ /* 0x000fe20008000000 */
[----:B------:R-:W-:Y:S02]  /*00f0*/  ULDC.64 UR8, c[0x0][0x208] ;  /* 0x0000820000087ab9 */ /* 0x000fe40000000a00 */
[----:B------:R-:W1:Y:S01]  /*0100*/  LDC R4, c[0x0][0x294] ;  /* 0x0000a500ff047b82 */ /* 0x000e620000000800 */
[----:B0-----:R-:W-:-:S02]  /*0110*/  SHF.R.U32.HI R3, RZ, 0x1, R2 ;  /* 0x00000001ff037819 */ /* 0x001fc40000011602 */
[----:B------:R-:W-:-:S03]  /*0120*/  ISETP.GE.U32.AND P1, PT, R2, 0x80, PT ;  /* 0x000000800200780c */ /* 0x000fc60003f26070 */
[----:B-1----:R-:W-:-:S05]  /*0130*/  IMAD R3, R4, UR10, R3 ;  /* 0x0000000a04037c24 */ /* 0x002fca000f8e0203 */
[C---:B------:R-:W-:Y:S02]  /*0140*/  IADD3 R4, R3.reuse, 0xc0, RZ ;  /* 0x000000c003047810 */ /* 0x040fe40007ffe0ff */
[C---:B------:R-:W-:Y:S02]  /*0150*/  IADD3 R5, R3.reuse, 0x80, RZ ;  /* 0x0000008003057810 */ /* 0x040fe40007ffe0ff */
[----:B------:R-:W-:Y:S02]  /*0160*/  ISETP.LT.U32.AND P4, PT, R4, UR6, PT ;  /* 0x0000000604007c0c */ /* 0x000fe4000bf81070 */
[----:B------:R-:W-:Y:S02]  /*0170*/  SHF.R.S32.HI R6, RZ, 0x1f, R4 ;  /* 0x0000001fff067819 */ /* 0x000fe40000011404 */
[C---:B------:R-:W-:Y:S02]  /*0180*/  IADD3 R4, R3.reuse, 0x40, RZ ;  /* 0x0000004003047810 */ /* 0x040fe40007ffe0ff */
[----:B------:R-:W-:-:S02]  /*0190*/  ISETP.LT.U32.AND P3, PT, R3, UR6, PT ;  /* 0x0000000603007c0c */ /* 0x000fc4000bf61070 */
[----:B------:R-:W-:Y:S02]  /*01a0*/  SHF.R.S32.HI R7, RZ, 0x1f, R3 ;  /* 0x0000001fff077819 */ /* 0x000fe40000011403 */
[----:B------:R-:W-:Y:S02]  /*01b0*/  ISETP.LT.U32.AND P2, PT, R4, UR6, PT ;  /* 0x0000000604007c0c */ /* 0x000fe4000bf41070 */
[----:B------:R-:W-:Y:S02]  /*01c0*/  SHF.R.S32.HI R9, RZ, 0x1f, R4 ;  /* 0x0000001fff097819 */ /* 0x000fe40000011404 */
[----:B------:R-:W-:Y:S02]  /*01d0*/  ISETP.LT.U32.AND P0, PT, R5, UR6, PT ;  /* 0x0000000605007c0c */ /* 0x000fe4000bf01070 */
[----:B------:R-:W-:Y:S02]  /*01e0*/  SHF.R.S32.HI R11, RZ, 0x1f, R5 ;  /* 0x0000001fff0b7819 */ /* 0x000fe40000011405 */
[----:B------:R-:W-:-:S02]  /*01f0*/  ISETP.LT.AND.EX P4, PT, R6, UR7, !P1, P4 ;  /* 0x0000000706007c0c */ /* 0x000fc4000cf81340 */
[----:B------:R-:W-:Y:S02]  /*0200*/  ISETP.LT.AND.EX P3, PT, R7, UR7, !P1, P3 ;  /* 0x0000000707007c0c */ /* 0x000fe4000cf61330 */
[----:B------:R-:W-:Y:S02]  /*0210*/  ISETP.LT.AND.EX P2, PT, R9, UR7, !P1, P2 ;  /* 0x0000000709007c0c */ /* 0x000fe4000cf41320 */
[----:B------:R-:W-:-:S13]  /*0220*/  ISETP.LT.AND.EX P1, PT, R11, UR7, !P1, P0 ;  /* 0x000000070b007c0c */ /* 0x000fda000cf21300 */
.L_x_2182:
[----:B0-----:R-:W0:Y:S01]  /*0230*/  LDC R19, c[0x0][0x288] ;  /* 0x0000a200ff137b82 */ /* 0x001e220000000800 */
[----:B------:R-:W-:-:S07]  /*0240*/  ULDC.64 UR6, c[0x0][0x280] ;  /* 0x0000a00000067ab9 */ /* 0x000fce0000000a00 */
[----:B-1----:R-:W1:Y:S08]  /*0250*/  @P3 LDC.64 R26, c[0x0][0x220] ;  /* 0x00008800ff1a3b82 */ /* 0x002e700000000a00 */
[----:B------:R-:W2:Y:S01]  /*0260*/  @P2 LDC.64 R24, c[0x0][0x220] ;  /* 0x00008800ff182b82 */ /* 0x000ea20000000a00 */
[----:B0-----:R-:W-:-:S07]  /*0270*/  IABS R15, R19 ;  /* 0x00000013000f7213 */ /* 0x001fce0000000000 */
[----:B------:R-:W0:Y:S01]  /*0280*/  @P1 LDC.64 R20, c[0x0][0x270] ;  /* 0x00009c00ff141b82 */ /* 0x000e220000000a00 */
[----:B------:R-:W3:Y:S07]  /*0290*/  I2F.RP R6, R15 ;  /* 0x0000000f00067306 */ /* 0x000eee0000209400 */
[----:B------:R-:W4:Y:S08]  /*02a0*/  @P1 LDC.64 R44, c[0x0][0x220] ;  /* 0x00008800ff2c1b82 */ /* 0x000f300000000a00 */
[----:B------:R-:W5:Y:S01]  /*02b0*/  @P4 LDC.64 R34, c[0x0][0x220] ;  /* 0x00008800ff224b82 */ /* 0x000f620000000a00 */
[----:B---3--:R-:W3:Y:S02]  /*02c0*/  MUFU.RCP R6, R6 ;  /* 0x0000000600067308 */ /* 0x008ee40000001000 */
[----:B---3--:R-:W-:-:S06]  /*02d0*/  IADD3 R12, R6, 0xffffffe, RZ ;  /* 0x0ffffffe060c7810 */ /* 0x008fcc0007ffe0ff */
[----:B------:R3:W1:Y:S02]  /*02e0*/  F2I.FTZ.U32.TRUNC.NTZ R13, R12 ;  /* 0x0000000c000d7305 */ /* 0x000664000021f000 */
[----:B---3--:R-:W-:Y:S01]  /*02f0*/  HFMA2.MMA R12, -RZ, RZ, 0, 0 ;  /* 0x00000000ff0c7435 */ /* 0x008fe200000001ff */
[----:B-1----:R-:W-:-:S05]  /*0300*/  IADD3 R8, RZ, -R13, RZ ;  /* 0x8000000dff087210 */ /* 0x002fca0007ffe0ff */
[----:B------:R-:W-:Y:S01]  /*0310*/  IMAD R17, R8, R15, RZ ;  /* 0x0000000f08117224 */ /* 0x000fe200078e02ff */
[----:B------:R-:W-:-:S03]  /*0320*/  IABS R8, UR11 ;  /* 0x0000000b00087c13 */ /* 0x000fc60008000000 */
        /* <DEDUP_REMOVED lines=10> */
[C---:B------:R-:W-:Y:S01]  /*03d0*/  LOP3.LUT R6, R19.reuse, UR11, RZ, 0x3c, !PT ;  /* 0x0000000b13067c12 */ /* 0x040fe2000f8e3cff */
[----:B------:R-:W1:Y:S01]  /*03e0*/  @P3 LDC.64 R14, c[0x0][0x270] ;  /* 0x00009c00ff0e3b82 */ /* 0x000e620000000a00 */
[----:B------:R-:W-:Y:S02]  /*03f0*/  ISETP.NE.AND P6, PT, R19, RZ, PT ;  /* 0x000000ff1300720c */ /* 0x000fe40003fc5270 */
[----:B------:R-:W-:-:S02]  /*0400*/  ISETP.GE.AND P5, PT, R6, RZ, PT ;  /* 0x000000ff0600720c */ /* 0x000fc40003fa6270 */
[----:B------:R-:W-:-:S04]  /*0410*/  SHF.L.U32 R6, R2, 0x1, RZ ;  /* 0x0000000102067819 */ /* 0x000fc800000006ff */
[----:B------:R-:W-:Y:S02]  /*0420*/  LOP3.LUT R41, R6, 0x2, RZ, 0xc0, !PT ;  /* 0x0000000206297812 */ /* 0x000fe400078ec0ff */
[----:B------:R-:W-:-:S04]  /*0430*/  @P0 IADD3 R13, R13, 0x1, RZ ;  /* 0x000000010d0d0810 */ /* 0x000fc80007ffe0ff */
[----:B------:R-:W-:Y:S02]  /*0440*/  MOV R37, R13 ;  /* 0x0000000d00257202 */ /* 0x000fe40000000f00 */
[----:B------:R-:W3:Y:S02]  /*0450*/  @P2 LDC.64 R12, c[0x0][0x270] ;  /* 0x00009c00ff0c2b82 */ /* 0x000ee40000000a00 */
[----:B------:R-:W-:Y:S02]  /*0460*/  @!P5 IADD3 R37, -R37, RZ, RZ ;  /* 0x000000ff2525d210 */ /* 0x000fe40007ffe1ff */
[----:B------:R-:W-:-:S04]  /*0470*/  @!P6 LOP3.LUT R37, RZ, R19, RZ, 0x33, !PT ;  /* 0x00000013ff25e212 */ /* 0x000fc800078e33ff */
[----:B------:R-:W-:Y:S02]  /*0480*/  IADD3 R40, -R37, RZ, RZ ;  /* 0x000000ff25287210 */ /* 0x000fe40007ffe1ff */
[----:B------:R-:W-:-:S03]  /*0490*/  SHF.R.S32.HI R6, RZ, 0x1f, R37 ;  /* 0x0000001fff067819 */ /* 0x000fc60000011425 */
[----:B------:R-:W-:Y:S02]  /*04a0*/  IMAD R40, R19, R40, UR11 ;  /* 0x0000000b13287e24 */ /* 0x000fe4000f8e0228 */
[----:B------:R-:W-:Y:S01]  /*04b0*/  IMAD R6, R6, UR6, RZ ;  /* 0x0000000606067c24 */ /* 0x000fe2000f8e02ff */
[----:B------:R-:W4:Y:S02]  /*04c0*/  @P4 LDC.64 R18, c[0x0][0x270] ;  /* 0x00009c00ff124b82 */ /* 0x000f240000000a00 */
[----:B------:R-:W-:Y:S01]  /*04d0*/  LEA R40, R40, R41, 0x2 ;  /* 0x0000002928287211 */ /* 0x000fe200078e10ff */
[----:B------:R-:W-:Y:S02]  /*04e0*/  IMAD R39, R37, UR7, R6 ;  /* 0x0000000725277c24 */ /* 0x000fe4000f8e0206 */
[----:B-1----:R-:W-:Y:S01]  /*04f0*/  @P3 IMAD R6, R7, R14, RZ ;  /* 0x0000000e07063224 */ /* 0x002fe200078e02ff */
[----:B------:R-:W-:-:S03]  /*0500*/  SHF.R.S32.HI R41, RZ, 0x1f, R40 ;  /* 0x0000001fff297819 */ /* 0x000fc60000011428 */
[----:B------:R-:W-:Y:S02]  /*0510*/  @P3 IMAD R31, R3, R15, R6 ;  /* 0x0000000f031f3224 */ /* 0x000fe400078e0206 */
[----:B------:R-:W-:Y:S01]  /*0520*/  IMAD.WIDE.U32 R36, R37, UR6, R40 ;  /* 0x0000000625247c25 */ /* 0x000fe2000f8e0028 */
[----:B------:R-:W-:Y:S02]  /*0530*/  ULDC.64 UR6, c[0x0][0x278] ;  /* 0x00009e0000067ab9 */ /* 0x000fe40000000a00 */
[----:B------:R-:W-:Y:S01]  /*0540*/  ISETP.GE.U32.AND P5, PT, R8, UR6, PT ;  /* 0x0000000608007c0c */ /* 0x000fe2000bfa6070 */
[----:B---3--:R-:W-:Y:S01]  /*0550*/  @P2 IMAD R6, R9, R12, RZ ;  /* 0x0000000c09062224 */ /* 0x008fe200078e02ff */
[----:B------:R-:W-:Y:S02]  /*0560*/  IADD3 R39, R37, R39, RZ ;  /* 0x0000002725277210 */ /* 0x000fe40007ffe0ff */
[----:B------:R-:W-:Y:S01]  /*0570*/  ISETP.GE.AND.EX P5, PT, R29, UR7, PT, P5 ;  /* 0x000000071d007c0c */ /* 0x000fe2000bfa6350 */
[----:B------:R-:W-:Y:S01]  /*0580*/  @P2 IMAD R33, R4, R13, R6 ;  /* 0x0000000d04212224 */ /* 0x000fe200078e0206 */
[----:B------:R-:W-:-:S02]  /*0590*/  @P3 MOV R38, R36 ;  /* 0x0000002400263202 */ /* 0x000fc40000000f00 */
[----:B------:R-:W-:Y:S02]  /*05a0*/  ISETP.LT.U32.AND P5, PT, R2, 0x80, !P5 ;  /* 0x000000800200780c */ /* 0x000fe40006fa1070 */
[----:B------:R-:W-:Y:S01]  /*05b0*/  @P2 MOV R16, R36 ;  /* 0x0000002400102202 */ /* 0x000fe20000000f00 */
[C---:B------:R-:W-:Y:S01]  /*05c0*/  @P3 IMAD.WIDE.U32 R14, R3.reuse, R14, R38 ;  /* 0x0000000e030e3225 */ /* 0x040fe200078e0026 */
[----:B------:R-:W-:Y:S02]  /*05d0*/  @P2 MOV R17, R39 ;  /* 0x0000002700112202 */ /* 0x000fe40000000f00 */
[----:B------:R-:W-:Y:S02]  /*05e0*/  IADD3 R6, R3, 0x140, RZ ;  /* 0x0000014003067810 */ /* 0x000fe40007ffe0ff */
[----:B------:R-:W-:Y:S01]  /*05f0*/  @P3 IADD3 R10, R15, R31, RZ ;  /* 0x0000001f0f0a3210 */ /* 0x000fe20007ffe0ff */
[----:B------:R-:W-:Y:S01]  /*0600*/  @P2 IMAD.WIDE.U32 R12, R4, R12, R16 ;  /* 0x0000000c040c2225 */ /* 0x000fe200078e0010 */
[----:B------:R-:W-:-:S02]  /*0610*/  ISETP.GE.U32.AND P0, PT, R6, UR6, PT ;  /* 0x0000000606007c0c */ /* 0x000fc4000bf06070 */
[----:B------:R-:W-:Y:S01]  /*0620*/  SHF.R.S32.HI R23, RZ, 0x1f, R6 ;  /* 0x0000001fff177819 */ /* 0x000fe20000011406 */
[----:B------:R-:W1:Y:S01]  /*0630*/  @P5 LDC.64 R16, c[0x0][0x270] ;  /* 0x00009c00ff105b82 */ /* 0x000e620000000a00 */
[C---:B------:R-:W-:Y:S02]  /*0640*/  @P3 LEA R26, P6, R14.reuse, R26, 0x2 ;  /* 0x0000001a0e1a3211 */ /* 0x040fe400078c10ff */
[----:B------:R-:W-:Y:S02]  /*0650*/  ISETP.GE.AND.EX P0, PT, R23, UR7, PT, P0 ;  /* 0x0000000717007c0c */ /* 0x000fe4000bf06300 */
[----:B------:R-:W-:Y:S01]  /*0660*/  @P3 LEA.HI.X R27, R14, R27, R10, 0x2, P6 ;  /* 0x0000001b0e1b3211 */ /* 0x000fe200030f140a */
[----:B0-----:R-:W-:Y:S01]  /*0670*/  @P1 IMAD R14, R11, R20, RZ ;  /* 0x000000140b0e1224 */ /* 0x001fe200078e02ff */
[----:B------:R-:W-:Y:S02]  /*0680*/  @P2 IADD3 R10, R13, R33, RZ ;  /* 0x000000210d0a2210 */ /* 0x000fe40007ffe0ff */
[----:B--2---:R-:W-:Y:S01]  /*0690*/  @P2 LEA R24, P6, R12, R24, 0x2 ;  /* 0x000000180c182211 */ /* 0x004fe200078c10ff */
[----:B------:R-:W-:Y:S01]  /*06a0*/  @P1 IMAD R33, R5, R21, R14 ;  /* 0x0000001505211224 */ /* 0x000fe200078e020e */
[----:B------:R-:W-:Y:S01]  /*06b0*/  ISETP.LT.U32.AND P0, PT, R2, 0x80, !P0 ;  /* 0x000000800200780c */ /* 0x000fe20004701070 */
[----:B------:R-:W0:Y:S01]  /*06c0*/  @P5 LDC.64 R14, c[0x0][0x220] ;  /* 0x00008800ff0e5b82 */ /* 0x000e220000000a00 */
[----:B------:R-:W-:-:S02]  /*06d0*/  @P2 LEA.HI.X R25, R12, R25, R10, 0x2, P6 ;  /* 0x000000190c192211 */ /* 0x000fc400030f140a */
[----:B------:R-:W-:Y:S02]  /*06e0*/  @P1 MOV R12, R36 ;  /* 0x00000024000c1202 */ /* 0x000fe40000000f00 */
[----:B------:R-:W-:Y:S02]  /*06f0*/  @P1 MOV R13, R39 ;  /* 0x00000027000d1202 */ /* 0x000fe40000000f00 */
[----:B------:R-:W-:Y:S01]  /*0700*/  IADD3 R31, R3, 0xc0, RZ ;  /* 0x000000c0031f7810 */ /* 0x000fe20007ffe0ff */
[----:B------:R-:W-:-:S03]  /*0710*/  @P1 IMAD.WIDE.U32 R20, R5, R20, R12 ;  /* 0x0000001405141225 */ /* 0x000fc600078e000c */
[----:B------:R-:W-:Y:S01]  /*0720*/  SHF.R.S32.HI R43, RZ, 0x1f, R31 ;  /* 0x0000001fff2b7819 */ /* 0x000fe2000001141f */
[----:B------:R-:W2:Y:S01]  /*0730*/  @P0 LDC.64 R12, c[0x0][0x270] ;  /* 0x00009c00ff0c0b82 */ /* 0x000ea20000000a00 */
[----:B------:R-:W-:-:S03]  /*0740*/  @P1 IADD3 R10, R21, R33, RZ ;  /* 0x00000021150a1210 */ /* 0x000fc60007ffe0ff */
[----:B----4-:R-:W-:Y:S01]  /*0750*/  @P4 IMAD R22, R43, R18, RZ ;  /* 0x000000122b164224 */ /* 0x010fe200078e02ff */
[C---:B------:R-:W-:Y:S02]  /*0760*/  @P1 LEA R44, P6, R20.reuse, R44, 0x2 ;  /* 0x0000002c142c1211 */ /* 0x040fe400078c10ff */
[----:B------:R-:W-:Y:S02]  /*0770*/  @P4 MOV R21, R39 ;  /* 0x0000002700154202 */ /* 0x000fe40000000f00 */
[----:B------:R-:W-:Y:S01]  /*0780*/  @P1 LEA.HI.X R45, R20, R45, R10, 0x2, P6 ;  /* 0x0000002d142d1211 */ /* 0x000fe200030f140a */
[----:B-1----:R-:W-:Y:S01]  /*0790*/  @P5 IMAD R10, R29, R16, RZ ;  /* 0x000000101d0a5224 */ /* 0x002fe200078e02ff */
[----:B------:R-:W-:Y:S01]  /*07a0*/  @P4 MOV R20, R36 ;  /* 0x0000002400144202 */ /* 0x000fe20000000f00 */
[----:B------:R-:W-:Y:S02]  /*07b0*/  @P4 IMAD R29, R31, R19, R22 ;  /* 0x000000131f1d4224 */ /* 0x000fe400078e0216 */
[----:B------:R-:W-:-:S02]  /*07c0*/  @P5 IMAD R17, R8, R17, R10 ;  /* 0x0000001108115224 */ /* 0x000fc400078e020a */
[----:B------:R-:W-:Y:S01]  /*07d0*/  @P4 IMAD.WIDE.U32 R18, R31, R18, R20 ;  /* 0x000000121f124225 */ /* 0x000fe200078e0014 */
[----:B------:R-:W-:Y:S01]  /*07e0*/  @P5 MOV R20, R36 ;  /* 0x0000002400145202 */ /* 0x000fe20000000f00 */
[----:B------:R-:W1:Y:S01]  /*07f0*/  @P0 LDC.64 R30, c[0x0][0x220] ;  /* 0x00008800ff1e0b82 */ /* 0x000e620000000a00 */
[----:B------:R-:W-:Y:S02]  /*0800*/  @P5 MOV R21, R39 ;  /* 0x0000002700155202 */ /* 0x000fe40000000f00 */
[----:B------:R-:W-:Y:S02]  /*0810*/  @P4 IADD3 R29, R19, R29, RZ ;  /* 0x0000001d131d4210 */ /* 0x000fe40007ffe0ff */
[----:B-----5:R-:W-:Y:S01]  /*0820*/  @P4 LEA R34, P6, R18, R34, 0x2 ;  /* 0x0000002212224211 */ /* 0x020fe200078c10ff */
[----:B------:R-:W-:Y:S01]  /*0830*/  @P5 IMAD.WIDE.U32 R20, R8, R16, R20 ;  /* 0x0000001008145225 */ /* 0x000fe200078e0014 */
[----:B------:R-:W-:Y:S02]  /*0840*/  @P0 MOV R19, R39 ;  /* 0x0000002700130202 */ /* 0x000fe40000000f00 */
[----:B------:R-:W-:Y:S01]  /*0850*/  @P4 LEA.HI.X R35, R18, R35, R29, 0x2, P6 ;  /* 0x0000002312234211 */ /* 0x000fe200030f141d */
[----:B--2---:R-:W-:Y:S01]  /*0860*/  @P0 IMAD R23, R23, R12, RZ ;  /* 0x0000000c17170224 */ /* 0x004fe200078e02ff */
[----:B------:R-:W-:-:S02]  /*0870*/  @P0 MOV R18, R36 ;  /* 0x0000002400120202 */ /* 0x000fc40000000f00 */
[----:B------:R-:W-:Y:S01]  /*0880*/  @P5 IADD3 R8, R21, R17, RZ ;  /* 0x0000001115085210 */ /* 0x000fe20007ffe0ff */
[----:B------:R-:W-:Y:S01]  /*0890*/  @P0 IMAD R23, R6, R13, R23 ;  /* 0x0000000d06170224 */ /* 0x000fe200078e0217 */
[----:B0-----:R-:W-:Y:S01]  /*08a0*/  @P5 LEA R14, P6, R20, R14, 0x2 ;  /* 0x0000000e140e5211 */ /* 0x001fe200078c10ff */
[----:B------:R-:W-:Y:S01]  /*08b0*/  @P0 IMAD.WIDE.U32 R12, R6, R12, R18 ;  /* 0x0000000c060c0225 */ /* 0x000fe200078e0012 */
[----:B------:R-:W-:Y:S02]  /*08c0*/  CS2R R16, SRZ ;  /* 0x0000000000107805 */ /* 0x000fe4000001ff00 */
[----:B------:R-:W-:Y:S02]  /*08d0*/  IADD3 R43, R3, 0x1c0, RZ ;  /* 0x000001c0032b7810 */ /* 0x000fe40007ffe0ff */
[----:B------:R-:W-:Y:S02]  /*08e0*/  @P5 LEA.HI.X R15, R20, R15, R8, 0x2, P6 ;  /* 0x0000000f140f5211 */ /* 0x000fe400030f1408 */
[----:B------:R-:W-:-:S02]  /*08f0*/  @P0 IADD3 R6, R13, R23, RZ ;  /* 0x000000170d060210 */ /* 0x000fc40007ffe0ff */
[C---:B-1----:R-:W-:Y:S01]  /*0900*/  @P0 LEA R30, P6, R12.reuse, R30, 0x2 ;  /* 0x0000001e0c1e0211 */ /* 0x042fe200078c10ff */
[----:B------:R0:W2:Y:S01]  /*0910*/  @P5 LDG.E.64 R16, desc[UR8][R14.64] ;  /* 0x000000080e105981 */ /* 0x0000a2000c1e1b00 */
[----:B------:R-:W-:Y:S02]  /*0920*/  IADD3 R21, R3, 0x180, RZ ;  /* 0x0000018003157810 */ /* 0x000fe40007ffe0ff */
[----:B------:R-:W-:Y:S02]  /*0930*/  @P0 LEA.HI.X R31, R12, R31, R6, 0x2, P6 ;  /* 0x0000001f0c1f0211 */ /* 0x000fe400030f1406 */
[----:B------:R-:W-:Y:S02]  /*0940*/  ISETP.GE.U32.AND P6, PT, R43, UR6, PT ;  /* 0x000000062b007c0c */ /* 0x000fe4000bfc6070 */
[----:B------:R-:W-:Y:S02]  /*0950*/  SHF.R.S32.HI R13, RZ, 0x1f, R43 ;  /* 0x0000001fff0d7819 */ /* 0x000fe4000001142b */
[----:B------:R-:W-:-:S02]  /*0960*/  ISETP.GE.U32.AND P5, PT, R21, UR6, PT ;  /* 0x0000000615007c0c */ /* 0x000fc4000bfa6070 */
[----:B------:R-:W-:Y:S02]  /*0970*/  SHF.R.S32.HI R19, RZ, 0x1f, R21 ;  /* 0x0000001fff137819 */ /* 0x000fe40000011415 */
[----:B------:R-:W-:Y:S02]  /*0980*/  ISETP.GE.AND.EX P6, PT, R13, UR7, PT, P6 ;  /* 0x000000070d007c0c */ /* 0x000fe4000bfc6360 */
[----:B------:R-:W-:Y:S02]  /*0990*/  ISETP.GE.AND.EX P5, PT, R19, UR7, PT, P5 ;  /* 0x0000000713007c0c */ /* 0x000fe4000bfa6350 */
[C---:B------:R-:W-:Y:S02]  /*09a0*/  ISETP.LT.U32.AND P6, PT, R2.reuse, 0x80, !P6 ;  /* 0x000000800200780c */ /* 0x040fe400077c1070 */
[----:B------:R-:W-:-:S11]  /*09b0*/  ISETP.LT.U32.AND P5, PT, R2, 0x80, !P5 ;  /* 0x000000800200780c */ /* 0x000fd60006fa1070 */
[----:B------:R-:W1:Y:S08]  /*09c0*/  @P6 LDC.64 R28, c[0x0][0x270] ;  /* 0x00009c00ff1c6b82 */ /* 0x000e700000000a00 */
[----:B------:R-:W3:Y:S01]  /*09d0*/  @P5 LDC.64 R32, c[0x0][0x270] ;  /* 0x00009c00ff205b82 */ /* 0x000ee20000000a00 */
[----:B------:R-:W-:-:S07]  /*09e0*/  @P5 MOV R12, R36 ;  /* 0x00000024000c5202 */ /* 0x000fce0000000f00 */
[----:B0-----:R-:W0:Y:S01]  /*09f0*/  @P5 LDC.64 R14, c[0x0][0x220] ;  /* 0x00008800ff0e5b82 */ /* 0x001e220000000a00 */
[----:B-1----:R-:W-:Y:S01]  /*0a00*/  @P6 IMAD R6, R13, R28, RZ ;  /* 0x0000001c0d066224 */ /* 0x002fe200078e02ff */
[----:B------:R-:W-:Y:S01]  /*0a10*/  @P5 MOV R13, R39 ;  /* 0x00000027000d5202 */ /* 0x000fe20000000f00 */
[----:B---3--:R-:W-:Y:S01]  /*0a20*/  @P5 IMAD R8, R19, R32, RZ ;  /* 0x0000002013085224 */ /* 0x008fe200078e02ff */
[----:B------:R-:W-:-:S03]  /*0a30*/  CS2R R18, SRZ ;  /* 0x0000000000127805 */ /* 0x000fc6000001ff00 */
[C---:B------:R-:W-:Y:S02]  /*0a40*/  @P5 IMAD R8, R21.reuse, R33, R8 ;  /* 0x0000002115085224 */ /* 0x040fe400078e0208 */
[----:B------:R-:W-:Y:S01]  /*0a50*/  @P5 IMAD.WIDE.U32 R32, R21, R32, R12 ;  /* 0x0000002015205225 */ /* 0x000fe200078e000c */
[----:B------:R-:W-:Y:S01]  /*0a60*/  CS2R R20, SRZ ;  /* 0x0000000000147805 */ /* 0x000fe2000001ff00 */
[----:B------:R-:W1:Y:S01]  /*0a70*/  @P6 LDC.64 R12, c[0x0][0x220] ;  /* 0x00008800ff0c6b82 */ /* 0x000e620000000a00 */
[----:B------:R3:W4:Y:S01]  /*0a80*/  @P3 LDG.E.64 R18, desc[UR8][R26.64] ;  /* 0x000000081a123981 */ /* 0x000722000c1e1b00 */
[----:B------:R-:W-:-:S03]  /*0a90*/  CS2R R22, SRZ ;  /* 0x0000000000167805 */ /* 0x000fc6000001ff00 */
[----:B------:R5:W2:Y:S04]  /*0aa0*/  @P2 LDG.E.64 R20, desc[UR8][R24.64] ;  /* 0x0000000818142981 */ /* 0x000aa8000c1e1b00 */
[----:B------:R-:W2:Y:S01]  /*0ab0*/  @P1 LDG.E.64 R22, desc[UR8][R44.64] ;  /* 0x000000082c161981 */ /* 0x000ea2000c1e1b00 */
[----:B---3--:R-:W-:Y:S02]  /*0ac0*/  CS2R R26, SRZ ;  /* 0x00000000001a7805 */ /* 0x008fe4000001ff00 */
[----:B-----5:R-:W-:-:S04]  /*0ad0*/  CS2R R24, SRZ ;  /* 0x0000000000187805 */ /* 0x020fc8000001ff00 */
[----:B------:R3:W5:Y:S01]  /*0ae0*/  @P0 LDG.E.64 R26, desc[UR8][R30.64] ;  /* 0x000000081e1a0981 */ /* 0x000762000c1e1b00 */
[----:B------:R-:W-:-:S03]  /*0af0*/  @P6 IMAD R6, R43, R29, R6 ;  /* 0x0000001d2b066224 */ /* 0x000fc600078e0206 */
[----:B------:R2:W5:Y:S01]  /*0b00*/  @P4 LDG.E.64 R24, desc[UR8][R34.64] ;  /* 0x0000000822184981 */ /* 0x000562000c1e1b00 */
[----:B------:R-:W-:Y:S02]  /*0b10*/  @P5 IADD3 R8, R33, R8, RZ ;  /* 0x0000000821085210 */ /* 0x000fe40007ffe0ff */
[----:B---3--:R-:W-:Y:S02]  /*0b20*/  @P6 MOV R30, R36 ;  /* 0x00000024001e6202 */ /* 0x008fe40000000f00 */
[----:B------:R-:W-:Y:S02]  /*0b30*/  @P6 MOV R31, R39 ;  /* 0x00000027001f6202 */ /* 0x000fe40000000f00 */
[----:B0-----:R-:W-:Y:S01]  /*0b40*/  @P5 LEA R14, P0, R32, R14, 0x2 ;  /* 0x0000000e200e5211 */ /* 0x001fe200078010ff */
[----:B------:R-:W-:-:S03]  /*0b50*/  @P6 IMAD.WIDE.U32 R42, R43, R28, R30 ;  /* 0x0000001c2b2a6225 */ /* 0x000fc600078e001e */
[----:B------:R-:W-:Y:S02]  /*0b60*/  @P5 LEA.HI.X R15, R32, R15, R8, 0x2, P0 ;  /* 0x0000000f200f5211 */ /* 0x000fe400000f1408 */
[----:B------:R-:W-:Y:S02]  /*0b70*/  CS2R R28, SRZ ;  /* 0x00000000001c7805 */ /* 0x000fe4000001ff00 */
[----:B------:R-:W-:Y:S02]  /*0b80*/  @P6 IADD3 R6, R43, R6, RZ ;  /* 0x000000062b066210 */ /* 0x000fe40007ffe0ff */
[C---:B-1----:R-:W-:Y:S02]  /*0b90*/  @P6 LEA R12, P0, R42.reuse, R12, 0x2 ;  /* 0x0000000c2a0c6211 */ /* 0x042fe400078010ff */
[----:B------:R-:W-:Y:S01]  /*0ba0*/  CS2R R30, SRZ ;  /* 0x00000000001e7805 */ /* 0x000fe2000001ff00 */
[----:B------:R0:W3:Y:S01]  /*0bb0*/  @P5 LDG.E.64 R28, desc[UR8][R14.64] ;  /* 0x000000080e1c5981 */ /* 0x0000e2000c1e1b00 */
[----:B------:R-:W-:-:S05]  /*0bc0*/  @P6 LEA.HI.X R13, R42, R13, R6, 0x2, P0 ;  /* 0x0000000d2a0d6211 */ /* 0x000fca00000f1406 */
[----:B------:R1:W3:Y:S01]  /*0bd0*/  @P6 LDG.E.64 R30, desc[UR8][R12.64] ;  /* 0x000000080c1e6981 */ /* 0x0002e2000c1e1b00 */
[----:B------:R-:W0:Y:S02]  /*0be0*/  S2R R10, SR_LANEID ;  /* 0x00000000000a7919 */ /* 0x000e240000000000 */
[C---:B0-----:R-:W-:Y:S01]  /*0bf0*/  ISETP.GT.AND P0, PT, R10.reuse, 0x1e, PT ;  /* 0x0000001e0a00780c */ /* 0x041fe20003f04270 */
[----:B------:R-:W0:Y:S01]  /*0c00*/  S2UR UR7, SR_CgaCtaId ;  /* 0x00000000000779c3 */ /* 0x000e220000008800 */
[----:B------:R-:W-:Y:S01]  /*0c10*/  UMOV UR6, 0x400 ;  /* 0x0000040000067882 */ /* 0x000fe20000000000 */
[----:B------:R-:W-:Y:S01]  /*0c20*/  ISETP.NE.AND P5, PT, R10, RZ, PT ;  /* 0x000000ff0a00720c */ /* 0x000fe20003fa5270 */
[----:B0-----:R-:W-:Y:S01]  /*0c30*/  ULEA UR6, UR7, UR6, 0x18 ;  /* 0x0000000607067291 */ /* 0x001fe2000f8ec03f */
[----:B----4-:R-:W-:Y:S01]  /*0c40*/  FMUL.FTZ R33, R19, R19 ;  /* 0x0000001313217220 */ /* 0x010fe20000410000 */
[----:B------:R-:W-:Y:S01]  /*0c50*/  FADD.FTZ R6, R18, R19 ;  /* 0x0000001312067221 */ /* 0x000fe20000010000 */
[----:B--2---:R-:W-:-:S02]  /*0c60*/  FMUL.FTZ R43, R21, R21 ;  /* 0x00000015152b7220 */ /* 0x004fc40000410000 */
[----:B------:R-:W-:Y:S01]  /*0c70*/  FFMA.FTZ R33, R18, R18, R33 ;  /* 0x0000001212217223 */ /* 0x000fe20000010021 */
[C---:B------:R-:W-:Y:S01]  /*0c80*/  FADD.FTZ R35, R20.reuse, R21 ;  /* 0x0000001514237221 */ /* 0x040fe20000010000 */
[----:B------:R-:W-:Y:S01]  /*0c90*/  FADD.FTZ R6, RZ, R6 ;  /* 0x00000006ff067221 */ /* 0x000fe20000010000 */
[----:B------:R-:W-:Y:S01]  /*0ca0*/  FFMA.FTZ R8, R20, R20, R43 ;  /* 0x0000001414087223 */ /* 0x000fe2000001002b */
[----:B------:R-:W-:Y:S01]  /*0cb0*/  FADD.FTZ R33, RZ, R33 ;  /* 0x00000021ff217221 */ /* 0x000fe20000010000 */
[----:B------:R-:W-:Y:S01]  /*0cc0*/  FMUL.FTZ R15, R23, R23 ;  /* 0x00000017170f7220 */ /* 0x000fe20000410000 */
[----:B------:R-:W-:Y:S01]  /*0cd0*/  FADD.FTZ R6, R6, R35 ;  /* 0x0000002306067221 */ /* 0x000fe20000010000 */
[C---:B-1----:R-:W-:Y:S01]  /*0ce0*/  FADD.FTZ R13, R22.reuse, R23 ;  /* 0x00000017160d7221 */ /* 0x042fe20000010000 */
[----:B------:R-:W-:Y:S01]  /*0cf0*/  FADD.FTZ R8, R33, R8 ;  /* 0x0000000821087221 */ /* 0x000fe20000010000 */
[----:B------:R-:W-:Y:S02]  /*0d00*/  FFMA.FTZ R15, R22, R22, R15 ;  /* 0x00000016160f7223 */ /* 0x000fe4000001000f */
[----:B------:R-:W-:Y:S01]  /*0d10*/  FADD.FTZ R6, R6, R13 ;  /* 0x0000000d06067221 */ /* 0x000fe20000010000 */
[----:B-----5:R-:W-:Y:S01]  /*0d20*/  FMUL.FTZ R33, R25, R25 ;  /* 0x0000001919217220 */ /* 0x020fe20000410000 */
[----:B------:R-:W-:Y:S01]  /*0d30*/  FADD.FTZ R13, R24, R25 ;  /* 0x00000019180d7221 */ /* 0x000fe20000010000 */
[----:B------:R-:W-:Y:S01]  /*0d40*/  FADD.FTZ R8, R8, R15 ;  /* 0x0000000f08087221 */ /* 0x000fe20000010000 */
[----:B------:R-:W-:Y:S01]  /*0d50*/  FMUL.FTZ R15, R17, R17 ;  /* 0x00000011110f7220 */ /* 0x000fe20000410000 */
[----:B------:R-:W-:Y:S01]  /*0d60*/  FFMA.FTZ R33, R24, R24, R33 ;  /* 0x0000001818217223 */ /* 0x000fe20000010021 */
[----:B------:R-:W-:Y:S01]  /*0d70*/  FADD.FTZ R6, R6, R13 ;  /* 0x0000000d06067221 */ /* 0x000fe20000010000 */
[C---:B------:R-:W-:Y:S01]  /*0d80*/  FADD.FTZ R13, R16.reuse, R17 ;  /* 0x00000011100d7221 */ /* 0x040fe20000010000 */
[----:B------:R-:W-:Y:S01]  /*0d90*/  FFMA.FTZ R15, R16, R16, R15 ;  /* 0x00000010100f7223 */ /* 0x000fe2000001000f */
[----:B------:R-:W-:Y:S01]  /*0da0*/  FADD.FTZ R8, R8, R33 ;  /* 0x0000002108087221 */ /* 0x000fe20000010000 */
[----:B------:R-:W-:Y:S01]  /*0db0*/  FMUL.FTZ R33, R27, R27 ;  /* 0x0000001b1b217220 */ /* 0x000fe20000410000 */
[----:B------:R-:W-:Y:S01]  /*0dc0*/  FADD.FTZ R6, R6, R13 ;  /* 0x0000000d06067221 */ /* 0x000fe20000010000 */
[----:B------:R-:W-:Y:S01]  /*0dd0*/  FADD.FTZ R13, R26, R27 ;  /* 0x0000001b1a0d7221 */ /* 0x000fe20000010000 */
[----:B------:R-:W-:Y:S01]  /*0de0*/  FADD.FTZ R8, R8, R15 ;  /* 0x0000000f08087221 */ /* 0x000fe20000010000 */
[----:B------:R-:W-:-:S02]  /*0df0*/  FFMA.FTZ R33, R26, R26, R33 ;  /* 0x0000001a1a217223 */ /* 0x000fc40000010021 */
[----:B------:R-:W-:Y:S02]  /*0e00*/  FADD.FTZ R6, R6, R13 ;  /* 0x0000000d06067221 */ /* 0x000fe40000010000 */
[----:B------:R-:W-:Y:S01]  /*0e10*/  FADD.FTZ R8, R8, R33 ;  /* 0x0000002108087221 */ /* 0x000fe20000010000 */
[----:B---3--:R-:W-:Y:S01]  /*0e20*/  FMUL.FTZ R15, R29, R29 ;  /* 0x0000001d1d0f7220 */ /* 0x008fe20000410000 */
[----:B------:R-:W-:-:S03]  /*0e30*/  FADD.FTZ R13, R28, R29 ;  /* 0x0000001d1c0d7221 */ /* 0x000fc60000010000 */
        /* <DEDUP_REMOVED lines=31> */
[----:B------:R-:W-:Y:S01]  /*1030*/  LEA.HI R15, R15, R2, RZ, 0x5 ;  /* 0x000000020f0f7211 */ /* 0x000fe200078f28ff */
[----:B------:R-:W2:Y:S03]  /*1040*/  LDC R6, c[0x0][0xc] ;  /* 0x00000300ff067b82 */ /* 0x000ea60000000800 */
[----:B------:R-:W-:-:S04]  /*1050*/  SHF.R.S32.HI R15, RZ, 0x5, R15 ;  /* 0x00000005ff0f7819 */ /* 0x000fc8000001140f */
[----:B------:R-:W-:-:S03]  /*1060*/  LEA R15, R15, UR6, 0x3 ;  /* 0x000000060f0f7c11 */ /* 0x000fc6000f8e18ff */
[----:B0-----:R-:W-:Y:S01]  /*1070*/  @!P0 FADD.FTZ R32, R32, R13 ;  /* 0x0000000d20208221 */ /* 0x001fe20000010000 */
[----:B-1----:R-:W-:-:S05]  /*1080*/  @!P0 FADD.FTZ R33, R33, R8 ;  /* 0x0000000821218221 */ /* 0x002fca0000010000 */
        /* <DEDUP_REMOVED lines=17> */
.L_x_2147:
[----:B------:R-:W-:Y:S05]  /*11a0*/  BSYNC B0 ;  /* 0x0000000000007941 */ /* 0x000fea0003800000 */
.L_x_2146:
        /* <DEDUP_REMOVED lines=29> */
.L_x_2150:
[----:B------:R-:W2:Y:S04]  /*1380*/  LDG.E.STRONG.GPU R8, desc[UR8][R12.64] ;  /* 0x000000080c087981 */ /* 0x000ea8000c1ef900 */
[----:B--2---:R-:W-:Y:S01]  /*1390*/  CCTL.IVALL ;  /* 0x00000000ff00798f */ /* 0x004fe20002000000 */
[----:B------:R-:W-:Y:S05]  /*13a0*/  YIELD ;  /* 0x0000000000007946 */ /* 0x000fea0003800000 */
[----:B------:R-:W-:-:S13]  /*13b0*/  ISETP.NE.AND P0, PT, R8, R35, PT ;  /* 0x000000230800720c */ /* 0x000fda0003f05270 */
[----:B------:R-:W-:Y:S05]  /*13c0*/  @P0 BRA `(.L_x_2150) ;  /* 0xfffffffc00ec0947 */ /* 0x000fea000383ffff */
.L_x_2149:
[----:B------:R-:W-:Y:S01]  /*13d0*/  ISETP.NE.AND P0, PT, R6, RZ, PT ;  /* 0x000000ff0600720c */ /* 0x000fe20003f05270 */
[----:B------:R-:W-:Y:S05]  /*13e0*/  WARPSYNC.ALL ;  /* 0x0000000000007948 */ /* 0x000fea0003800000 */
[----:B------:R-:W-:Y:S07]  /*13f0*/  BAR.SYNC.DEFER_BLOCKING 0x0 ;  /* 0x0000000000007b1d */ /* 0x000fee0000010000 */
[----:B------:R-:W-:Y:S05]  /*1400*/  @!P0 BRA `(.L_x_2148) ;  /* 0x0000000c00e88947 */ /* 0x000fea0003800000 */
[----:B------:R-:W-:Y:S01]  /*1410*/  IADD3 R8, R6, -0x1, RZ ;  /* 0xffffffff06087810 */ /* 0x000fe20007ffe0ff */
[----:B0-----:R-:W-:-:S03]  /*1420*/  HFMA2.MMA R13, -RZ, RZ, 0, 0 ;  /* 0x00000000ff0d7435 */ /* 0x001fc600000001ff */
[----:B------:R-:W-:-:S13]  /*1430*/  ISETP.GE.U32.AND P0, PT, R8, 0x3, PT ;  /* 0x000000030800780c */ /* 0x000fda0003f06070 */
        /* <DEDUP_REMOVED lines=10> */
.L_x_2154:
        /* <DEDUP_REMOVED lines=115> */
.L_x_2153:
        /* <DEDUP_REMOVED lines=49> */
[----:B------:R-:W-:Y:S01]  /*1f20*/  @!P6 IMAD R15, R10, UR12, R0 ;  /* 0x0000000c0a0fec24 */ /* 0x000fe2000f8e0200 */
[----:B------:R-:W2:Y:S03]  /*1f30*/  @!P0 LDG.E.64 R12, desc[UR8][R34.64] ;  /* 0x00000008220c8981 */ /* 0x000ea6000c1e1b00 */
[----:B------:R-:W-:-:S06]  /*1f40*/  @!P6 IMAD.WIDE.U32 R14, R15, 0x8, R42 ;  /* 0x000000080f0ee825 */ /* 0x000fcc00078e002a */
[----:B------:R-:W3:Y:S01]  /*1f50*/  @!P6 LDG.E.64 R14, desc[UR8][R14.64] ;  /* 0x000000080e0ee981 */ /* 0x000ee2000c1e1b00 */
[----:B------:R-:W-:-:S04]  /*1f60*/  IADD3 R8, R8, -0x4, RZ ;  /* 0xfffffffc08087810 */ /* 0x000fc80007ffe0ff */
[----:B------:R-:W-:Y:S01]  /*1f70*/  IADD3 R8, R8, -0x4, RZ ;  /* 0xfffffffc08087810 */ /* 0x000fe20007ffe0ff */
[----:B--2---:R-:W-:Y:S01]  /*1f80*/  @!P0 FADD.FTZ R32, R32, R12 ;  /* 0x0000000c20208221 */ /* 0x004fe20000010000 */
[----:B------:R-:W-:Y:S01]  /*1f90*/  @!P0 FADD.FTZ R33, R33, R13 ;  /* 0x0000000d21218221 */ /* 0x000fe20000010000 */
[----:B------:R-:W-:Y:S02]  /*1fa0*/  PLOP3.LUT P0, PT, PT, PT, PT, 0x8, 0x0 ;  /* 0x000000000000781c */ /* 0x000fe40003f0e170 */
[----:B------:R-:W-:Y:S01]  /*1fb0*/  IADD3 R13, R45, 0x4, RZ ;  /* 0x000000042d0d7810 */ /* 0x000fe20007ffe0ff */
[----:B---3--:R-:W-:Y:S01]  /*1fc0*/  @!P6 FADD.FTZ R32, R32, R14 ;  /* 0x0000000e2020e221 */ /* 0x008fe20000010000 */
[----:B------:R-:W-:-:S09]  /*1fd0*/  @!P6 FADD.FTZ R33, R33, R15 ;  /* 0x0000000f2121e221 */ /* 0x000fd20000010000 */
.L_x_2155:
[----:B------:R-:W-:-:S13]  /*1fe0*/  ISETP.NE.OR P0, PT, R8, RZ, P0 ;  /* 0x000000ff0800720c */ /* 0x000fda0000705670 */
[----:B------:R-:W-:Y:S05]  /*1ff0*/  @!P0 BRA `(.L_x_2151) ;  /* 0x00000000007c8947 */ /* 0x000fea0003800000 */
.L_x_2152:
        /* <DEDUP_REMOVED lines=31> */
.L_x_2151:
        /* <DEDUP_REMOVED lines=11> */
.L_x_2157:
[----:B------:R-:W-:Y:S05]  /*22a0*/  BSYNC B0 ;  /* 0x0000000000007941 */ /* 0x000fea0003800000 */
.L_x_2156:
        /* <DEDUP_REMOVED lines=16> */
.L_x_2148:
[----:B------:R-:W-:Y:S01]  /*23b0*/  ULDC.64 UR6, c[0x0][0x218] ;  /* 0x0000860000067ab9 */ /* 0x000fe20000000a00 */
[----:B------:R-:W-:Y:S01]  /*23c0*/  LOP3.LUT P0, RZ, R2, UR10, RZ, 0xfc, !PT ;  /* 0x0000000a02ff7c12 */ /* 0x000fe2000f80fcff */
[----:B------:R-:W-:Y:S01]  /*23d0*/  ULDC.64 UR14, c[0x0][0x228] ;  /* 0x00008a00000e7ab9 */ /* 0x000fe20000000a00 */
[----:B------:R-:W-:Y:S01]  /*23e0*/  ISETP.EQ.U32.AND P6, PT, RZ, UR6, PT ;  /* 0x00000006ff007c0c */ /* 0x000fe2000bfc2070 */
[----:B------:R-:W-:Y:S01]  /*23f0*/  UMOV UR6, 0x400 ;  /* 0x0000040000067882 */ /* 0x000fe20000000000 */
[C---:B------:R-:W-:Y:S01]  /*2400*/  SHF.L.U64.HI R8, R40.reuse, 0x2, R41 ;  /* 0x0000000228087819 */ /* 0x040fe20000010229 */
[----:B------:R-:W-:Y:S01]  /*2410*/  ULDC.64 UR16, c[0x0][0x278] ;  /* 0x00009e0000107ab9 */ /* 0x000fe20000000a00 */
[----:B------:R-:W-:Y:S01]  /*2420*/  ISETP.EQ.OR.EX P0, PT, RZ, UR7, P0, P6 ;  /* 0x00000007ff007c0c */ /* 0x000fe20008702760 */
[----:B------:R-:W1:Y:S01]  /*2430*/  S2UR UR7, SR_CgaCtaId ;  /* 0x00000000000779c3 */ /* 0x000e620000008800 */
[----:B------:R-:W-:Y:S02]  /*2440*/  MOV R41, UR11 ;  /* 0x0000000b00297c02 */ /* 0x000fe40008000f00 */
[----:B------:R-:W-:-:S04]  /*2450*/  SHF.L.U32 R6, R40, 0x2, RZ ;  /* 0x0000000228067819 */ /* 0x000fc800000006ff */
[----:B0-----:R-:W-:-:S04]  /*2460*/  IADD3 R12, P6, R6, UR14, RZ ;  /* 0x0000000e060c7c10 */ /* 0x001fc8000ffde0ff */
[----:B------:R-:W-:Y:S01]  /*2470*/  IADD3.X R13, R8, UR15, RZ, P6, !PT ;  /* 0x0000000f080d7c10 */ /* 0x000fe2000b7fe4ff */
[----:B------:R-:W0:Y:S01]  /*2480*/  @!P0 LDC.64 R14, c[0x0][0x218] ;  /* 0x00008600ff0e8b82 */ /* 0x000e220000000a00 */
[----:B------:R-:W-:Y:S01]  /*2490*/  ULDC.64 UR14, c[0x0][0x230] ;  /* 0x00008c00000e7ab9 */ /* 0x000fe20000000a00 */
[----:B-1----:R-:W-:-:S03]  /*24a0*/  ULEA UR6, UR7, UR6, 0x18 ;  /* 0x0000000607067291 */ /* 0x002fc6000f8ec03f */
[----:B------:R-:W-:Y:S02]  /*24b0*/  ULDC UR7, c[0x0][0x2a4] ;  /* 0x0000a90000077ab9 */ /* 0x000fe40000000800 */
[----:B------:R-:W-:Y:S01]  /*24c0*/  @!P0 FMUL.FTZ R35, R33, UR7 ;  /* 0x0000000721238c20 */ /* 0x000fe20008410000 */
[----:B------:R-:W-:-:S03]  /*24d0*/  @!P0 FMUL.FTZ R34, R32, UR7 ;  /* 0x0000000720228c20 */ /* 0x000fc60008410000 */
[----:B------:R-:W-:Y:S01]  /*24e0*/  @!P5 STS.64 [UR6+0x30], R32 ;  /* 0x00003020ff00d988 */ /* 0x000fe20008000a06 */
[----:B0-----:R-:W-:Y:S01]  /*24f0*/  @!P0 IMAD.WIDE R40, R41, 0x8, R14 ;  /* 0x0000000829288825 */ /* 0x001fe200078e020e */
[----:B------:R-:W-:-:S04]  /*2500*/  IADD3 R14, P6, R6, UR14, RZ ;  /* 0x0000000e060e7c10 */ /* 0x000fc8000ffde0ff */
[----:B------:R-:W-:Y:S01]  /*2510*/  @!P0 STG.E.64 desc[UR8][R40.64], R34 ;  /* 0x0000002228008986 */ /* 0x000fe2000c101b08 */
[----:B------:R-:W-:Y:S01]  /*2520*/  IADD3.X R15, R8, UR15, RZ, P6, !PT ;  /* 0x0000000f080f7c10 */ /* 0x000fe2000b7fe4ff */
[----:B------:R-:W-:Y:S06]  /*2530*/  BAR.SYNC.DEFER_BLOCKING 0x0 ;  /* 0x0000000000007b1d */ /* 0x000fec0000010000 */
[----:B------:R-:W2:Y:S04]  /*2540*/  LDG.E.64 R12, desc[UR8][R12.64] ;  /* 0x000000080c0c7981 */ /* 0x000ea8000c1e1b00 */
[----:B------:R-:W2:Y:S01]  /*2550*/  LDG.E.64 R14, desc[UR8][R14.64] ;  /* 0x000000080e0e7981 */ /* 0x000ea2000c1e1b00 */
[----:B------:R-:W-:-:S03]  /*2560*/  ISETP.NE.AND P6, PT, RZ, UR13, PT ;  /* 0x0000000dff007c0c */ /* 0x000fc6000bfc5270 */
[----:B------:R-:W0:Y:S02]  /*2570*/  LDS.64 R42, [UR6+0x30] ;  /* 0x00003006ff2a7984 */ /* 0x000e240008000a00 */
[----:B0-----:R-:W-:-:S04]  /*2580*/  FMUL.FTZ R6, R42, UR7 ;  /* 0x000000072a067c20 */ /* 0x001fc80008410000 */
[C---:B------:R-:W-:Y:S01]  /*2590*/  FMUL.FTZ R8, R6.reuse, R6 ;  /* 0x0000000606087220 */ /* 0x040fe20000410000 */
[C---:B------:R-:W-:Y:S01]  /*25a0*/  FADD.FTZ R18, -R6.reuse, R18 ;  /* 0x0000001206127221 */ /* 0x040fe20000010100 */
[C---:B------:R-:W-:Y:S01]  /*25b0*/  FADD.FTZ R32, -R6.reuse, R19 ;  /* 0x0000001306207221 */ /* 0x040fe20000010100 */
[----:B------:R-:W-:Y:S01]  /*25c0*/  FADD.FTZ R34, -R6, R21 ;  /* 0x0000001506227221 */ /* 0x000fe20000010100 */
[----:B------:R-:W-:-:S05]  /*25d0*/  FFMA.FTZ R8, R43, UR7, -R8 ;  /* 0x000000072b087c23 */ /* 0x000fca0008010808 */
[----:B------:R-:W-:-:S13]  /*25e0*/  FSETP.GTU.FTZ.AND P0, PT, R8, RZ, PT ;  /* 0x000000ff0800720b */ /* 0x000fda0003f1c000 */
[----:B------:R-:W-:Y:S01]  /*25f0*/  VOTEU.ANY UP0, P0 ;  /* 0x00000000003f7886 */ /* 0x000fe20000000100 */
[----:B------:R-:W-:-:S04]  /*2600*/  PLOP3.LUT P0, PT, PT, PT, UP0, 0x80, 0x0 ;  /* 0x000000000000781c */ /* 0x000fc80003f0f008 */
[----:B------:R-:W-:-:S09]  /*2610*/  @UP0 ULDC UR6, c[0x0][0x238] ;  /* 0x00008e0000060ab9 */ /* 0x000fd20000000800 */
[----:B------:R-:W-:Y:S01]  /*2620*/  @P0 FADD.FTZ R10, R8, UR6 ;  /* 0x00000006080a0e21 */ /* 0x000fe20008010000 */
[----:B------:R-:W-:Y:S01]  /*2630*/  UMOV UR6, 0x3f800000 ;  /* 0x3f80000000067882 */ /* 0x000fe20000000000 */
[----:B------:R-:W-:-:S04]  /*2640*/  IADD3 R8, R3, 0x100, RZ ;  /* 0x0000010003087810 */ /* 0x000fc80007ffe0ff */
[----:B------:R-:W0:Y:S02]  /*2650*/  @P0 MUFU.RSQ R10, R10 ;  /* 0x0000000a000a0308 */ /* 0x000e240000001400 */
[----:B0-----:R-:W-:Y:S01]  /*2660*/  @P0 R2UR UR7, R10 ;  /* 0x000000000a0702ca */ /* 0x001fe200000e0000 */
[----:B------:R-:W-:Y:S01]  /*2670*/  FADD.FTZ R10, -R6, R20 ;  /* 0x00000014060a7221 */ /* 0x000fe20000010100 */
[----:B------:R-:W-:-:S11]  /*2680*/  ISETP.GE.U32.AND P0, PT, R8, UR16, PT ;  /* 0x0000001008007c0c */ /* 0x000fd6000bf06070 */
        /* <DEDUP_REMOVED lines=16> */
.L_x_2158:
        /* <DEDUP_REMOVED lines=13> */
.L_x_2160:
[----:B------:R-:W-:Y:S05]  /*2860*/  BSYNC B0 ;  /* 0x0000000000007941 */ /* 0x000fea0003800000 */
.L_x_2159:
[----:B0-----:R-:W-:Y:S01]  /*2870*/  FMUL.FTZ R19, R10, UR6 ;  /* 0x000000060a137c20 */ /* 0x001fe20008410000 */
[----:B------:R-:W-:Y:S01]  /*2880*/  FMUL.FTZ R34, R34, UR6 ;  /* 0x0000000622227c20 */ /* 0x000fe20008410000 */
[C---:B------:R-:W-:Y:S01]  /*2890*/  FADD.FTZ R10, -R6.reuse, R22 ;  /* 0x00000016060a7221 */ /* 0x040fe20000010100 */
[----:B------:R-:W-:Y:S01]  /*28a0*/  FADD.FTZ R32, -R6, R23 ;  /* 0x0000001706207221 */ /* 0x000fe20000010100 */
        /* <DEDUP_REMOVED lines=13> */
.L_x_2161:
        /* <DEDUP_REMOVED lines=13> */
.L_x_2163:
[----:B------:R-:W-:Y:S05]  /*2a50*/  BSYNC B0 ;  /* 0x0000000000007941 */ /* 0x000fea0003800000 */
.L_x_2162:
        /* <DEDUP_REMOVED lines=17> */
.L_x_2164:
        /* <DEDUP_REMOVED lines=13> */
.L_x_2166:
[----:B------:R-:W-:Y:S05]  /*2c40*/  BSYNC B0 ;  /* 0x0000000000007941 */ /* 0x000fea0003800000 */
.L_x_2165:
[----:B0-----:R-:W-:Y:S01]  /*2c50*/  FMUL.FTZ R19, R24, UR6 ;  /* 0x0000000618137c20 */ /* 0x001fe20008410000 */
[----:B------:R-:W-:Y:S01]  /*2c60*/  FMUL.FTZ R20, R25, UR6 ;  /* 0x0000000619147c20 */ /* 0x000fe20008410000 */
[----:B------:R-:W-:Y:S02]  /*2c70*/  IADD3 R10, R3, 0x140, RZ ;  /* 0x00000140030a7810 */ /* 0x000fe40007ffe0ff */
[----:B------:R-:W-:Y:S01]  /*2c80*/  FFMA.FTZ R18, R12, R19, R14 ;  /* 0x000000130c127223 */ /* 0x000fe2000001000e */
[----:B------:R-:W-:Y:S01]  /*2c90*/  SHF.R.S32.HI R24, RZ, 0x1f, R8 ;  /* 0x0000001fff187819 */ /* 0x000fe20000011408 */
        /* <DEDUP_REMOVED lines=12> */
.L_x_2167:
[----:B------:R-:W-:Y:S04]  /*2d60*/  BSSY B0, `(.L_x_2168) ;  /* 0x000000f000007945 */ /* 0x000fe80003800000 */
[----:B------:R-:W-:Y:S05]  /*2d70*/  @!P4 BRA `(.L_x_2169) ;  /* 0x000000000034c947 */ /* 0x000fea0003800000 */
[----:B------:R-:W-:Y:S01]  /*2d80*/  IADD3 R23, R3, 0xc0, RZ ;  /* 0x000000c003177810 */ /* 0x000fe20007ffe0ff */
[----:B------:R-:W-:Y:S01]  /*2d90*/  ULDC.64 UR14, c[0x0][0x270] ;  /* 0x00009c00000e7ab9 */ /* 0x000fe20000000a00 */
[----:B------:R-:W-:Y:S02]  /*2da0*/  MOV R20, R36 ;  /* 0x0000002400147202 */ /* 0x000fe40000000f00 */
[----:B------:R-:W-:Y:S02]  /*2db0*/  SHF.R.S32.HI R22, RZ, 0x1f, R23 ;  /* 0x0000001fff167819 */ /* 0x000fe40000011417 */
[----:B------:R-:W-:-:S03]  /*2dc0*/  MOV R21, R39 ;  /* 0x0000002700157202 */ /* 0x000fc60000000f00 */
        /* <DEDUP_REMOVED lines=8> */
.L_x_2169:
[----:B------:R-:W-:Y:S05]  /*2e50*/  BSYNC B0 ;  /* 0x0000000000007941 */ /* 0x000fea0003800000 */
.L_x_2168:
[C---:B------:R-:W-:Y:S01]  /*2e60*/  FADD.FTZ R16, -R6.reuse, R16 ;  /* 0x0000001006107221 */ /* 0x040fe20000010100 */
[----:B0-----:R-:W-:Y:S01]  /*2e70*/  FADD.FTZ R18, -R6, R17 ;  /* 0x0000001106127221 */ /* 0x001fe20000010100 */
[----:B------:R-:W-:Y:S02]  /*2e80*/  ISETP.GE.U32.AND P5, PT, R10, UR16, PT ;  /* 0x000000100a007c0c */ /* 0x000fe4000bfa6070 */
[----:B------:R-:W-:Y:S01]  /*2e90*/  FMUL.FTZ R17, R16, UR6 ;  /* 0x0000000610117c20 */ /* 0x000fe20008410000 */
[----:B------:R-:W-:Y:S01]  /*2ea0*/  SHF.R.S32.HI R21, RZ, 0x1f, R10 ;  /* 0x0000001fff157819 */ /* 0x000fe2000001140a */
[----:B------:R-:W-:Y:S01]  /*2eb0*/  FMUL.FTZ R18, R18, UR6 ;  /* 0x0000000612127c20 */ /* 0x000fe20008410000 */
[----:B------:R-:W-:Y:S01]  /*2ec0*/  ISETP.GE.AND.EX P0, PT, R24, UR17, PT, P0 ;  /* 0x0000001118007c0c */ /* 0x000fe2000bf06300 */
[----:B------:R-:W-:Y:S01]  /*2ed0*/  FFMA.FTZ R16, R12, R17, R14 ;  /* 0x000000110c107223 */ /* 0x000fe2000001000e */
[----:B------:R-:W-:Y:S01]  /*2ee0*/  ISETP.GE.AND.EX P5, PT, R21, UR17, PT, P5 ;  /* 0x0000001115007c0c */ /* 0x000fe2000bfa6350 */
[----:B------:R-:W-:Y:S01]  /*2ef0*/  FFMA.FTZ R17, R13, R18, R15 ;  /* 0x000000120d117223 */ /* 0x000fe2000001000f */
[----:B------:R-:W-:-:S02]  /*2f00*/  ISETP.LT.U32.AND P0, PT, R2, 0x80, !P0 ;  /* 0x000000800200780c */ /* 0x000fc40004701070 */
[----:B------:R-:W-:Y:S01]  /*2f10*/  IADD3 R20, R3, 0x180, RZ ;  /* 0x0000018003147810 */ /* 0x000fe20007ffe0ff */
        /* <DEDUP_REMOVED lines=11> */
.L_x_2170:
        /* <DEDUP_REMOVED lines=13> */
.L_x_2172:
[----:B------:R-:W-:Y:S05]  /*30a0*/  BSYNC B0 ;  /* 0x0000000000007941 */ /* 0x000fea0003800000 */
.L_x_2171:
[C---:B------:R-:W-:Y:S01]  /*30b0*/  FADD.FTZ R26, -R6.reuse, R26 ;  /* 0x0000001a061a7221 */ /* 0x040fe20000010100 */
[----:B------:R-:W-:Y:S01]  /*30c0*/  FADD.FTZ R27, -R6, R27 ;  /* 0x0000001b061b7221 */ /* 0x000fe20000010100 */
[----:B------:R-:W-:Y:S02]  /*30d0*/  ISETP.GE.U32.AND P0, PT, R20, UR16, PT ;  /* 0x0000001014007c0c */ /* 0x000fe4000bf06070 */
[----:B0-----:R-:W-:Y:S01]  /*30e0*/  FMUL.FTZ R17, R26, UR6 ;  /* 0x000000061a117c20 */ /* 0x001fe20008410000 */
[----:B------:R-:W-:Y:S01]  /*30f0*/  FMUL.FTZ R18, R27, UR6 ;  /* 0x000000061b127c20 */ /* 0x000fe20008410000 */
[----:B------:R-:W-:Y:S02]  /*3100*/  ISETP.LT.U32.AND P5, PT, R2, 0x80, !P5 ;  /* 0x000000800200780c */ /* 0x000fe40006fa1070 */
[----:B------:R-:W-:Y:S01]  /*3110*/  FFMA.FTZ R16, R12, R17, R14 ;  /* 0x000000110c107223 */ /* 0x000fe2000001000e */
[----:B------:R-:W-:Y:S01]  /*3120*/  IADD3 R8, R3, 0x1c0, RZ ;  /* 0x000001c003087810 */ /* 0x000fe20007ffe0ff */
[----:B------:R-:W-:Y:S01]  /*3130*/  FFMA.FTZ R17, R13, R18, R15 ;  /* 0x000000120d117223 */ /* 0x000fe2000001000f */
[----:B------:R-:W-:Y:S08]  /*3140*/  @!P6 BRA `(.L_x_2173) ;  /* 0x000000000028e947 */ /* 0x000ff00003800000 */
        /* <DEDUP_REMOVED lines=10> */
.L_x_2173:
        /* <DEDUP_REMOVED lines=13> */
.L_x_2175:
[----:B------:R-:W-:Y:S05]  /*32c0*/  BSYNC B0 ;  /* 0x0000000000007941 */ /* 0x000fea0003800000 */
.L_x_2174:
[C---:B------:R-:W-:Y:S01]  /*32d0*/  FADD.FTZ R28, -R6.reuse, R28 ;  /* 0x0000001c061c7221 */ /* 0x040fe20000010100 */
[C---:B------:R-:W-:Y:S01]  /*32e0*/  FADD.FTZ R29, -R6.reuse, R29 ;  /* 0x0000001d061d7221 */ /* 0x040fe20000010100 */
[C---:B------:R-:W-:Y:S01]  /*32f0*/  FADD.FTZ R30, -R6.reuse, R30 ;  /* 0x0000001e061e7221 */ /* 0x040fe20000010100 */
[----:B------:R-:W-:Y:S01]  /*3300*/  FADD.FTZ R6, -R6, R31 ;  /* 0x0000001f06067221 */ /* 0x000fe20000010100 */
[----:B------:R-:W-:Y:S01]  /*3310*/  ISETP.GE.U32.AND P5, PT, R8, UR16, PT ;  /* 0x0000001008007c0c */ /* 0x000fe2000bfa6070 */
[----:B0-----:R-:W-:Y:S01]  /*3320*/  FMUL.FTZ R17, R28, UR6 ;  /* 0x000000061c117c20 */ /* 0x001fe20008410000 */
[----:B------:R-:W-:Y:S01]  /*3330*/  SHF.R.S32.HI R21, RZ, 0x1f, R20 ;  /* 0x0000001fff157819 */ /* 0x000fe20000011414 */
[----:B------:R-:W-:Y:S01]  /*3340*/  FMUL.FTZ R19, R30, UR6 ;  /* 0x000000061e137c20 */ /* 0x000fe20008410000 */
[----:B------:R-:W-:Y:S01]  /*3350*/  SHF.R.S32.HI R10, RZ, 0x1f, R8 ;  /* 0x0000001fff0a7819 */ /* 0x000fe20000011408 */
[----:B------:R-:W-:Y:S01]  /*3360*/  FMUL.FTZ R22, R6, UR6 ;  /* 0x0000000606167c20 */ /* 0x000fe20008410000 */
[----:B------:R-:W-:Y:S01]  /*3370*/  ISETP.GE.AND.EX P0, PT, R21, UR17, PT, P0 ;  /* 0x0000001115007c0c */ /* 0x000fe2000bf06300 */
[----:B------:R-:W-:Y:S01]  /*3380*/  FMUL.FTZ R6, R29, UR6 ;  /* 0x000000061d067c20 */ /* 0x000fe20008410000 */
[----:B------:R-:W-:Y:S01]  /*3390*/  ISETP.GE.AND.EX P5, PT, R10, UR17, PT, P5 ;  /* 0x000000110a007c0c */ /* 0x000fe2000bfa6350 */
[C-C-:B------:R-:W-:Y:S01]  /*33a0*/  FFMA.FTZ R18, R12.reuse, R17, R14.reuse ;  /* 0x000000110c127223 */ /* 0x140fe2000001000e */
[----:B------:R-:W-:Y:S01]  /*33b0*/  FFMA.FTZ R16, R12, R19, R14 ;  /* 0x000000130c107223 */ /* 0x000fe2000001000e */
[C---:B------:R-:W-:Y:S01]  /*33c0*/  ISETP.LT.U32.AND P0, PT, R2.reuse, 0x80, !P0 ;  /* 0x000000800200780c */ /* 0x040fe20004701070 */
[C-C-:B------:R-:W-:Y:S01]  /*33d0*/  FFMA.FTZ R17, R13.reuse, R22, R15.reuse ;  /* 0x000000160d117223 */ /* 0x140fe2000001000f */
        /* <DEDUP_REMOVED lines=13> */
.L_x_2176:
        /* <DEDUP_REMOVED lines=13> */
.L_x_2178:
[----:B------:R-:W-:Y:S05]  /*3580*/  BSYNC B0 ;  /* 0x0000000000007941 */ /* 0x000fea0003800000 */
.L_x_2177:
        /* <DEDUP_REMOVED lines=11> */
.L_x_2179:
[----:B------:R-:W-:Y:S04]  /*3640*/  BSSY B0, `(.L_x_2180) ;  /* 0x000000c000007945 */ /* 0x000fe80003800000 */
[----:B------:R-:W-:Y:S05]  /*3650*/  @!P5 BRA `(.L_x_2181) ;  /* 0x000000000028d947 */ /* 0x000fea0003800000 */
[----:B------:R-:W-:Y:S01]  /*3660*/  ULDC.64 UR6, c[0x0][0x270] ;  /* 0x00009c0000067ab9 */ /* 0x000fe20000000a00 */
[----:B------:R-:W-:Y:S01]  /*3670*/  MOV R37, R39 ;  /* 0x0000002700257202 */ /* 0x000fe20000000f00 */
[----:B0-----:R-:W-:Y:S02]  /*3680*/  IMAD R13, R10, UR6, RZ ;  /* 0x000000060a0d7c24 */ /* 0x001fe4000f8e02ff */
[----:B------:R-:W-:-:S04]  /*3690*/  IMAD.WIDE.U32 R36, R8, UR6, R36 ;  /* 0x0000000608247c25 */ /* 0x000fc8000f8e0024 */
[----:B------:R-:W-:Y:S01]  /*36a0*/  IMAD R13, R8, UR7, R13 ;  /* 0x00000007080d7c24 */ /* 0x000fe2000f8e020d */
[----:B------:R-:W-:Y:S02]  /*36b0*/  ULDC.64 UR6, c[0x0][0x210] ;  /* 0x0000840000067ab9 */ /* 0x000fe40000000a00 */
[----:B------:R-:W-:Y:S02]  /*36c0*/  LEA R12, P0, R36, UR6, 0x2 ;  /* 0x00000006240c7c11 */ /* 0x000fe4000f8010ff */
[----:B------:R-:W-:-:S04]  /*36d0*/  IADD3 R13, R37, R13, RZ ;  /* 0x0000000d250d7210 */ /* 0x000fc80007ffe0ff */
[----:B------:R-:W-:-:S05]  /*36e0*/  LEA.HI.X R13, R36, UR7, R13, 0x2, P0 ;  /* 0x00000007240d7c11 */ /* 0x000fca00080f140d */
[----:B------:R1:W-:Y:S02]  /*36f0*/  STG.E.64 desc[UR8][R12.64], R16 ;  /* 0x000000100c007986 */ /* 0x0003e4000c101b08 */
.L_x_2181:
[----:B------:R-:W-:Y:S05]  /*3700*/  BSYNC B0 ;  /* 0x0000000000007941 */ /* 0x000fea0003800000 */
.L_x_2180:
[----:B------:R-:W-:Y:S02]  /*3710*/  UIADD3 UR11, UR12, UR11, URZ ;  /* 0x0000000b0c0b7290 */ /* 0x000fe4000fffe03f */
[----:B------:R-:W-:Y:S02]  /*3720*/  UIADD3 UR4, UR4, 0x1, URZ ;  /* 0x0000000104047890 */ /* 0x000fe4000fffe03f */
[----:B------:R-:W-:-:S06]  /*3730*/  UISETP.GE.AND UP0, UPT, UR11, UR5, UPT ;  /* 0x000000050b00728c */ /* 0x000fcc000bf06270 */
[----:B------:R-:W-:-:S13]  /*3740*/  PLOP3.LUT P0, PT, PT, PT, UP0, 0x80, 0x0 ;  /* 0x000000000000781c */ /* 0x000fda0003f0f008 */
[----:B------:R-:W-:Y:S05]  /*3750*/  @!P0 BRA `(.L_x_2182) ;  /* 0xffffffc800b48947 */ /* 0x000fea000383ffff */
[----:B------:R-:W-:Y:S05]  /*3760*/  EXIT ;  /* 0x000000000000794d */ /* 0x000fea0003800000 */
.L_x_2183:
        /* <DEDUP_REMOVED lines=9> */
.L_x_2450:


//--------------------- .text._Z35group_norm_nhwc_fwd_one_pass_kernelI11Fp32IOBf16WLi64ELi4ELi128EEv26Group_norm_nhwc_fwd_params --------------------------
	.section	.text._Z35group_norm_nhwc_fwd_one_pass_kernelI11Fp32IOBf16WLi64ELi4ELi128EEv26Group_norm_nhwc_fwd_params,"ax",@progbits
	.align	128
        .global         _Z35group_norm_nhwc_fwd_one_pass_kernelI11Fp32IOBf16WLi64ELi4ELi128EEv26Group_norm_nhwc_fwd_params
        .type           _Z35group_norm_nhwc_fwd_one_pass_kernelI11Fp32IOBf16WLi64ELi4ELi128EEv26Group_norm_nhwc_fwd_params,@function
        .size           _Z35group_norm_nhwc_fwd_one_pass_kernelI11Fp32IOBf16WLi64ELi4ELi128EEv26Group_norm_nhwc_fwd_params,(.L_x_2451 - _Z35group_norm_nhwc_fwd_one_pass_kernelI11Fp32IOBf16WLi64ELi4ELi128EEv26Group_norm_nhwc_fwd_params)
        .other          _Z35group_norm_nhwc_fwd_one_pass_kernelI11Fp32IOBf16WLi64ELi4ELi128EEv26Group_norm_nhwc_fwd_params,@"STO_CUDA_ENTRY STV_DEFAULT"
_Z35group_norm_nhwc_fwd_one_pass_kernelI11Fp32IOBf16WLi64ELi4ELi128EEv26Group_norm_nhwc_fwd_params:
.text._Z35group_norm_nhwc_fwd_one_pass_kernelI11Fp32IOBf16WLi64ELi4ELi128EEv26Group_norm_nhwc_fwd_params:
        /* <DEDUP_REMOVED lines=37> */
.L_x_2199:
        /* <DEDUP_REMOVED lines=96> */
.L_x_2185:
[----:B------:R-:W-:Y:S05]  /*0850*/  BSYNC B0 ;  /* 0x0000000000007941 */ /* 0x000fea0003800000 */
.L_x_2184:
        /* <DEDUP_REMOVED lines=25> */
.L_x_2188:
[----:B0-----:R-:W2:Y:S04]  /*09f0*/  LDG.E.STRONG.GPU R10, desc[UR8][R8.64] ;  /* 0x00000008080a7981 */ /* 0x001ea8000c1ef900 */
[----:B--2---:R-:W-:Y:S01]  /*0a00*/  CCTL.IVALL ;  /* 0x00000000ff00798f */ /* 0x004fe20002000000 */
[----:B------:R-:W-:Y:S05]  /*0a10*/  YIELD ;  /* 0x0000000000007946 */ /* 0x000fea0003800000 */
[----:B------:R-:W-:-:S13]  /*0a20*/  ISETP.NE.AND P0, PT, R10, R21, PT ;  /* 0x000000150a00720c */ /* 0x000fda0003f05270 */
[----:B------:R-:W-:Y:S05]  /*0a30*/  @P0 BRA `(.L_x_2188) ;  /* 0xfffffffc00ec0947 */ /* 0x000fea000383ffff */
.L_x_2187:
        /* <DEDUP_REMOVED lines=17> */
.L_x_2192:
        /* <DEDUP_REMOVED lines=115> */
.L_x_2191:
        /* <DEDUP_REMOVED lines=61> */
.L_x_2193:
[----:B------:R-:W-:-:S13]  /*1650*/  ISETP.NE.OR P0, PT, R20, RZ, P0 ;  /* 0x000000ff1400720c */ /* 0x000fda0000705670 */
[----:B------:R-:W-:Y:S05]  /*1660*/  @!P0 BRA `(.L_x_2189) ;  /* 0x00000000007c8947 */ /* 0x000fea0003800000 */
.L_x_2190:
        /* <DEDUP_REMOVED lines=31> */
.L_x_2189:
        /* <DEDUP_REMOVED lines=12> */
.L_x_2195:
[----:B------:R-:W-:Y:S05]  /*1920*/  BSYNC B0 ;  /* 0x0000000000007941 */ /* 0x000fea0003800000 */
.L_x_2194:
        /* <DEDUP_REMOVED lines=16> */
.L_x_2186:
        /* <DEDUP_REMOVED lines=13> */
[----:B-1----:R-:W-:Y:S01]  /*1b00*/  ULEA UR5, UR6, UR5, 0x18 ;  /* 0x0000000506057291 */ /* 0x002fe2000f8ec03f */
[----:B0-----:R-:W-:-:S04]  /*1b10*/  @P1 IMAD.WIDE R20, R12, 0x8, R8 ;  /* 0x000000080c141825 */ /* 0x001fc800078e0208 */
[----:B------:R-:W-:Y:S01]  /*1b20*/  @P1 FMUL.FTZ R9, R15, UR11 ;  /* 0x0000000b0f091c20 */ /* 0x000fe20008410000 */
[----:B------:R-:W-:-:S03]  /*1b30*/  @P1 FMUL.FTZ R8, R14, UR11 ;  /* 0x0000000b0e081c20 */ /* 0x000fc60008410000 */
[----:B------:R-:W-:Y:S04]  /*1b40*/  @!P3 STS.64 [UR5+0x30], R14 ;  /* 0x0000300eff00b988 */ /* 0x000fe80008000a05 */
[----:B------:R-:W-:Y:S01]  /*1b50*/  @P1 STG.E.64 desc[UR8][R20.64], R8 ;  /* 0x0000000814001986 */ /* 0x000fe2000c101b08 */
[----:B------:R-:W-:Y:S06]  /*1b60*/  BAR.SYNC.DEFER_BLOCKING 0x0 ;  /* 0x0000000000007b1d */ /* 0x000fec0000010000 */
[----:B------:R-:W2:Y:S04]  /*1b70*/  LDG.E.U16 R28, desc[UR8][R18.64] ;  /* 0x00000008121c7981 */ /* 0x000ea8000c1e1500 */
[----:B------:R-:W3:Y:S04]  /*1b80*/  LDG.E.U16 R29, desc[UR8][R10.64] ;  /* 0x000000080a1d7981 */ /* 0x000ee8000c1e1500 */
[----:B------:R-:W0:Y:S04]  /*1b90*/  LDS.64 R26, [UR5+0x30] ;  /* 0x00003005ff1a7984 */ /* 0x000e280008000a00 */
[----:B------:R-:W4:Y:S04]  /*1ba0*/  LDG.E.U16 R18, desc[UR8][R18.64+0x2] ;  /* 0x0000020812127981 */ /* 0x000f28000c1e1500 */
[----:B------:R-:W5:Y:S01]  /*1bb0*/  LDG.E.U16 R10, desc[UR8][R10.64+0x2] ;  /* 0x000002080a0a7981 */ /* 0x000f62000c1e1500 */
[----:B0-----:R-:W-:-:S04]  /*1bc0*/  FMUL.FTZ R26, R26, UR11 ;  /* 0x0000000b1a1a7c20 */ /* 0x001fc80008410000 */
[----:B------:R-:W-:-:S04]  /*1bd0*/  FMUL.FTZ R8, R26, R26 ;  /* 0x0000001a1a087220 */ /* 0x000fc80000410000 */
[----:B------:R-:W-:-:S05]  /*1be0*/  FFMA.FTZ R27, R27, UR11, -R8 ;  /* 0x0000000b1b1b7c23 */ /* 0x000fca0008010808 */
[----:B------:R-:W-:-:S13]  /*1bf0*/  FSETP.GTU.FTZ.AND P0, PT, R27, RZ, PT ;  /* 0x000000ff1b00720b */ /* 0x000fda0003f1c000 */
[----:B------:R-:W0:Y:S02]  /*1c00*/  @P0 LDC R8, c[0x0][0x238] ;  /* 0x00008e00ff080b82 */ /* 0x000e240000000800 */
[----:B0-----:R-:W-:Y:S01]  /*1c10*/  @P0 FADD.FTZ R27, R27, R8 ;  /* 0x000000081b1b0221 */ /* 0x001fe20000010000 */
[----:B------:R-:W-:-:S10]  /*1c20*/  HFMA2.MMA R8, -RZ, RZ, 1.875, 0 ;  /* 0x3f800000ff087435 */ /* 0x000fd400000001ff */
[----:B------:R-:W0:Y:S01]  /*1c30*/  @P0 MUFU.RSQ R8, R27 ;  /* 0x0000001b00080308 */ /* 0x000e220000001400 */
[----:B------:R-:W-:Y:S01]  /*1c40*/  ISETP.NE.AND P0, PT, RZ, UR10, PT ;  /* 0x0000000aff007c0c */ /* 0x000fe2000bf05270 */
[C---:B------:R-:W-:Y:S01]  /*1c50*/  FADD.FTZ R9, -R26.reuse, R16 ;  /* 0x000000101a097221 */ /* 0x040fe20000010100 */
[----:B------:R-:W-:-:S03]  /*1c60*/  FADD.FTZ R17, -R26, R17 ;  /* 0x000000111a117221 */ /* 0x000fc60000010100 */
        /* <DEDUP_REMOVED lines=19> */
.L_x_2196:
        /* <DEDUP_REMOVED lines=14> */
.L_x_2198:
[----:B------:R-:W-:Y:S05]  /*1e80*/  BSYNC B0 ;  /* 0x0000000000007941 */ /* 0x000fea0003800000 */
.L_x_2197:
[----:B------:R-:W-:Y:S02]  /*1e90*/  IADD3 R12, R5, R12, RZ ;  /* 0x0000000c050c7210 */ /* 0x000fe40007ffe0ff */
[----:B------:R-:W-:Y:S02]  /*1ea0*/  IADD3 R6, R6, 0x1, RZ ;  /* 0x0000000106067810 */ /* 0x000fe40007ffe0ff */
[----:B------:R-:W-:-:S13]  /*1eb0*/  ISETP.GE.AND P0, PT, R12, UR4, PT ;  /* 0x000000040c007c0c */ /* 0x000fda000bf06270 */
[----:B------:R-:W-:Y:S05]  /*1ec0*/  @!P0 BRA `(.L_x_2199) ;  /* 0xffffffe000e08947 */ /* 0x000fea000383ffff */
[----:B------:R-:W-:Y:S05]  /*1ed0*/  EXIT ;  /* 0x000000000000794d */ /* 0x000fea0003800000 */
.L_x_2200:
        /* <DEDUP_REMOVED lines=10> */
.L_x_2451:


//--------------------- .text._Z35group_norm_nhwc_fwd_one_pass_kernelI11Fp32IOBf16WLi128ELi4ELi128EEv26Group_norm_nhwc_fwd_params --------------------------
	.section	.text._Z35group_norm_nhwc_fwd_one_pass_kernelI11Fp32IOBf16WLi128ELi4ELi128EEv26Group_norm_nhwc_fwd_params,"ax",@progbits
	.align	128
        .global         _Z35group_norm_nhwc_fwd_one_pass_kernelI11Fp32IOBf16WLi128ELi4ELi128EEv26Group_norm_nhwc_fwd_params
        .type           _Z35group_norm_nhwc_fwd_one_pass_kernelI11Fp32IOBf16WLi128ELi4ELi128EEv26Group_norm_nhwc_fwd_params,@function
        .size           _Z35group_norm_nhwc_fwd_one_pass_kernelI11Fp32IOBf16WLi128ELi4ELi128EEv26Group_norm_nhwc_fwd_params,(.L_x_2452 - _Z35group_norm_nhwc_fwd_one_pass_kernelI11Fp32IOBf16WLi128ELi4ELi128EEv26Group_norm_nhwc_fwd_params)
        .other          _Z35group_norm_nhwc_fwd_one_pass_kernelI11Fp32IOBf16WLi128ELi4ELi128EEv26Group_norm_nhwc_fwd_params,@"STO_CUDA_ENTRY STV_DEFAULT"
_Z35group_norm_nhwc_fwd_one_pass_kernelI11Fp32IOBf16WLi128ELi4ELi128EEv26Group_norm_nhwc_fwd_params:
.text._Z35group_norm_nhwc_fwd_one_pass_kernelI11Fp32IOBf16WLi128ELi4ELi128EEv26Group_norm_nhwc_fwd_params:
        /* <DEDUP_REMOVED lines=23> */
.L_x_2219:
[----:B0-----:R-:W0:Y:S01]  /*0170*/  LDC R9, c[0x0][0x288] ;  /* 0x0000a200ff097b82 */ /* 0x001e220000000800 */
        /* <DEDUP_REMOVED lines=129> */
.L_x_2202:
[----:B------:R-:W-:Y:S05]  /*0990*/  BSYNC B0 ;  /* 0x0000000000007941 */ /* 0x000fea0003800000 */
.L_x_2201:
        /* <DEDUP_REMOVED lines=28> */
.L_x_2205:
[----:B0-----:R-:W2:Y:S04]  /*0b60*/  LDG.E.STRONG.GPU R9, desc[UR8][R10.64] ;  /* 0x000000080a097981 */ /* 0x001ea8000c1ef900 */
[----:B--2---:R-:W-:Y:S01]  /*0b70*/  CCTL.IVALL ;  /* 0x00000000ff00798f */ /* 0x004fe20002000000 */
[----:B------:R-:W-:Y:S05]  /*0b80*/  YIELD ;  /* 0x0000000000007946 */ /* 0x000fea0003800000 */
[----:B------:R-:W-:-:S13]  /*0b90*/  ISETP.NE.AND P0, PT, R9, R20, PT ;  /* 0x000000140900720c */ /* 0x000fda0003f05270 */
[----:B------:R-:W-:Y:S05]  /*0ba0*/  @P0 BRA `(.L_x_2205) ;  /* 0xfffffffc00ec0947 */ /* 0x000fea000383ffff */
.L_x_2204:
        /* <DEDUP_REMOVED lines=17> */
.L_x_2209:
        /* <DEDUP_REMOVED lines=115> */
.L_x_2208:
        /* <DEDUP_REMOVED lines=61> */
.L_x_2210:
[----:B------:R-:W-:-:S13]  /*17c0*/  ISETP.NE.OR P0, PT, R9, RZ, P0 ;  /* 0x000000ff0900720c */ /* 0x000fda0000705670 */
[----:B------:R-:W-:Y:S05]  /*17d0*/  @!P0 BRA `(.L_x_2206) ;  /* 0x00000000007c8947 */ /* 0x000fea0003800000 */
.L_x_2207:
        /* <DEDUP_REMOVED lines=31> */
.L_x_2206:
        /* <DEDUP_REMOVED lines=11> */
.L_x_2212:
[----:B------:R-:W-:Y:S05]  /*1a80*/  BSYNC B0 ;  /* 0x0000000000007941 */ /* 0x000fea0003800000 */
.L_x_2211:
        /* <DEDUP_REMOVED lines=16> */
.L_x_2203:
        /* <DEDUP_REMOVED lines=20> */
[----:B------:R-:W-:Y:S01]  /*1cd0*/  @!P2 STS.64 [UR5+0x30], R12 ;  /* 0x0000300cff00a988 */ /* 0x000fe20008000a05 */
[----:B0-----:R-:W-:-:S05]  /*1ce0*/  @!P0 IMAD.WIDE R8, R6, 0x8, R8 ;  /* 0x0000000806088825 */ /* 0x001fca00078e0208 */
[----:B------:R0:W-:Y:S01]  /*1cf0*/  @!P0 STG.E.64 desc[UR8][R8.64], R10 ;  /* 0x0000000a08008986 */ /* 0x0001e2000c101b08 */
[----:B------:R-:W-:Y:S01]  /*1d00*/  BAR.SYNC.DEFER_BLOCKING 0x0 ;  /* 0x0000000000007b1d */ /* 0x000fe20000010000 */
[----:B0-----:R-:W-:-:S07]  /*1d10*/  HFMA2.MMA R9, -RZ, RZ, 1.875, 0 ;  /* 0x3f800000ff097435 */ /* 0x001fce00000001ff */
[----:B------:R-:W0:Y:S01]  /*1d20*/  LDC R8, c[0x0][0x294] ;  /* 0x0000a500ff087b82 */ /* 0x000e220000000800 */
[----:B------:R-:W2:Y:S04]  /*1d30*/  LDG.E.U16 R29, desc[UR8][R20.64] ;  /* 0x00000008141d7981 */ /* 0x000ea8000c1e1500 */
[----:B------:R-:W3:Y:S04]  /*1d40*/  LDG.E.U16 R28, desc[UR8][R18.64] ;  /* 0x00000008121c7981 */ /* 0x000ee8000c1e1500 */
[----:B------:R-:W1:Y:S04]  /*1d50*/  LDS.64 R26, [UR5+0x30] ;  /* 0x00003005ff1a7984 */ /* 0x000e680008000a00 */
[----:B------:R-:W4:Y:S04]  /*1d60*/  LDG.E.U16 R20, desc[UR8][R20.64+0x2] ;  /* 0x0000020814147981 */ /* 0x000f28000c1e1500 */
[----:B------:R3:W5:Y:S01]  /*1d70*/  LDG.E.U16 R18, desc[UR8][R18.64+0x2] ;  /* 0x0000020812127981 */ /* 0x000762000c1e1500 */
[----:B-1----:R-:W-:-:S04]  /*1d80*/  FMUL.FTZ R11, R26, UR11 ;  /* 0x0000000b1a0b7c20 */ /* 0x002fc80008410000 */
[----:B------:R-:W-:-:S04]  /*1d90*/  FMUL.FTZ R26, R11, R11 ;  /* 0x0000000b0b1a7220 */ /* 0x000fc80000410000 */
[----:B------:R-:W-:-:S05]  /*1da0*/  FFMA.FTZ R26, R27, UR11, -R26 ;  /* 0x0000000b1b1a7c23 */ /* 0x000fca000801081a */
[----:B------:R-:W-:-:S13]  /*1db0*/  FSETP.GTU.FTZ.AND P0, PT, R26, RZ, PT ;  /* 0x000000ff1a00720b */ /* 0x000fda0003f1c000 */
[----:B------:R-:W1:Y:S01]  /*1dc0*/  @P0 LDC R13, c[0x0][0x238] ;  /* 0x00008e00ff0d0b82 */ /* 0x000e620000000800 */
[C---:B------:R-:W-:Y:S01]  /*1dd0*/  FADD.FTZ R12, -R11.reuse, R14 ;  /* 0x0000000e0b0c7221 */ /* 0x040fe20000010100 */
[----:B------:R-:W-:Y:S01]  /*1de0*/  FADD.FTZ R10, -R11, R16 ;  /* 0x000000100b0a7221 */ /* 0x000fe20000010100 */
[----:B-1----:R-:W-:-:S04]  /*1df0*/  @P0 FADD.FTZ R13, R26, R13 ;  /* 0x0000000d1a0d0221 */ /* 0x002fc80000010000 */
[----:B------:R-:W1:Y:S01]  /*1e00*/  @P0 MUFU.RSQ R9, R13 ;  /* 0x0000000d00090308 */ /* 0x000e620000001400 */
[----:B------:R-:W-:Y:S01]  /*1e10*/  ISETP.NE.AND P0, PT, RZ, UR10, PT ;  /* 0x0000000aff007c0c */ /* 0x000fe2000bf05270 */
[C---:B------:R-:W-:Y:S01]  /*1e20*/  FADD.FTZ R26, -R11.reuse, R15 ;  /* 0x0000000f0b1a7221 */ /* 0x040fe20000010100 */
[----:B------:R-:W-:Y:S01]  /*1e30*/  FADD.FTZ R11, -R11, R17 ;  /* 0x000000110b0b7221 */ /* 0x000fe20000010100 */
[----:B------:R-:W-:-:S05]  /*1e40*/  SHF.R.U32.HI R17, RZ, 0x1, R2 ;  /* 0x00000001ff117819 */ /* 0x000fca0000011602 */
[----:B0-----:R-:W-:Y:S02]  /*1e50*/  IMAD R17, R8, UR7, R17 ;  /* 0x0000000708117c24 */ /* 0x001fe4000f8e0211 */
[-C--:B-1----:R-:W-:Y:S01]  /*1e60*/  FMUL.FTZ R12, R12, R9.reuse ;  /* 0x000000090c0c7220 */ /* 0x082fe20000410000 */
[-C--:B------:R-:W-:Y:S01]  /*1e70*/  FMUL.FTZ R26, R26, R9.reuse ;  /* 0x000000091a1a7220 */ /* 0x080fe20000410000 */
[----:B--2---:R-:W-:Y:S02]  /*1e80*/  SHF.L.U32 R14, R29, 0x10, RZ ;  /* 0x000000101d0e7819 */ /* 0x004fe400000006ff */
[----:B---3--:R-:W-:Y:S02]  /*1e90*/  SHF.L.U32 R19, R28, 0x10, RZ ;  /* 0x000000101c137819 */ /* 0x008fe400000006ff */
[----:B----4-:R-:W-:Y:S02]  /*1ea0*/  SHF.L.U32 R15, R20, 0x10, RZ ;  /* 0x00000010140f7819 */ /* 0x010fe400000006ff */
[----:B-----5:R-:W-:Y:S01]  /*1eb0*/  SHF.L.U32 R16, R18, 0x10, RZ ;  /* 0x0000001012107819 */ /* 0x020fe200000006ff */
[-C--:B------:R-:W-:Y:S01]  /*1ec0*/  FMUL.FTZ R20, R10, R9.reuse ;  /* 0x000000090a147220 */ /* 0x080fe20000410000 */
[----:B------:R-:W-:Y:S01]  /*1ed0*/  FMUL.FTZ R18, R11, R9 ;  /* 0x000000090b127220 */ /* 0x000fe20000410000 */
[----:B------:R-:W-:-:S02]  /*1ee0*/  FFMA.FTZ R8, R14, R12, R19 ;  /* 0x0000000c0e087223 */ /* 0x000fc40000010013 */
        /* <DEDUP_REMOVED lines=12> */
.L_x_2213:
        /* <DEDUP_REMOVED lines=13> */
.L_x_2215:
[----:B------:R-:W-:Y:S05]  /*2080*/  BSYNC B0 ;  /* 0x0000000000007941 */ /* 0x000fea0003800000 */
.L_x_2214:
[----:B------:R-:W-:Y:S01]  /*2090*/  FFMA.FTZ R14, R14, R20, R19 ;  /* 0x000000140e0e7223 */ /* 0x000fe20000010013 */
[----:B------:R-:W-:Y:S01]  /*20a0*/  IADD3 R7, R17, 0x40, RZ ;  /* 0x0000004011077810 */ /* 0x000fe20007ffe0ff */
        /* <DEDUP_REMOVED lines=12> */
.L_x_2216:
        /* <DEDUP_REMOVED lines=17> */
.L_x_2218:
[----:B------:R-:W-:Y:S05]  /*2280*/  BSYNC B0 ;  /* 0x0000000000007941 */ /* 0x000fea0003800000 */
.L_x_2217:
[----:B------:R-:W-:Y:S02]  /*2290*/  IADD3 R6, R3, R6, RZ ;  /* 0x0000000603067210 */ /* 0x000fe40007ffe0ff */
[----:B------:R-:W-:Y:S02]  /*22a0*/  IADD3 R4, R4, 0x1, RZ ;  /* 0x0000000104047810 */ /* 0x000fe40007ffe0ff */
[----:B------:R-:W-:-:S13]  /*22b0*/  ISETP.GE.AND P0, PT, R6, UR4, PT ;  /* 0x0000000406007c0c */ /* 0x000fda000bf06270 */
[----:B------:R-:W-:Y:S05]  /*22c0*/  @!P0 BRA `(.L_x_2219) ;  /* 0xffffffdc00a88947 */ /* 0x000fea000383ffff */
[----:B------:R-:W-:Y:S05]  /*22d0*/  EXIT ;  /* 0x000000000000794d */ /* 0x000fea0003800000 */
.L_x_2220:
        /* <DEDUP_REMOVED lines=10> */
.L_x_2452:


//--------------------- .text._Z35group_norm_nhwc_fwd_one_pass_kernelI11Fp32IOBf16WLi256ELi4ELi128EEv26Group_norm_nhwc_fwd_params --------------------------
	.section	.text._Z35group_norm_nhwc_fwd_one_pass_kernelI11Fp32IOBf16WLi256ELi4ELi128EEv26Group_norm_nhwc_fwd_params,"ax",@progbits
	.align	128
        .global         _Z35group_norm_nhwc_fwd_one_pass_kernelI11Fp32IOBf16WLi256ELi4ELi128EEv26Group_norm_nhwc_fwd_params
        .type           _Z35group_norm_nhwc_fwd_one_pass_kernelI11Fp32IOBf16WLi256ELi4ELi128EEv26Group_norm_nhwc_fwd_params,@function
        .size           _Z35group_norm_nhwc_fwd_one_pass_kernelI11Fp32IOBf16WLi256ELi4ELi128EEv26Group_norm_nhwc_fwd_params,(.L_x_2453 - _Z35group_norm_nhwc_fwd_one_pass_kernelI11Fp32IOBf16WLi256ELi4ELi128EEv26Group_norm_nhwc_fwd_params)
        .other          _Z35group_norm_nhwc_fwd_one_pass_kernelI11Fp32IOBf16WLi256ELi4ELi128EEv26Group_norm_nhwc_fwd_params,@"STO_CUDA_ENTRY STV_DEFAULT"
_Z35group_norm_nhwc_fwd_one_pass_kernelI11Fp32IOBf16WLi256ELi4ELi128EEv26Group_norm_nhwc_fwd_params:
.text._Z35group_norm_nhwc_fwd_one_pass_kernelI11Fp32IOBf16WLi256ELi4ELi128EEv26Group_norm_nhwc_fwd_params:
        /* <DEDUP_REMOVED lines=8> */
[----:B------:R-:W0:Y:S01]  /*0080*/  S2UR UR8, SR_CTAID.X ;  /* 0x00000000000879c3 */ /* 0x000e220000002500 */
[----:B------:R-:W-:Y:S01]  /*0090*/  HFMA2.MMA R29, -RZ, RZ, 0, 0 ;  /* 0x00000000ff1d7435 */ /* 0x000fe200000001ff */
[----:B------:R-:W-:Y:S01]  /*00a0*/  MOV R28, R0 ;  /* 0x00000000001c7202 */ /* 0x000fe20000000f00 */
[----:B------:R-:W-:-:S05]  /*00b0*/  ULDC.64 UR6, c[0x0][0x208] ;  /* 0x0000820000067ab9 */ /* 0x000fca0000000a00 */
[----:B------:R-:W1:Y:S04]  /*00c0*/  LDC R2, c[0x0][0x10] ;  /* 0x00000400ff027b82 */ /* 0x000e680000000800 */
.L_x_2245:
[----:B------:R-:W2:Y:S01]  /*00d0*/  LDC R3, c[0x0][0x288] ;  /* 0x0000a200ff037b82 */ /* 0x000ea20000000800 */
[----:B------:R-:W3:Y:S01]  /*00e0*/  S2R R26, SR_TID.X ;  /* 0x00000000001a7919 */ /* 0x000ee20000002100 */
[----:B------:R-:W-:Y:S01]  /*00f0*/  ULDC.64 UR10, c[0x0][0x278] ;  /* 0x00009e00000a7ab9 */ /* 0x000fe20000000a00 */
[----:B------:R-:W-:-:S05]  /*0100*/  ULDC.64 UR4, c[0x0][0x280] ;  /* 0x0000a00000047ab9 */ /* 0x000fca0000000a00 */
[----:B0-----:R-:W0:Y:S01]  /*0110*/  LDC R10, c[0x0][0x294] ;  /* 0x0000a500ff0a7b82 */ /* 0x001e220000000800 */
[----:B-12---:R-:W-:Y:S02]  /*0120*/  IABS R7, R3 ;  /* 0x0000000300077213 */ /* 0x006fe40000000000 */
[----:B------:R-:W-:Y:S02]  /*0130*/  ISETP.NE.AND P2, PT, R3, RZ, PT ;  /* 0x000000ff0300720c */ /* 0x000fe40003f45270 */
[----:B------:R-:W2:Y:S01]  /*0140*/  I2F.RP R6, R7 ;  /* 0x0000000700067306 */ /* 0x000ea20000209400 */
[----:B---3--:R-:W-:-:S05]  /*0150*/  SHF.R.U32.HI R15, RZ, 0x1, R26 ;  /* 0x00000001ff0f7819 */ /* 0x008fca000001161a */
[----:B0-----:R-:W-:Y:S02]  /*0160*/  IMAD R15, R10, UR8, R15 ;  /* 0x000000080a0f7c24 */ /* 0x001fe4000f8e020f */
[----:B--2---:R-:W0:Y:S03]  /*0170*/  MUFU.RCP R6, R6 ;  /* 0x0000000600067308 */ /* 0x004e260000001000 */
[C---:B------:R-:W-:Y:S02]  /*0180*/  IADD3 R19, R15.reuse, 0x40, RZ ;  /* 0x000000400f137810 */ /* 0x040fe40007ffe0ff */
[C---:B------:R-:W-:Y:S02]  /*0190*/  ISETP.GE.U32.AND P0, PT, R15.reuse, UR10, PT ;  /* 0x0000000a0f007c0c */ /* 0x040fe4000bf06070 */
[----:B------:R-:W-:-:S04]  /*01a0*/  IADD3 R16, R15, 0xc0, RZ ;  /* 0x000000c00f107810 */ /* 0x000fc80007ffe0ff */
[----:B------:R-:W-:Y:S02]  /*01b0*/  SHF.R.S32.HI R18, RZ, 0x1f, R16 ;  /* 0x0000001fff127819 */ /* 0x000fe40000011410 */
[----:B0-----:R-:W-:-:S04]  /*01c0*/  IADD3 R4, R6, 0xffffffe, RZ ;  /* 0x0ffffffe06047810 */ /* 0x001fc80007ffe0ff */
[----:B------:R0:W2:Y:S02]  /*01d0*/  F2I.FTZ.U32.TRUNC.NTZ R5, R4 ;  /* 0x0000000400057305 */ /* 0x0000a4000021f000 */
[----:B0-----:R-:W-:Y:S02]  /*01e0*/  MOV R4, RZ ;  /* 0x000000ff00047202 */ /* 0x001fe40000000f00 */
[----:B--2---:R-:W-:-:S05]  /*01f0*/  IADD3 R8, RZ, -R5, RZ ;  /* 0x80000005ff087210 */ /* 0x004fca0007ffe0ff */
[----:B------:R-:W-:Y:S01]  /*0200*/  IMAD R9, R8, R7, RZ ;  /* 0x0000000708097224 */ /* 0x000fe200078e02ff */
[----:B------:R-:W-:-:S03]  /*0210*/  IABS R8, R28 ;  /* 0x0000001c00087213 */ /* 0x000fc60000000000 */
[----:B------:R-:W-:Y:S01]  /*0220*/  IMAD.HI.U32 R5, R5, R9, R4 ;  /* 0x0000000905057227 */ /* 0x000fe200078e0004 */
[----:B------:R-:W-:-:S05]  /*0230*/  SHF.R.S32.HI R9, RZ, 0x1f, R19 ;  /* 0x0000001fff097819 */ /* 0x000fca0000011413 */
[----:B------:R-:W-:-:S05]  /*0240*/  IMAD.HI.U32 R5, R5, R8, RZ ;  /* 0x0000000805057227 */ /* 0x000fca00078e00ff */
[----:B------:R-:W-:-:S05]  /*0250*/  IADD3 R6, -R5, RZ, RZ ;  /* 0x000000ff05067210 */ /* 0x000fca0007ffe1ff */
[----:B------:R-:W-:-:S05]  /*0260*/  IMAD R4, R7, R6, R8 ;  /* 0x0000000607047224 */ /* 0x000fca00078e0208 */
[----:B------:R-:W-:-:S13]  /*0270*/  ISETP.GT.U32.AND P1, PT, R7, R4, PT ;  /* 0x000000040700720c */ /* 0x000fda0003f24070 */
[-C--:B------:R-:W-:Y:S02]  /*0280*/  @!P1 IADD3 R4, R4, -R7.reuse, RZ ;  /* 0x8000000704049210 */ /* 0x080fe40007ffe0ff */
[----:B------:R-:W-:Y:S02]  /*0290*/  @!P1 IADD3 R5, R5, 0x1, RZ ;  /* 0x0000000105059810 */ /* 0x000fe40007ffe0ff */
[----:B------:R-:W-:Y:S02]  /*02a0*/  ISETP.GE.U32.AND P4, PT, R4, R7, PT ;  /* 0x000000070400720c */ /* 0x000fe40003f86070 */
[----:B------:R-:W-:Y:S02]  /*02b0*/  LOP3.LUT R4, R28, R3, RZ, 0x3c, !PT ;  /* 0x000000031c047212 */ /* 0x000fe400078e3cff */
[----:B------:R-:W-:Y:S02]  /*02c0*/  SHF.R.S32.HI R7, RZ, 0x1f, R15 ;  /* 0x0000001fff077819 */ /* 0x000fe4000001140f */
[----:B------:R-:W-:-:S02]  /*02d0*/  ISETP.GE.AND P3, PT, R4, RZ, PT ;  /* 0x000000ff0400720c */ /* 0x000fc40003f66270 */
[----:B------:R-:W-:Y:S02]  /*02e0*/  ISETP.GE.U32.AND P1, PT, R19, UR10, PT ;  /* 0x0000000a13007c0c */ /* 0x000fe4000bf26070 */
[----:B------:R-:W-:Y:S02]  /*02f0*/  ISETP.GE.AND.EX P0, PT, R7, UR11, PT, P0 ;  /* 0x0000000b07007c0c */ /* 0x000fe4000bf06300 */
[----:B------:R-:W-:Y:S02]  /*0300*/  ISETP.GE.AND.EX P1, PT, R9, UR11, PT, P1 ;  /* 0x0000000b09007c0c */ /* 0x000fe4000bf26310 */
[----:B------:R-:W-:Y:S02]  /*0310*/  @P4 IADD3 R5, R5, 0x1, RZ ;  /* 0x0000000105054810 */ /* 0x000fe40007ffe0ff */
[----:B------:R-:W-:Y:S02]  /*0320*/  ISETP.GT.U32.OR P0, PT, R26, 0x7f, P0 ;  /* 0x0000007f1a00780c */ /* 0x000fe40000704470 */
[----:B------:R-:W-:-:S02]  /*0330*/  MOV R23, R5 ;  /* 0x0000000500177202 */ /* 0x000fc40000000f00 */
[C---:B------:R-:W-:Y:S02]  /*0340*/  ISETP.GT.U32.OR P1, PT, R26.reuse, 0x7f, P1 ;  /* 0x0000007f1a00780c */ /* 0x040fe40000f24470 */
[----:B------:R-:W-:Y:S02]  /*0350*/  @!P3 IADD3 R23, -R23, RZ, RZ ;  /* 0x000000ff1717b210 */ /* 0x000fe40007ffe1ff */
[----:B------:R-:W-:Y:S02]  /*0360*/  @!P2 LOP3.LUT R23, RZ, R3, RZ, 0x33, !PT ;  /* 0x00000003ff17a212 */ /* 0x000fe400078e33ff */
[----:B------:R-:W-:Y:S02]  /*0370*/  SHF.L.U32 R4, R26, 0x1, RZ ;  /* 0x000000011a047819 */ /* 0x000fe400000006ff */
[----:B------:R-:W-:Y:S01]  /*0380*/  IADD3 R5, -R23, RZ, RZ ;  /* 0x000000ff17057210 */ /* 0x000fe20007ffe1ff */
[----:B------:R-:W0:Y:S01]  /*0390*/  @!P0 LDC.64 R12, c[0x0][0x270] ;  /* 0x00009c00ff0c8b82 */ /* 0x000e220000000a00 */
[----:B------:R-:W-:-:S02]  /*03a0*/  LOP3.LUT R24, R4, 0x2, RZ, 0xc0, !PT ;  /* 0x0000000204187812 */ /* 0x000fc400078ec0ff */
[----:B------:R-:W-:Y:S01]  /*03b0*/  SHF.R.S32.HI R6, RZ, 0x1f, R23 ;  /* 0x0000001fff067819 */ /* 0x000fe20000011417 */
[----:B------:R-:W-:Y:S01]  /*03c0*/  IMAD R3, R3, R5, R28 ;  /* 0x0000000503037224 */ /* 0x000fe200078e021c */
[----:B------:R-:W-:-:S03]  /*03d0*/  ISETP.GE.U32.AND P3, PT, R16, UR10, PT ;  /* 0x0000000a10007c0c */ /* 0x000fc6000bf66070 */
[----:B------:R-:W2:Y:S01]  /*03e0*/  @!P1 LDC.64 R4, c[0x0][0x270] ;  /* 0x00009c00ff049b82 */ /* 0x000ea20000000a00 */
[----:B------:R-:W-:Y:S01]  /*03f0*/  LEA R24, R3, R24, 0x2 ;  /* 0x0000001803187211 */ /* 0x000fe200078e10ff */
[----:B------:R-:W-:Y:S01]  /*0400*/  IMAD R6, R6, UR4, RZ ;  /* 0x0000000406067c24 */ /* 0x000fe2000f8e02ff */
[----:B------:R-:W-:Y:S02]  /*0410*/  IADD3 R3, R15, 0x80, RZ ;  /* 0x000000800f037810 */ /* 0x000fe40007ffe0ff */
[----:B------:R-:W-:Y:S01]  /*0420*/  SHF.R.S32.HI R25, RZ, 0x1f, R24 ;  /* 0x0000001fff197819 */ /* 0x000fe20000011418 */
[----:B------:R-:W-:Y:S01]  /*0430*/  IMAD R21, R23, UR5, R6 ;  /* 0x0000000517157c24 */ /* 0x000fe2000f8e0206 */
[----:B------:R-:W-:Y:S01]  /*0440*/  ISETP.GE.U32.AND P2, PT, R3, UR10, PT ;  /* 0x0000000a03007c0c */ /* 0x000fe2000bf46070 */
[----:B------:R-:W3:Y:S01]  /*0450*/  @!P0 LDC.64 R10, c[0x0][0x220] ;  /* 0x00008800ff0a8b82 */ /* 0x000ee20000000a00 */
[----:B------:R-:W-:Y:S01]  /*0460*/  SHF.R.S32.HI R17, RZ, 0x1f, R3 ;  /* 0x0000001fff117819 */ /* 0x000fe20000011403 */
[----:B------:R-:W-:Y:S01]  /*0470*/  IMAD.WIDE.U32 R22, R23, UR4, R24 ;  /* 0x0000000417167c25 */ /* 0x000fe2000f8e0018 */
[----:B------:R-:W-:-:S02]  /*0480*/  ISETP.GE.AND.EX P3, PT, R18, UR11, PT, P3 ;  /* 0x0000000b12007c0c */ /* 0x000fc4000bf66330 */
[----:B------:R-:W-:Y:S02]  /*0490*/  ISETP.GE.AND.EX P2, PT, R17, UR11, PT, P2 ;  /* 0x0000000b11007c0c */ /* 0x000fe4000bf46320 */
[----:B------:R-:W-:Y:S01]  /*04a0*/  IADD3 R21, R23, R21, RZ ;  /* 0x0000001517157210 */ /* 0x000fe20007ffe0ff */
[----:B0-----:R-:W-:Y:S01]  /*04b0*/  @!P0 IMAD R6, R7, R12, RZ ;  /* 0x0000000c07068224 */ /* 0x001fe200078e02ff */
[C---:B------:R-:W-:Y:S02]  /*04c0*/  ISETP.GT.U32.OR P2, PT, R26.reuse, 0x7f, P2 ;  /* 0x0000007f1a00780c */ /* 0x040fe40001744470 */
[----:B------:R-:W-:Y:S01]  /*04d0*/  @!P0 MOV R20, R22 ;  /* 0x0000001600148202 */ /* 0x000fe20000000f00 */
[----:B------:R-:W-:Y:S01]  /*04e0*/  @!P0 IMAD R13, R15, R13, R6 ;  /* 0x0000000d0f0d8224 */ /* 0x000fe200078e0206 */
[----:B------:R-:W-:Y:S01]  /*04f0*/  ISETP.GT.U32.OR P3, PT, R26, 0x7f, P3 ;  /* 0x0000007f1a00780c */ /* 0x000fe20001f64470 */
[----:B------:R-:W0:Y:S01]  /*0500*/  @!P1 LDC.64 R6, c[0x0][0x220] ;  /* 0x00008800ff069b82 */ /* 0x000e220000000a00 */
[----:B--2---:R-:W-:-:S02]  /*0510*/  @!P1 IMAD R14, R9, R4, RZ ;  /* 0x00000004090e9224 */ /* 0x004fc400078e02ff */
[----:B------:R-:W-:Y:S01]  /*0520*/  @!P0 IMAD.WIDE.U32 R8, R15, R12, R20 ;  /* 0x0000000c0f088225 */ /* 0x000fe200078e0014 */
[----:B------:R-:W-:-:S03]  /*0530*/  @!P1 MOV R15, R21 ;  /* 0x00000015000f9202 */ /* 0x000fc60000000f00 */
[----:B------:R-:W-:Y:S01]  /*0540*/  @!P1 IMAD R12, R19, R5, R14 ;  /* 0x00000005130c9224 */ /* 0x000fe200078e020e */
[----:B------:R-:W-:Y:S02]  /*0550*/  @!P1 MOV R14, R22 ;  /* 0x00000016000e9202 */ /* 0x000fe40000000f00 */
[----:B------:R-:W-:Y:S02]  /*0560*/  @!P0 IADD3 R13, R9, R13, RZ ;  /* 0x0000000d090d8210 */ /* 0x000fe40007ffe0ff */
[C---:B---3--:R-:W-:Y:S01]  /*0570*/  @!P0 LEA R10, P4, R8.reuse, R10, 0x2 ;  /* 0x0000000a080a8211 */ /* 0x048fe200078810ff */
[----:B------:R-:W-:Y:S02]  /*0580*/  @!P1 IMAD.WIDE.U32 R4, R19, R4, R14 ;  /* 0x0000000413049225 */ /* 0x000fe400078e000e */
[----:B------:R-:W2:Y:S01]  /*0590*/  @!P2 LDC.64 R14, c[0x0][0x270] ;  /* 0x00009c00ff0eab82 */ /* 0x000ea20000000a00 */
[----:B------:R-:W-:Y:S02]  /*05a0*/  @!P0 LEA.HI.X R11, R8, R11, R13, 0x2, P4 ;  /* 0x0000000b080b8211 */ /* 0x000fe400020f140d */
[----:B------:R-:W-:-:S05]  /*05b0*/  @!P1 IADD3 R5, R5, R12, RZ ;  /* 0x0000000c05059210 */ /* 0x000fca0007ffe0ff */
[----:B------:R-:W3:Y:S01]  /*05c0*/  @!P2 LDC.64 R8, c[0x0][0x220] ;  /* 0x00008800ff08ab82 */ /* 0x000ee20000000a00 */
[----:B0-----:R-:W-:-:S04]  /*05d0*/  @!P1 LEA R6, P4, R4, R6, 0x2 ;  /* 0x0000000604069211 */ /* 0x001fc800078810ff */
[----:B------:R-:W-:Y:S02]  /*05e0*/  @!P1 LEA.HI.X R7, R4, R7, R5, 0x2, P4 ;  /* 0x0000000704079211 */ /* 0x000fe400020f1405 */
[----:B------:R-:W-:Y:S01]  /*05f0*/  @!P2 MOV R5, R21 ;  /* 0x000000150005a202 */ /* 0x000fe20000000f00 */
[----:B------:R-:W0:Y:S01]  /*0600*/  @!P3 LDC.64 R12, c[0x0][0x270] ;  /* 0x00009c00ff0cbb82 */ /* 0x000e220000000a00 */
[----:B--2---:R-:W-:-:S04]  /*0610*/  @!P2 IMAD R4, R17, R14, RZ ;  /* 0x0000000e1104a224 */ /* 0x004fc800078e02ff */
[----:B------:R-:W-:Y:S01]  /*0620*/  @!P2 IMAD R17, R3, R15, R4 ;  /* 0x0000000f0311a224 */ /* 0x000fe200078e0204 */
[----:B------:R-:W-:-:S05]  /*0630*/  @!P2 MOV R4, R22 ;  /* 0x000000160004a202 */ /* 0x000fca0000000f00 */
[----:B------:R-:W-:Y:S02]  /*0640*/  @!P2 IMAD.WIDE.U32 R14, R3, R14, R4 ;  /* 0x0000000e030ea225 */ /* 0x000fe400078e0004 */
[----:B------:R-:W2:Y:S03]  /*0650*/  @!P3 LDC.64 R4, c[0x0][0x220] ;  /* 0x00008800ff04bb82 */ /* 0x000ea60000000a00 */
[----:B------:R-:W-:Y:S01]  /*0660*/  @!P2 IADD3 R17, R15, R17, RZ ;  /* 0x000000110f11a210 */ /* 0x000fe20007ffe0ff */
[----:B0-----:R-:W-:Y:S01]  /*0670*/  @!P3 IMAD R3, R18, R12, RZ ;  /* 0x0000000c1203b224 */ /* 0x001fe200078e02ff */
[----:B---3--:R-:W-:Y:S02]  /*0680*/  @!P2 LEA R8, P4, R14, R8, 0x2 ;  /* 0x000000080e08a211 */ /* 0x008fe400078810ff */
[----:B------:R-:W-:Y:S02]  /*0690*/  CS2R R18, SRZ ;  /* 0x0000000000127805 */ /* 0x000fe4000001ff00 */
[----:B------:R-:W-:Y:S01]  /*06a0*/  @!P3 MOV R15, R21 ;  /* 0x00000015000fb202 */ /* 0x000fe20000000f00 */
[----:B------:R-:W-:Y:S01]  /*06b0*/  @!P3 IMAD R3, R16, R13, R3 ;  /* 0x0000000d1003b224 */ /* 0x000fe200078e0203 */
[----:B------:R-:W-:-:S02]  /*06c0*/  @!P2 LEA.HI.X R9, R14, R9, R17, 0x2, P4 ;  /* 0x000000090e09a211 */ /* 0x000fc400020f1411 */
[----:B------:R-:W-:Y:S01]  /*06d0*/  @!P3 MOV R14, R22 ;  /* 0x00000016000eb202 */ /* 0x000fe20000000f00 */
[----:B------:R0:W3:Y:S04]  /*06e0*/  @!P0 LDG.E.64 R18, desc[UR6][R10.64] ;  /* 0x000000060a128981 */ /* 0x0000e8000c1e1b00 */
[----:B------:R-:W-:Y:S01]  /*06f0*/  @!P3 IMAD.WIDE.U32 R12, R16, R12, R14 ;  /* 0x0000000c100cb225 */ /* 0x000fe200078e000e */
[----:B------:R-:W-:Y:S02]  /*0700*/  CS2R R16, SRZ ;  /* 0x0000000000107805 */ /* 0x000fe4000001ff00 */
[----:B0-----:R-:W-:Y:S02]  /*0710*/  CS2R R10, SRZ ;  /* 0x00000000000a7805 */ /* 0x001fe4000001ff00 */
[----:B------:R-:W-:-:S02]  /*0720*/  @!P3 IADD3 R3, R13, R3, RZ ;  /* 0x000000030d03b210 */ /* 0x000fc40007ffe0ff */
[----:B------:R-:W4:Y:S01]  /*0730*/  @!P1 LDG.E.64 R16, desc[UR6][R6.64] ;  /* 0x0000000606109981 */ /* 0x000f22000c1e1b00 */
[----:B--2---:R-:W-:-:S03]  /*0740*/  @!P3 LEA R4, P0, R12, R4, 0x2 ;  /* 0x000000040c04b211 */ /* 0x004fc600078010ff */
[----:B------:R0:W2:Y:S01]  /*0750*/  @!P2 LDG.E.64 R10, desc[UR6][R8.64] ;  /* 0x00000006080aa981 */ /* 0x0000a2000c1e1b00 */
[----:B------:R-:W-:Y:S02]  /*0760*/  @!P3 LEA.HI.X R5, R12, R5, R3, 0x2, P0 ;  /* 0x000000050c05b211 */ /* 0x000fe400000f1403 */
[----:B0-----:R-:W-:-:S06]  /*0770*/  CS2R R8, SRZ ;  /* 0x0000000000087805 */ /* 0x001fcc000001ff00 */
[----:B------:R0:W5:Y:S01]  /*0780*/  @!P3 LDG.E.64 R8, desc[UR6][R4.64] ;  /* 0x000000060408b981 */ /* 0x000162000c1e1b00 */
        /* <DEDUP_REMOVED lines=11> */
[----:B------:R-:W-:-:S03]  /*0840*/  FADD.FTZ R12, RZ, R12 ;  /* 0x0000000cff0c7221 */ /* 0x000fc60000010000 */
[----:B------:R-:W-:Y:S01]  /*0850*/  FADD.FTZ R13, RZ, R13 ;  /* 0x0000000dff0d7221 */ /* 0x000fe20000010000 */
[----:B----4-:R-:W-:Y:S01]  /*0860*/  FMUL.FTZ R15, R17, R17 ;  /* 0x00000011110f7220 */ /* 0x010fe20000410000 */
[----:B------:R-:W-:-:S03]  /*0870*/  FADD.FTZ R7, R16, R17 ;  /* 0x0000001110077221 */ /* 0x000fc60000010000 */
[----:B------:R-:W-:Y:S01]  /*0880*/  FFMA.FTZ R6, R16, R16, R15 ;  /* 0x0000001010067223 */ /* 0x000fe2000001000f */
[----:B--2---:R-:W-:Y:S01]  /*0890*/  FMUL.FTZ R15, R11, R11 ;  /* 0x0000000b0b0f7220 */ /* 0x004fe20000410000 */
[----:B------:R-:W-:Y:S01]  /*08a0*/  FADD.FTZ R7, R12, R7 ;  /* 0x000000070c077221 */ /* 0x000fe20000010000 */
[C---:B0-----:R-:W-:Y:S01]  /*08b0*/  FADD.FTZ R4, R10.reuse, R11 ;  /* 0x0000000b0a047221 */ /* 0x041fe20000010000 */
[----:B------:R-:W-:Y:S01]  /*08c0*/  FADD.FTZ R6, R13, R6 ;  /* 0x000000060d067221 */ /* 0x000fe20000010000 */
[----:B------:R-:W-:Y:S02]  /*08d0*/  FFMA.FTZ R15, R10, R10, R15 ;  /* 0x0000000a0a0f7223 */ /* 0x000fe4000001000f */
[----:B------:R-:W-:Y:S02]  /*08e0*/  FADD.FTZ R4, R7, R4 ;  /* 0x0000000407047221 */ /* 0x000fe40000010000 */
[----:B------:R-:W-:Y:S01]  /*08f0*/  FADD.FTZ R15, R6, R15 ;  /* 0x0000000f060f7221 */ /* 0x000fe20000010000 */
[----:B-----5:R-:W-:Y:S01]  /*0900*/  FMUL.FTZ R13, R9, R9 ;  /* 0x00000009090d7220 */ /* 0x020fe20000410000 */
[----:B------:R-:W-:-:S03]  /*0910*/  FADD.FTZ R5, R8, R9 ;  /* 0x0000000908057221 */ /* 0x000fc60000010000 */
[----:B------:R-:W-:Y:S01]  /*0920*/  FFMA.FTZ R12, R8, R8, R13 ;  /* 0x00000008080c7223 */ /* 0x000fe2000001000d */
[----:B------:R-:W-:-:S03]  /*0930*/  FADD.FTZ R6, R4, R5 ;  /* 0x0000000504067221 */ /* 0x000fc60000010000 */
[----:B------:R-:W-:Y:S02]  /*0940*/  FADD.FTZ R7, R15, R12 ;  /* 0x0000000c0f077221 */ /* 0x000fe40000010000 */
        /* <DEDUP_REMOVED lines=42> */
.L_x_2222:
[----:B------:R-:W-:Y:S05]  /*0bf0*/  BSYNC B0 ;  /* 0x0000000000007941 */ /* 0x000fea0003800000 */
.L_x_2221:
[----:B------:R-:W1:Y:S02]  /*0c00*/  LDC R5, c[0x0][0xc] ;  /* 0x00000300ff057b82 */ /* 0x000e640000000800 */
[----:B-1----:R-:W-:-:S13]  /*0c10*/  ISETP.GE.U32.AND P0, PT, R5, 0x2, PT ;  /* 0x000000020500780c */ /* 0x002fda0003f06070 */
[----:B------:R-:W-:Y:S05]  /*0c20*/  @!P0 BRA `(.L_x_2223) ;  /* 0x0000001000708947 */ /* 0x000fea0003800000 */
[----:B------:R-:W1:Y:S01]  /*0c30*/  LDC.64 R14, c[0x0][0x240] ;  /* 0x00009000ff0e7b82 */ /* 0x000e620000000a00 */
[----:B------:R-:W-:-:S05]  /*0c40*/  LOP3.LUT R3, R29, 0x1, RZ, 0xc0, !PT ;  /* 0x000000011d037812 */ /* 0x000fca00078ec0ff */
        /* <DEDUP_REMOVED lines=23> */
.L_x_2225:
[----:B0-----:R-:W2:Y:S04]  /*0dc0*/  LDG.E.STRONG.GPU R3, desc[UR6][R14.64] ;  /* 0x000000060e037981 */ /* 0x001ea8000c1ef900 */
[----:B--2---:R-:W-:Y:S01]  /*0dd0*/  CCTL.IVALL ;  /* 0x00000000ff00798f */ /* 0x004fe20002000000 */
[----:B------:R-:W-:Y:S05]  /*0de0*/  YIELD ;  /* 0x0000000000007946 */ /* 0x000fea0003800000 */
[----:B------:R-:W-:-:S13]  /*0df0*/  ISETP.NE.AND P0, PT, R3, R4, PT ;  /* 0x000000040300720c */ /* 0x000fda0003f05270 */
[----:B------:R-:W-:Y:S05]  /*0e00*/  @P0 BRA `(.L_x_2225) ;  /* 0xfffffffc00ec0947 */ /* 0x000fea000383ffff */
.L_x_2224:
        /* <DEDUP_REMOVED lines=17> */
.L_x_2229:
[----:B------:R-:W-:-:S13]  /*0f20*/  ISETP.EQ.OR P2, PT, R4, UR8, P1 ;  /* 0x0000000804007c0c */ /* 0x000fda0008f42670 */
[----:B------:R-:W-:-:S04]  /*0f30*/  @!P2 IMAD R15, R2, R4, R0 ;  /* 0x00000004020fa224 */ /* 0x000fc800078e0200 */
[----:B------:R-:W-:-:S06]  /*0f40*/  @!P2 IMAD.WIDE.U32 R14, R15, 0x8, R12 ;  /* 0x000000080f0ea825 */ /* 0x000fcc00078e000c */
[----:B------:R-:W2:Y:S01]  /*0f50*/  @!P2 LDG.E.64 R14, desc[UR6][R14.64] ;  /* 0x000000060e0ea981 */ /* 0x000ea2000c1e1b00 */
[----:B------:R-:W-:-:S04]  /*0f60*/  IADD3 R27, R4, 0x1, RZ ;  /* 0x00000001041b7810 */ /* 0x000fc80007ffe0ff */
[----:B------:R-:W-:-:S13]  /*0f70*/  ISETP.EQ.OR P3, PT, R27, UR8, P1 ;  /* 0x000000081b007c0c */ /* 0x000fda0008f62670 */
[----:B------:R-:W-:Y:S02]  /*0f80*/  @!P3 IMAD R27, R2, R27, R0 ;  /* 0x0000001b021bb224 */ /* 0x000fe400078e0200 */
[----:B--2---:R-:W-:Y:S01]  /*0f90*/  @!P2 FADD.FTZ R6, R6, R14 ;  /* 0x0000000e0606a221 */ /* 0x004fe20000010000 */
[----:B------:R-:W-:Y:S01]  /*0fa0*/  @!P2 FADD.FTZ R7, R7, R15 ;  /* 0x0000000f0707a221 */ /* 0x000fe20000010000 */
        /* <DEDUP_REMOVED lines=106> */
.L_x_2228:
[----:B------:R-:W-:-:S13]  /*1650*/  ISETP.GT.AND P2, PT, R3, 0x4, PT ;  /* 0x000000040300780c */ /* 0x000fda0003f44270 */
[----:B------:R-:W-:Y:S05]  /*1660*/  @!P2 BRA `(.L_x_2230) ;  /* 0x0000000000eca947 */ /* 0x000fea0003800000 */
        /* <DEDUP_REMOVED lines=59> */
.L_x_2230:
[----:B------:R-:W-:-:S13]  /*1a20*/  ISETP.NE.OR P0, PT, R3, RZ, P0 ;  /* 0x000000ff0300720c */ /* 0x000fda0000705670 */
[----:B------:R-:W-:Y:S05]  /*1a30*/  @!P0 BRA `(.L_x_2226) ;  /* 0x00000000007c8947 */ /* 0x000fea0003800000 */
.L_x_2227:
        /* <DEDUP_REMOVED lines=31> */
.L_x_2226:
        /* <DEDUP_REMOVED lines=11> */
.L_x_2232:
[----:B------:R-:W-:Y:S05]  /*1ce0*/  BSYNC B0 ;  /* 0x0000000000007941 */ /* 0x000fea0003800000 */
.L_x_2231:
        /* <DEDUP_REMOVED lines=16> */
.L_x_2223:
[----:B0-----:R-:W0:Y:S01]  /*1df0*/  S2R R3, SR_TID.X ;  /* 0x0000000000037919 */ /* 0x001e220000002100 */
[----:B------:R-:W-:Y:S01]  /*1e00*/  ULDC.64 UR4, c[0x0][0x218] ;  /* 0x0000860000047ab9 */ /* 0x000fe20000000a00 */
[----:B------:R-:W-:Y:S01]  /*1e10*/  SHF.L.U32 R12, R24, 0x1, RZ ;  /* 0x00000001180c7819 */ /* 0x000fe200000006ff */
[----:B------:R-:W-:Y:S01]  /*1e20*/  ULDC.64 UR10, c[0x0][0x228] ;  /* 0x00008a00000a7ab9 */ /* 0x000fe20000000a00 */
[----:B------:R-:W-:Y:S01]  /*1e30*/  ISETP.EQ.U32.AND P2, PT, RZ, UR4, PT ;  /* 0x00000004ff007c0c */ /* 0x000fe2000bf42070 */
[----:B------:R-:W-:Y:S01]  /*1e40*/  UMOV UR4, 0x400 ;  /* 0x0000040000047882 */ /* 0x000fe20000000000 */
[----:B------:R-:W-:Y:S01]  /*1e50*/  ULDC.64 UR12, c[0x0][0x230] ;  /* 0x00008c00000c7ab9 */ /* 0x000fe20000000a00 */
[----:B0-----:R-:W-:Y:S02]  /*1e60*/  LOP3.LUT P0, RZ, R3, UR8, RZ, 0xfc, !PT ;  /* 0x0000000803ff7c12 */ /* 0x001fe4000f80fcff */
[----:B------:R-:W-:Y:S02]  /*1e70*/  SHF.R.S32.HI R3, RZ, 0x1f, R24 ;  /* 0x0000001fff037819 */ /* 0x000fe40000011418 */
[----:B------:R-:W-:Y:S01]  /*1e80*/  ISETP.EQ.OR.EX P0, PT, RZ, UR5, P0, P2 ;  /* 0x00000005ff007c0c */ /* 0x000fe20008702720 */
[----:B------:R-:W0:Y:S01]  /*1e90*/  S2UR UR5, SR_CgaCtaId ;  /* 0x00000000000579c3 */ /* 0x000e220000008800 */
[----:B------:R-:W-:-:S02]  /*1ea0*/  IADD3 R14, P2, R12, UR10, RZ ;  /* 0x0000000a0c0e7c10 */ /* 0x000fc4000ff5e0ff */
[----:B------:R-:W-:Y:S02]  /*1eb0*/  SHF.L.U64.HI R3, R24, 0x1, R3 ;  /* 0x0000000118037819 */ /* 0x000fe40000010203 */
[----:B------:R-:W-:Y:S02]  /*1ec0*/  IADD3 R12, P3, R12, UR12, RZ ;  /* 0x0000000c0c0c7c10 */ /* 0x000fe4000ff7e0ff */
[C---:B------:R-:W-:Y:S02]  /*1ed0*/  IADD3.X R15, R3.reuse, UR11, RZ, P2, !PT ;  /* 0x0000000b030f7c10 */ /* 0x040fe400097fe4ff */
[----:B------:R-:W-:-:S03]  /*1ee0*/  IADD3.X R13, R3, UR13, RZ, P3, !PT ;  /* 0x0000000d030d7c10 */ /* 0x000fc60009ffe4ff */
[----:B------:R-:W1:Y:S01]  /*1ef0*/  @!P0 LDC.64 R4, c[0x0][0x218] ;  /* 0x00008600ff048b82 */ /* 0x000e620000000a00 */
[----:B0-----:R-:W-:-:S03]  /*1f00*/  ULEA UR4, UR5, UR4, 0x18 ;  /* 0x0000000405047291 */ /* 0x001fc6000f8ec03f */
[----:B------:R-:W-:-:S06]  /*1f10*/  ULDC UR5, c[0x0][0x2a4] ;  /* 0x0000a90000057ab9 */ /* 0x000fcc0000000800 */
[----:B------:R0:W-:Y:S01]  /*1f20*/  @!P1 STS.64 [UR4+0x30], R6 ;  /* 0x00003006ff009988 */ /* 0x0001e20008000a04 */
[----:B-1----:R-:W-:-:S04]  /*1f30*/  @!P0 IMAD.WIDE R4, R28, 0x8, R4 ;  /* 0x000000081c048825 */ /* 0x002fc800078e0204 */
[----:B0-----:R-:W-:Y:S01]  /*1f40*/  @!P0 FMUL.FTZ R7, R7, UR5 ;  /* 0x0000000507078c20 */ /* 0x001fe20008410000 */
[----:B------:R-:W-:-:S05]  /*1f50*/  @!P0 FMUL.FTZ R6, R6, UR5 ;  /* 0x0000000506068c20 */ /* 0x000fca0008410000 */
[----:B------:R-:W-:Y:S01]  /*1f60*/  @!P0 STG.E.64 desc[UR6][R4.64], R6 ;  /* 0x0000000604008986 */ /* 0x000fe2000c101b06 */
[----:B------:R-:W-:Y:S06]  /*1f70*/  BAR.SYNC.DEFER_BLOCKING 0x0 ;  /* 0x0000000000007b1d */ /* 0x000fec0000010000 */
[----:B------:R-:W2:Y:S04]  /*1f80*/  LDG.E.U16 R27, desc[UR6][R14.64] ;  /* 0x000000060e1b7981 */ /* 0x000ea8000c1e1500 */
[----:B------:R-:W3:Y:S04]  /*1f90*/  LDG.E.U16 R26, desc[UR6][R12.64] ;  /* 0x000000060c1a7981 */ /* 0x000ee8000c1e1500 */
[----:B------:R-:W0:Y:S01]  /*1fa0*/  LDS.64 R24, [UR4+0x30] ;  /* 0x00003004ff187984 */ /* 0x000e220008000a00 */
[----:B------:R-:W-:-:S03]  /*1fb0*/  ULDC.U8 UR4, c[0x0][0x28c] ;  /* 0x0000a30000047ab9 */ /* 0x000fc60000000000 */
[----:B------:R-:W4:Y:S04]  /*1fc0*/  LDG.E.U16 R14, desc[UR6][R14.64+0x2] ;  /* 0x000002060e0e7981 */ /* 0x000f28000c1e1500 */
[----:B------:R1:W5:Y:S01]  /*1fd0*/  LDG.E.U16 R12, desc[UR6][R12.64+0x2] ;  /* 0x000002060c0c7981 */ /* 0x000362000c1e1500 */
[----:B0-----:R-:W-:-:S04]  /*1fe0*/  FMUL.FTZ R4, R24, UR5 ;  /* 0x0000000518047c20 */ /* 0x001fc80008410000 */
[----:B------:R-:W-:-:S04]  /*1ff0*/  FMUL.FTZ R24, R4, R4 ;  /* 0x0000000404187220 */ /* 0x000fc80000410000 */
[----:B------:R-:W-:Y:S01]  /*2000*/  FFMA.FTZ R24, R25, UR5, -R24 ;  /* 0x0000000519187c23 */ /* 0x000fe20008010818 */
[----:B------:R-:W1:Y:S01]  /*2010*/  S2R R5, SR_TID.X ;  /* 0x0000000000057919 */ /* 0x000e620000002100 */
[----:B------:R-:W0:Y:S03]  /*2020*/  LDC R25, c[0x0][0x294] ;  /* 0x0000a500ff197b82 */ /* 0x000e260000000800 */
[----:B------:R-:W-:-:S13]  /*2030*/  FSETP.GTU.FTZ.AND P0, PT, R24, RZ, PT ;  /* 0x000000ff1800720b */ /* 0x000fda0003f1c000 */
[----:B------:R-:W1:Y:S01]  /*2040*/  @P0 LDC R3, c[0x0][0x238] ;  /* 0x00008e00ff030b82 */ /* 0x000e620000000800 */
[----:B------:R-:W-:Y:S01]  /*2050*/  ISETP.NE.AND P3, PT, RZ, UR4, PT ;  /* 0x00000004ff007c0c */ /* 0x000fe2000bf65270 */
[----:B-1----:R-:W-:Y:S01]  /*2060*/  @P0 FADD.FTZ R24, R24, R3 ;  /* 0x0000000318180221 */ /* 0x002fe20000010000 */
[----:B------:R-:W-:-:S10]  /*2070*/  HFMA2.MMA R3, -RZ, RZ, 1.875, 0 ;  /* 0x3f800000ff037435 */ /* 0x000fd400000001ff */
[----:B------:R-:W1:Y:S01]  /*2080*/  @P0 MUFU.RSQ R3, R24 ;  /* 0x0000001800030308 */ /* 0x000e620000001400 */
[C---:B------:R-:W-:Y:S01]  /*2090*/  FADD.FTZ R19, -R4.reuse, R19 ;  /* 0x0000001304137221 */ /* 0x040fe20000010100 */
[----:B------:R-:W-:Y:S01]  /*20a0*/  FADD.FTZ R18, -R4, R18 ;  /* 0x0000001204127221 */ /* 0x000fe20000010100 */
[----:B------:R-:W-:-:S05]  /*20b0*/  SHF.R.U32.HI R13, RZ, 0x1, R5 ;  /* 0x00000001ff0d7819 */ /* 0x000fca0000011605 */
[----:B0-----:R-:W-:Y:S02]  /*20c0*/  IMAD R25, R25, UR8, R13 ;  /* 0x0000000819197c24 */ /* 0x001fe4000f8e020d */
[-C--:B-1----:R-:W-:Y:S01]  /*20d0*/  FMUL.FTZ R15, R18, R3.reuse ;  /* 0x00000003120f7220 */ /* 0x082fe20000410000 */
[----:B--2---:R-:W-:Y:S02]  /*20e0*/  SHF.L.U32 R24, R27, 0x10, RZ ;  /* 0x000000101b187819 */ /* 0x004fe400000006ff */
[----:B---3--:R-:W-:Y:S02]  /*20f0*/  SHF.L.U32 R6, R26, 0x10, RZ ;  /* 0x000000101a067819 */ /* 0x008fe400000006ff */
[----:B----4-:R-:W-:Y:S02]  /*2100*/  SHF.L.U32 R7, R14, 0x10, RZ ;  /* 0x000000100e077819 */ /* 0x010fe400000006ff */
[----:B-----5:R-:W-:Y:S01]  /*2110*/  SHF.L.U32 R5, R12, 0x10, RZ ;  /* 0x000000100c057819 */ /* 0x020fe200000006ff */
[----:B------:R-:W-:-:S04]  /*2120*/  FMUL.FTZ R12, R19, R3 ;  /* 0x00000003130c7220 */ /* 0x000fc80000410000 */
        /* <DEDUP_REMOVED lines=13> */
.L_x_2233:
[----:B------:R-:W0:Y:S01]  /*2200*/  S2R R15, SR_TID.X ;  /* 0x00000000000f7919 */ /* 0x000e220000002100 */
[----:B------:R-:W-:Y:S01]  /*2210*/  ULDC.64 UR4, c[0x0][0x278] ;  /* 0x00009e0000047ab9 */ /* 0x000fe20000000a00 */
[----:B------:R-:W-:Y:S01]  /*2220*/  SHF.R.S32.HI R14, RZ, 0x1f, R25 ;  /* 0x0000001fff0e7819 */ /* 0x000fe20000011419 */
[----:B------:R-:W-:Y:S01]  /*2230*/  BSSY B0, `(.L_x_2234) ;  /* 0x0000010000007945 */ /* 0x000fe20003800000 */
[----:B------:R-:W-:-:S04]  /*2240*/  ISETP.GE.U32.AND P0, PT, R25, UR4, PT ;  /* 0x0000000419007c0c */ /* 0x000fc8000bf06070 */
[----:B------:R-:W-:-:S04]  /*2250*/  ISETP.GE.AND.EX P0, PT, R14, UR5, PT, P0 ;  /* 0x000000050e007c0c */ /* 0x000fc8000bf06300 */
[----:B0-----:R-:W-:-:S13]  /*2260*/  ISETP.GT.U32.OR P0, PT, R15, 0x7f, P0 ;  /* 0x0000007f0f00780c */ /* 0x001fda0000704470 */
        /* <DEDUP_REMOVED lines=12> */
.L_x_2235:
[----:B------:R-:W-:Y:S05]  /*2330*/  BSYNC B0 ;  /* 0x0000000000007941 */ /* 0x000fea0003800000 */
.L_x_2234:
[----:B------:R-:W1:Y:S01]  /*2340*/  S2R R15, SR_TID.X ;  /* 0x00000000000f7919 */ /* 0x000e620000002100 */
[C---:B0-----:R-:W-:Y:S01]  /*2350*/  FADD.FTZ R19, -R4.reuse, R10 ;  /* 0x0000000a04137221 */ /* 0x041fe20000010100 */
[C---:B------:R-:W-:Y:S01]  /*2360*/  FADD.FTZ R18, -R4.reuse, R11 ;  /* 0x0000000b04127221 */ /* 0x040fe20000010100 */
[C---:B------:R-:W-:Y:S01]  /*2370*/  IADD3 R14, R25.reuse, 0x40, RZ ;  /* 0x00000040190e7810 */ /* 0x040fe20007ffe0ff */
[----:B------:R-:W-:Y:S01]  /*2380*/  ULDC.64 UR4, c[0x0][0x278] ;  /* 0x00009e0000047ab9 */ /* 0x000fe20000000a00 */
[C---:B------:R-:W-:Y:S01]  /*2390*/  IADD3 R10, R25.reuse, 0x80, RZ ;  /* 0x00000080190a7810 */ /* 0x040fe20007ffe0ff */
[C---:B------:R-:W-:Y:S01]  /*23a0*/  FADD.FTZ R16, -R4.reuse, R16 ;  /* 0x0000001004107221 */ /* 0x040fe20000010100 */
[----:B------:R-:W-:Y:S01]  /*23b0*/  IADD3 R11, R25, 0xc0, RZ ;  /* 0x000000c0190b7810 */ /* 0x000fe20007ffe0ff */
[C---:B------:R-:W-:Y:S01]  /*23c0*/  FADD.FTZ R13, -R4.reuse, R17 ;  /* 0x00000011040d7221 */ /* 0x040fe20000010100 */
[C---:B------:R-:W-:Y:S01]  /*23d0*/  FADD.FTZ R8, -R4.reuse, R8 ;  /* 0x0000000804087221 */ /* 0x040fe20000010100 */
[----:B------:R-:W-:Y:S01]  /*23e0*/  FADD.FTZ R9, -R4, R9 ;  /* 0x0000000904097221 */ /* 0x000fe20000010100 */
[----:B------:R-:W-:Y:S01]  /*23f0*/  ISETP.GE.U32.AND P2, PT, R14, UR4, PT ;  /* 0x000000040e007c0c */ /* 0x000fe2000bf46070 */
[-C--:B------:R-:W-:Y:S01]  /*2400*/  FMUL.FTZ R13, R13, R3.reuse ;  /* 0x000000030d0d7220 */ /* 0x080fe20000410000 */
[----:B------:R-:W-:Y:S01]  /*2410*/  ISETP.GE.U32.AND P0, PT, R10, UR4, PT ;  /* 0x000000040a007c0c */ /* 0x000fe2000bf06070 */
[-C--:B------:R-:W-:Y:S01]  /*2420*/  FMUL.FTZ R19, R19, R3.reuse ;  /* 0x0000000313137220 */ /* 0x080fe20000410000 */
[----:B------:R-:W-:Y:S01]  /*2430*/  ISETP.GE.U32.AND P1, PT, R11, UR4, PT ;  /* 0x000000040b007c0c */ /* 0x000fe2000bf26070 */
[----:B------:R-:W-:Y:S01]  /*2440*/  FMUL.FTZ R18, R18, R3 ;  /* 0x0000000312127220 */ /* 0x000fe20000410000 */
[----:B------:R-:W-:-:S02]  /*2450*/  SHF.R.S32.HI R12, RZ, 0x1f, R14 ;  /* 0x0000001fff0c7819 */ /* 0x000fc4000001140e */
[----:B------:R-:W-:Y:S02]  /*2460*/  SHF.R.S32.HI R17, RZ, 0x1f, R10 ;  /* 0x0000001fff117819 */ /* 0x000fe4000001140a */
[----:B------:R-:W-:Y:S02]  /*2470*/  SHF.R.S32.HI R4, RZ, 0x1f, R11 ;  /* 0x0000001fff047819 */ /* 0x000fe4000001140b */
[----:B------:R-:W-:Y:S02]  /*2480*/  ISETP.GE.AND.EX P2, PT, R12, UR5, PT, P2 ;  /* 0x000000050c007c0c */ /* 0x000fe4000bf46320 */
[----:B------:R-:W-:Y:S02]  /*2490*/  ISETP.GE.AND.EX P0, PT, R17, UR5, PT, P0 ;  /* 0x0000000511007c0c */ /* 0x000fe4000bf06300 */
[----:B------:R-:W-:Y:S02]  /*24a0*/  ISETP.GE.AND.EX P1, PT, R4, UR5, PT, P1 ;  /* 0x0000000504007c0c */ /* 0x000fe4000bf26310 */
[----:B-1----:R-:W-:-:S02]  /*24b0*/  ISETP.GT.U32.OR P2, PT, R15, 0x7f, P2 ;  /* 0x0000007f0f00780c */ /* 0x002fc40001744470 */
[C---:B------:R-:W-:Y:S02]  /*24c0*/  ISETP.GT.U32.OR P0, PT, R15.reuse, 0x7f, P0 ;  /* 0x0000007f0f00780c */ /* 0x040fe40000704470 */
[----:B------:R-:W-:Y:S01]  /*24d0*/  ISETP.GT.U32.OR P1, PT, R15, 0x7f, P1 ;  /* 0x0000007f0f00780c */ /* 0x000fe20000f24470 */
[-C--:B------:R-:W-:Y:S01]  /*24e0*/  FMUL.FTZ R15, R16, R3.reuse ;  /* 0x00000003100f7220 */ /* 0x080fe20000410000 */
[-C--:B------:R-:W-:Y:S01]  /*24f0*/  FMUL.FTZ R16, R8, R3.reuse ;  /* 0x0000000308107220 */ /* 0x080fe20000410000 */
[----:B------:R-:W-:Y:S01]  /*2500*/  FMUL.FTZ R3, R9, R3 ;  /* 0x0000000309037220 */ /* 0x000fe20000410000 */
[----:B------:R-:W-:Y:S01]  /*2510*/  FFMA.FTZ R9, R7, R13, R5 ;  /* 0x0000000d07097223 */ /* 0x000fe20000010005 */
[----:B------:R-:W-:Y:S01]  /*2520*/  FFMA.FTZ R8, R24, R15, R6 ;  /* 0x0000000f18087223 */ /* 0x000fe20000010006 */
[----:B------:R-:W-:Y:S07]  /*2530*/  @!P3 BRA `(.L_x_2236) ;  /* 0x000000000028b947 */ /* 0x000fee0003800000 */
        /* <DEDUP_REMOVED lines=10> */
.L_x_2236:
[----:B------:R-:W-:Y:S04]  /*25e0*/  BSSY B0, `(.L_x_2237) ;  /* 0x000000d000007945 */ /* 0x000fe80003800000 */
[----:B------:R-:W-:Y:S05]  /*25f0*/  @P2 BRA `(.L_x_2238) ;  /* 0x00000000002c2947 */ /* 0x000fea0003800000 */
[----:B------:R-:W-:Y:S02]  /*2600*/  ULDC.64 UR4, c[0x0][0x270] ;  /* 0x00009c0000047ab9 */ /* 0x000fe40000000a00 */
[----:B------:R-:W-:Y:S01]  /*2610*/  IMAD R13, R12, UR4, RZ ;  /* 0x000000040c0d7c24 */ /* 0x000fe2000f8e02ff */
[----:B------:R-:W-:-:S03]  /*2620*/  MOV R12, R22 ;  /* 0x00000016000c7202 */ /* 0x000fc60000000f00 */
[----:B------:R-:W-:Y:S01]  /*2630*/  IMAD R15, R14, UR5, R13 ;  /* 0x000000050e0f7c24 */ /* 0x000fe2000f8e020d */
[----:B------:R-:W-:-:S03]  /*2640*/  MOV R13, R21 ;  /* 0x00000015000d7202 */ /* 0x000fc60000000f00 */
[----:B------:R-:W-:Y:S01]  /*2650*/  IMAD.WIDE.U32 R12, R14, UR4, R12 ;  /* 0x000000040e0c7c25 */ /* 0x000fe2000f8e000c */
[----:B------:R-:W-:-:S04]  /*2660*/  ULDC.64 UR4, c[0x0][0x210] ;  /* 0x0000840000047ab9 */ /* 0x000fc80000000a00 */
[----:B------:R-:W-:Y:S02]  /*2670*/  IADD3 R15, R13, R15, RZ ;  /* 0x0000000f0d0f7210 */ /* 0x000fe40007ffe0ff */
[----:B------:R-:W-:-:S04]  /*2680*/  LEA R14, P2, R12, UR4, 0x2 ;  /* 0x000000040c0e7c11 */ /* 0x000fc8000f8410ff */
[----:B------:R-:W-:-:S05]  /*2690*/  LEA.HI.X R15, R12, UR5, R15, 0x2, P2 ;  /* 0x000000050c0f7c11 */ /* 0x000fca00090f140f */
[----:B------:R0:W-:Y:S04]  /*26a0*/  STG.E.64 desc[UR6][R14.64], R8 ;  /* 0x000000080e007986 */ /* 0x0001e8000c101b06 */
.L_x_2238:
[----:B------:R-:W-:Y:S05]  /*26b0*/  BSYNC B0 ;  /* 0x0000000000007941 */ /* 0x000fea0003800000 */
.L_x_2237:
[----:B0-----:R-:W-:Y:S01]  /*26c0*/  FFMA.FTZ R8, R24, R19, R6 ;  /* 0x0000001318087223 */ /* 0x001fe20000010006 */
        /* <DEDUP_REMOVED lines=12> */
.L_x_2239:
        /* <DEDUP_REMOVED lines=13> */
.L_x_2241:
[----:B------:R-:W-:Y:S05]  /*2860*/  BSYNC B0 ;  /* 0x0000000000007941 */ /* 0x000fea0003800000 */
.L_x_2240:
[----:B------:R-:W-:Y:S01]  /*2870*/  FFMA.FTZ R6, R24, R16, R6 ;  /* 0x0000001018067223 */ /* 0x000fe20000010006 */
        /* <DEDUP_REMOVED lines=12> */
.L_x_2242:
[----:B------:R-:W-:Y:S04]  /*2940*/  BSSY B0, `(.L_x_2243) ;  /* 0x000000c000007945 */ /* 0x000fe80003800000 */
[----:B------:R-:W-:Y:S05]  /*2950*/  @P1 BRA `(.L_x_2244) ;  /* 0x0000000000281947 */ /* 0x000fea0003800000 */
[----:B------:R-:W-:Y:S01]  /*2960*/  ULDC.64 UR4, c[0x0][0x270] ;  /* 0x00009c0000047ab9 */ /* 0x000fe20000000a00 */
[----:B------:R-:W-:Y:S01]  /*2970*/  MOV R20, R22 ;  /* 0x0000001600147202 */ /* 0x000fe20000000f00 */
[----:B------:R-:W-:-:S04]  /*2980*/  IMAD R4, R4, UR4, RZ ;  /* 0x0000000404047c24 */ /* 0x000fc8000f8e02ff */
[----:B------:R-:W-:-:S04]  /*2990*/  IMAD.WIDE.U32 R20, R11, UR4, R20 ;  /* 0x000000040b147c25 */ /* 0x000fc8000f8e0014 */
[----:B------:R-:W-:Y:S01]  /*29a0*/  IMAD R11, R11, UR5, R4 ;  /* 0x000000050b0b7c24 */ /* 0x000fe2000f8e0204 */
[----:B------:R-:W-:Y:S02]  /*29b0*/  ULDC.64 UR4, c[0x0][0x210] ;  /* 0x0000840000047ab9 */ /* 0x000fe40000000a00 */
[----:B------:R-:W-:Y:S02]  /*29c0*/  LEA R4, P0, R20, UR4, 0x2 ;  /* 0x0000000414047c11 */ /* 0x000fe4000f8010ff */
[----:B------:R-:W-:-:S04]  /*29d0*/  IADD3 R11, R21, R11, RZ ;  /* 0x0000000b150b7210 */ /* 0x000fc80007ffe0ff */
[----:B------:R-:W-:-:S05]  /*29e0*/  LEA.HI.X R5, R20, UR5, R11, 0x2, P0 ;  /* 0x0000000514057c11 */ /* 0x000fca00080f140b */
[----:B------:R1:W-:Y:S02]  /*29f0*/  STG.E.64 desc[UR6][R4.64], R6 ;  /* 0x0000000604007986 */ /* 0x0003e4000c101b06 */
.L_x_2244:
[----:B------:R-:W-:Y:S05]  /*2a00*/  BSYNC B0 ;  /* 0x0000000000007941 */ /* 0x000fea0003800000 */
.L_x_2243:
        /* <DEDUP_REMOVED lines=8> */
.L_x_2246:
        /* <DEDUP_REMOVED lines=15> */
.L_x_2453:


//--------------------- .text._Z35group_norm_nhwc_fwd_one_pass_kernelI11Fp32IOBf16WLi512ELi4ELi128EEv26Group_norm_nhwc_fwd_params --------------------------
	.section	.text._Z35group_norm_nhwc_fwd_one_pass_kernelI11Fp32IOBf16WLi512ELi4ELi128EEv26Group_norm_nhwc_fwd_params,"ax",@progbits
	.align	128
        .global         _Z35group_norm_nhwc_fwd_one_pass_kernelI11Fp32IOBf16WLi512ELi4ELi128EEv26Group_norm_nhwc_fwd_params
        .type           _Z35group_norm_nhwc_fwd_one_pass_kernelI11Fp32IOBf16WLi512ELi4ELi128EEv26Group_norm_nhwc_fwd_params,@function
        .size           _Z35group_norm_nhwc_fwd_one_pass_kernelI11Fp32IOBf16WLi512ELi4ELi128EEv26Group_norm_nhwc_fwd_params,(.L_x_2454 - _Z35group_norm_nhwc_fwd_one_pass_kernelI11Fp32IOBf16WLi512ELi4ELi128EEv26Group_norm_nhwc_fwd_params)
        .other          _Z35group_norm_nhwc_fwd_one_pass_kernelI11Fp32IOBf16WLi512ELi4ELi128EEv26Group_norm_nhwc_fwd_params,@"STO_CUDA_ENTRY STV_DEFAULT"
_Z35group_norm_nhwc_fwd_one_pass_kernelI11Fp32IOBf16WLi512ELi4ELi128EEv26Group_norm_nhwc_fwd_params:
.text._Z35group_norm_nhwc_fwd_one_pass_kernelI11Fp32IOBf16WLi512ELi4ELi128EEv26Group_norm_nhwc_fwd_params:
        /* <DEDUP_REMOVED lines=35> */
.L_x_2283:
        /* <DEDUP_REMOVED lines=247> */
.L_x_2248:
[----:B------:R-:W-:Y:S05]  /*11a0*/  BSYNC B0 ;  /* 0x0000000000007941 */ /* 0x000fea0003800000 */
.L_x_2247:
        /* <DEDUP_REMOVED lines=29> */
.L_x_2251:
[----:B------:R-:W2:Y:S04]  /*1380*/  LDG.E.STRONG.GPU R8, desc[UR8][R12.64] ;  /* 0x000000080c087981 */ /* 0x000ea8000c1ef900 */
[----:B--2---:R-:W-:Y:S01]  /*1390*/  CCTL.IVALL ;  /* 0x00000000ff00798f */ /* 0x004fe20002000000 */
[----:B------:R-:W-:Y:S05]  /*13a0*/  YIELD ;  /* 0x0000000000007946 */ /* 0x000fea0003800000 */
[----:B------:R-:W-:-:S13]  /*13b0*/  ISETP.NE.AND P0, PT, R8, R35, PT ;  /* 0x000000230800720c */ /* 0x000fda0003f05270 */
[----:B------:R-:W-:Y:S05]  /*13c0*/  @P0 BRA `(.L_x_2251) ;  /* 0xfffffffc00ec0947 */ /* 0x000fea000383ffff */
.L_x_2250:
        /* <DEDUP_REMOVED lines=17> */
.L_x_2255:
        /* <DEDUP_REMOVED lines=115> */
.L_x_2254:
        /* <DEDUP_REMOVED lines=61> */
.L_x_2256:
[----:B------:R-:W-:-:S13]  /*1fe0*/  ISETP.NE.OR P0, PT, R8, RZ, P0 ;  /* 0x000000ff0800720c */ /* 0x000fda0000705670 */
[----:B------:R-:W-:Y:S05]  /*1ff0*/  @!P0 BRA `(.L_x_2252) ;  /* 0x00000000007c8947 */ /* 0x000fea0003800000 */
.L_x_2253:
        /* <DEDUP_REMOVED lines=31> */
.L_x_2252:
        /* <DEDUP_REMOVED lines=11> */
.L_x_2258:
[----:B------:R-:W-:Y:S05]  /*22a0*/  BSYNC B0 ;  /* 0x0000000000007941 */ /* 0x000fea0003800000 */
.L_x_2257:
        /* <DEDUP_REMOVED lines=16> */
.L_x_2249:
        /* <DEDUP_REMOVED lines=25> */
[----:B------:R-:W2:Y:S04]  /*2540*/  LDG.E.U16 R44, desc[UR8][R14.64] ;  /* 0x000000080e2c7981 */ /* 0x000ea8000c1e1500 */
[----:B------:R-:W3:Y:S04]  /*2550*/  LDG.E.U16 R10, desc[UR8][R12.64] ;  /* 0x000000080c0a7981 */ /* 0x000ee8000c1e1500 */
[----:B------:R0:W4:Y:S04]  /*2560*/  LDG.E.U16 R45, desc[UR8][R12.64+0x2] ;  /* 0x000002080c2d7981 */ /* 0x000128000c1e1500 */
[----:B------:R-:W5:Y:S04]  /*2570*/  LDG.E.U16 R14, desc[UR8][R14.64+0x2] ;  /* 0x000002080e0e7981 */ /* 0x000f68000c1e1500 */
        /* <DEDUP_REMOVED lines=8> */
[----:B0-----:R-:W-:-:S06]  /*2600*/  @P0 FADD.FTZ R12, R8, UR6 ;  /* 0x00000006080c0e21 */ /* 0x001fcc0008010000 */
[----:B------:R-:W0:Y:S01]  /*2610*/  @P0 MUFU.RSQ R12, R12 ;  /* 0x0000000c000c0308 */ /* 0x000e220000001400 */
[----:B------:R-:W-:Y:S01]  /*2620*/  ISETP.NE.AND P6, PT, RZ, UR13, PT ;  /* 0x0000000dff007c0c */ /* 0x000fe2000bfc5270 */
[C---:B------:R-:W-:Y:S01]  /*2630*/  FADD.FTZ R18, -R6.reuse, R18 ;  /* 0x0000001206127221 */ /* 0x040fe20000010100 */
[----:B------:R-:W-:Y:S01]  /*2640*/  FADD.FTZ R19, -R6, R19 ;  /* 0x0000001306137221 */ /* 0x000fe20000010100 */
[----:B------:R-:W-:Y:S01]  /*2650*/  UMOV UR6, 0x3f800000 ;  /* 0x3f80000000067882 */ /* 0x000fe20000000000 */
[----:B0-----:R-:W-:Y:S02]  /*2660*/  @P0 R2UR UR7, R12 ;  /* 0x000000000c0702ca */ /* 0x001fe400000e0000 */
[----:B------:R-:W-:Y:S01]  /*2670*/  IADD3 R8, R3, 0x100, RZ ;  /* 0x0000010003087810 */ /* 0x000fe20007ffe0ff */
[C---:B------:R-:W-:Y:S01]  /*2680*/  FADD.FTZ R20, -R6.reuse, R20 ;  /* 0x0000001406147221 */ /* 0x040fe20000010100 */
[----:B------:R-:W-:Y:S02]  /*2690*/  FADD.FTZ R21, -R6, R21 ;  /* 0x0000001506157221 */ /* 0x000fe40000010100 */
[----:B------:R-:W-:-:S07]  /*26a0*/  ISETP.GE.U32.AND P0, PT, R8, UR16, PT ;  /* 0x0000001008007c0c */ /* 0x000fce000bf06070 */
[----:B------:R-:W-:Y:S02]  /*26b0*/  @UP0 UMOV UR6, UR7 ;  /* 0x0000000700060c82 */ /* 0x000fe40008000000 */
[----:B------:R-:W-:Y:S01]  /*26c0*/  FMUL.FTZ R18, R18, UR6 ;  /* 0x0000000612127c20 */ /* 0x000fe20008410000 */
[----:B------:R-:W-:Y:S01]  /*26d0*/  FMUL.FTZ R19, R19, UR6 ;  /* 0x0000000613137c20 */ /* 0x000fe20008410000 */
        /* <DEDUP_REMOVED lines=17> */
.L_x_2259:
        /* <DEDUP_REMOVED lines=13> */
.L_x_2261:
[----:B------:R-:W-:Y:S05]  /*28c0*/  BSYNC B0 ;  /* 0x0000000000007941 */ /* 0x000fea0003800000 */
.L_x_2260:
[----:B------:R-:W-:Y:S01]  /*28d0*/  FMUL.FTZ R20, R20, UR6 ;  /* 0x0000000614147c20 */ /* 0x000fe20008410000 */
[----:B------:R-:W-:Y:S01]  /*28e0*/  FMUL.FTZ R21, R21, UR6 ;  /* 0x0000000615157c20 */ /* 0x000fe20008410000 */
[C---:B------:R-:W-:Y:S01]  /*28f0*/  FADD.FTZ R22, -R6.reuse, R22 ;  /* 0x0000001606167221 */ /* 0x040fe20000010100 */
[----:B------:R-:W-:Y:S01]  /*2900*/  FADD.FTZ R23, -R6, R23 ;  /* 0x0000001706177221 */ /* 0x000fe20000010100 */
        /* <DEDUP_REMOVED lines=13> */
.L_x_2262:
        /* <DEDUP_REMOVED lines=13> */
.L_x_2264:
[----:B------:R-:W-:Y:S05]  /*2ab0*/  BSYNC B0 ;  /* 0x0000000000007941 */ /* 0x000fea0003800000 */
.L_x_2263:
        /* <DEDUP_REMOVED lines=17> */
.L_x_2265:
        /* <DEDUP_REMOVED lines=13> */
.L_x_2267:
[----:B------:R-:W-:Y:S05]  /*2ca0*/  BSYNC B0 ;  /* 0x0000000000007941 */ /* 0x000fea0003800000 */
.L_x_2266:
[----:B------:R-:W-:Y:S01]  /*2cb0*/  FMUL.FTZ R24, R24, UR6 ;  /* 0x0000000618187c20 */ /* 0x000fe20008410000 */
[----:B------:R-:W-:Y:S01]  /*2cc0*/  FMUL.FTZ R25, R25, UR6 ;  /* 0x0000000619197c20 */ /* 0x000fe20008410000 */
[----:B------:R-:W-:Y:S02]  /*2cd0*/  IADD3 R20, R3, 0x140, RZ ;  /* 0x0000014003147810 */ /* 0x000fe40007ffe0ff */
[----:B------:R-:W-:Y:S01]  /*2ce0*/  SHF.R.S32.HI R21, RZ, 0x1f, R8 ;  /* 0x0000001fff157819 */ /* 0x000fe20000011408 */
        /* <DEDUP_REMOVED lines=13> */
.L_x_2268:
        /* <DEDUP_REMOVED lines=15> */
.L_x_2270:
[----:B------:R-:W-:Y:S05]  /*2eb0*/  BSYNC B0 ;  /* 0x0000000000007941 */ /* 0x000fea0003800000 */
.L_x_2269:
[C---:B------:R-:W-:Y:S01]  /*2ec0*/  FADD.FTZ R16, -R6.reuse, R16 ;  /* 0x0000001006107221 */ /* 0x040fe20000010100 */
[----:B------:R-:W-:Y:S01]  /*2ed0*/  FADD.FTZ R17, -R6, R17 ;  /* 0x0000001106117221 */ /* 0x000fe20000010100 */
[----:B------:R-:W-:Y:S02]  /*2ee0*/  ISETP.GE.U32.AND P5, PT, R20, UR16, PT ;  /* 0x0000001014007c0c */ /* 0x000fe4000bfa6070 */
[----:B0-----:R-:W-:Y:S01]  /*2ef0*/  SHF.R.S32.HI R19, RZ, 0x1f, R20 ;  /* 0x0000001fff137819 */ /* 0x001fe20000011414 */
[----:B------:R-:W-:Y:S01]  /*2f00*/  FMUL.FTZ R16, R16, UR6 ;  /* 0x0000000610107c20 */ /* 0x000fe20008410000 */
[----:B------:R-:W-:Y:S01]  /*2f10*/  ISETP.GE.AND.EX P0, PT, R21, UR17, PT, P0 ;  /* 0x0000001115007c0c */ /* 0x000fe2000bf06300 */
[----:B------:R-:W-:Y:S01]  /*2f20*/  FMUL.FTZ R17, R17, UR6 ;  /* 0x0000000611117c20 */ /* 0x000fe20008410000 */
[----:B------:R-:W-:Y:S01]  /*2f30*/  ISETP.GE.AND.EX P5, PT, R19, UR17, PT, P5 ;  /* 0x0000001113007c0c */ /* 0x000fe2000bfa6350 */
[----:B------:R-:W-:Y:S01]  /*2f40*/  FFMA.FTZ R12, R10, R16, R33 ;  /* 0x000000100a0c7223 */ /* 0x000fe20000010021 */
[----:B------:R-:W-:Y:S01]  /*2f50*/  ISETP.LT.U32.AND P0, PT, R2, 0x80, !P0 ;  /* 0x000000800200780c */ /* 0x000fe20004701070 */
[----:B------:R-:W-:Y:S01]  /*2f60*/  FFMA.FTZ R13, R32, R17, R35 ;  /* 0x00000011200d7223 */ /* 0x000fe20000010023 */
        /* <DEDUP_REMOVED lines=12> */
.L_x_2271:
        /* <DEDUP_REMOVED lines=13> */
.L_x_2273:
[----:B------:R-:W-:Y:S05]  /*3100*/  BSYNC B0 ;  /* 0x0000000000007941 */ /* 0x000fea0003800000 */
.L_x_2272:
[C---:B------:R-:W-:Y:S01]  /*3110*/  FADD.FTZ R26, -R6.reuse, R26 ;  /* 0x0000001a061a7221 */ /* 0x040fe20000010100 */
[----:B------:R-:W-:Y:S01]  /*3120*/  FADD.FTZ R27, -R6, R27 ;  /* 0x0000001b061b7221 */ /* 0x000fe20000010100 */
[----:B------:R-:W-:Y:S02]  /*3130*/  ISETP.GE.U32.AND P0, PT, R18, UR16, PT ;  /* 0x0000001012007c0c */ /* 0x000fe4000bf06070 */
[----:B------:R-:W-:Y:S01]  /*3140*/  FMUL.FTZ R26, R26, UR6 ;  /* 0x000000061a1a7c20 */ /* 0x000fe20008410000 */
[----:B------:R-:W-:Y:S01]  /*3150*/  FMUL.FTZ R27, R27, UR6 ;  /* 0x000000061b1b7c20 */ /* 0x000fe20008410000 */
[----:B------:R-:W-:Y:S02]  /*3160*/  ISETP.LT.U32.AND P5, PT, R2, 0x80, !P5 ;  /* 0x000000800200780c */ /* 0x000fe40006fa1070 */
[----:B------:R-:W-:Y:S01]  /*3170*/  IADD3 R8, R3, 0x1c0, RZ ;  /* 0x000001c003087810 */ /* 0x000fe20007ffe0ff */
[----:B0-----:R-:W-:Y:S01]  /*3180*/  FFMA.FTZ R12, R10, R26, R33 ;  /* 0x0000001a0a0c7223 */ /* 0x001fe20000010021 */
        /* <DEDUP_REMOVED lines=12> */
.L_x_2274:
        /* <DEDUP_REMOVED lines=13> */
.L_x_2276:
[----:B------:R-:W-:Y:S05]  /*3320*/  BSYNC B0 ;  /* 0x0000000000007941 */ /* 0x000fea0003800000 */
.L_x_2275:
[----:B------:R-:W-:Y:S01]  /*3330*/  ISETP.GE.U32.AND P5, PT, R8, UR16, PT ;  /* 0x0000001008007c0c */ /* 0x000fe2000bfa6070 */
[C---:B------:R-:W-:Y:S01]  /*3340*/  FADD.FTZ R28, -R6.reuse, R28 ;  /* 0x0000001c061c7221 */ /* 0x040fe20000010100 */
[----:B------:R-:W-:Y:S01]  /*3350*/  SHF.R.S32.HI R19, RZ, 0x1f, R18 ;  /* 0x0000001fff137819 */ /* 0x000fe20000011412 */
[C---:B------:R-:W-:Y:S01]  /*3360*/  FADD.FTZ R29, -R6.reuse, R29 ;  /* 0x0000001d061d7221 */ /* 0x040fe20000010100 */
[----:B------:R-:W-:Y:S01]  /*3370*/  SHF.R.S32.HI R14, RZ, 0x1f, R8 ;  /* 0x0000001fff0e7819 */ /* 0x000fe20000011408 */
[C---:B------:R-:W-:Y:S01]  /*3380*/  FADD.FTZ R30, -R6.reuse, R30 ;  /* 0x0000001e061e7221 */ /* 0x040fe20000010100 */
[----:B------:R-:W-:Y:S01]  /*3390*/  ISETP.GE.AND.EX P0, PT, R19, UR17, PT, P0 ;  /* 0x0000001113007c0c */ /* 0x000fe2000bf06300 */
[----:B------:R-:W-:Y:S01]  /*33a0*/  FADD.FTZ R6, -R6, R31 ;  /* 0x0000001f06067221 */ /* 0x000fe20000010100 */
[----:B------:R-:W-:Y:S01]  /*33b0*/  ISETP.GE.AND.EX P5, PT, R14, UR17, PT, P5 ;  /* 0x000000110e007c0c */ /* 0x000fe2000bfa6350 */
[----:B------:R-:W-:Y:S01]  /*33c0*/  FMUL.FTZ R28, R28, UR6 ;  /* 0x000000061c1c7c20 */ /* 0x000fe20008410000 */
[----:B------:R-:W-:Y:S01]  /*33d0*/  FMUL.FTZ R29, R29, UR6 ;  /* 0x000000061d1d7c20 */ /* 0x000fe20008410000 */
[----:B------:R-:W-:Y:S01]  /*33e0*/  ISETP.LT.U32.AND P0, PT, R2, 0x80, !P0 ;  /* 0x000000800200780c */ /* 0x000fe20004701070 */
[----:B------:R-:W-:Y:S01]  /*33f0*/  FMUL.FTZ R30, R30, UR6 ;  /* 0x000000061e1e7c20 */ /* 0x000fe20008410000 */
[----:B------:R-:W-:Y:S01]  /*3400*/  ISETP.LT.U32.AND P5, PT, R2, 0x80, !P5 ;  /* 0x000000800200780c */ /* 0x000fe20006fa1070 */
[----:B------:R-:W-:Y:S01]  /*3410*/  FMUL.FTZ R21, R6, UR6 ;  /* 0x0000000606157c20 */ /* 0x000fe20008410000 */
[----:B0-----:R-:W-:Y:S01]  /*3420*/  FFMA.FTZ R12, R10, R28, R33 ;  /* 0x0000001c0a0c7223 */ /* 0x001fe20000010021 */
        /* <DEDUP_REMOVED lines=12> */
.L_x_2277:
        /* <DEDUP_REMOVED lines=13> */
.L_x_2279:
[----:B------:R-:W-:Y:S05]  /*35c0*/  BSYNC B0 ;  /* 0x0000000000007941 */ /* 0x000fea0003800000 */
.L_x_2278:
        /* <DEDUP_REMOVED lines=13> */
.L_x_2280:
        /* <DEDUP_REMOVED lines=12> */
.L_x_2282:
[----:B------:R-:W-:Y:S05]  /*3760*/  BSYNC B0 ;  /* 0x0000000000007941 */ /* 0x000fea0003800000 */
.L_x_2281:
[----:B------:R-:W-:Y:S02]  /*3770*/  UIADD3 UR11, UR12, UR11, URZ ;  /* 0x0000000b0c0b7290 */ /* 0x000fe4000fffe03f */
[----:B------:R-:W-:Y:S02]  /*3780*/  UIADD3 UR4, UR4, 0x1, URZ ;  /* 0x0000000104047890 */ /* 0x000fe4000fffe03f */
[----:B------:R-:W-:-:S06]  /*3790*/  UISETP.GE.AND UP0, UPT, UR11, UR5, UPT ;  /* 0x000000050b00728c */ /* 0x000fcc000bf06270 */
[----:B------:R-:W-:-:S13]  /*37a0*/  PLOP3.LUT P0, PT, PT, PT, UP0, 0x80, 0x0 ;  /* 0x000000000000781c */ /* 0x000fda0003f0f008 */
[----:B------:R-:W-:Y:S05]  /*37b0*/  @!P0 BRA `(.L_x_2283) ;  /* 0xffffffc8009c8947 */ /* 0x000fea000383ffff */
[----:B------:R-:W-:Y:S05]  /*37c0*/  EXIT ;  /* 0x000000000000794d */ /* 0x000fea0003800000 */
.L_x_2284:
        /* <DEDUP_REMOVED lines=11> */
.L_x_2454:


//--------------------- .text._Z35group_norm_nhwc_fwd_one_pass_kernelI11Fp32IOFp16WLi64ELi4ELi128EEv26Group_norm_nhwc_fwd_params --------------------------
	.section	.text._Z35group_norm_nhwc_fwd_one_pass_kernelI11Fp32IOFp16WLi64ELi4ELi128EEv26Group_norm_nhwc_fwd_params,"ax",@progbits
	.align	128
        .global         _Z35group_norm_nhwc_fwd_one_pass_kernelI11Fp32IOFp16WLi64ELi4ELi128EEv26Group_norm_nhwc_fwd_params
        .type           _Z35group_norm_nhwc_fwd_one_pass_kernelI11Fp32IOFp16WLi64ELi4ELi128EEv26Group_norm_nhwc_fwd_params,@function
        .size           _Z35group_norm_nhwc_fwd_one_pass_kernelI11Fp32IOFp16WLi64ELi4ELi128EEv26Group_norm_nhwc_fwd_params,(.L_x_2455 - _Z35group_norm_nhwc_fwd_one_pass_kernelI11Fp32IOFp16WLi64ELi4ELi128EEv26Group_norm_nhwc_fwd_params)
        .other          _Z35group_norm_nhwc_fwd_one_pass_kernelI11Fp32IOFp16WLi64ELi4ELi128EEv26Group_norm_nhwc_fwd_params,@"STO_CUDA_ENTRY STV_DEFAULT"
_Z35group_norm_nhwc_fwd_one_pass_kernelI11Fp32IOFp16WLi64ELi4ELi128EEv26Group_norm_nhwc_fwd_params:
.text._Z35group_norm_nhwc_fwd_one_pass_kernelI11Fp32IOFp16WLi64ELi4ELi128EEv26Group_norm_nhwc_fwd_params:
        /* <DEDUP_REMOVED lines=37> */
.L_x_2300:
        /* <DEDUP_REMOVED lines=96> */
.L_x_2286:
[----:B------:R-:W-:Y:S05]  /*0850*/  BSYNC B0 ;  /* 0x0000000000007941 */ /* 0x000fea0003800000 */
.L_x_2285:
        /* <DEDUP_REMOVED lines=25> */
.L_x_2289:
[----:B0-----:R-:W2:Y:S04]  /*09f0*/  LDG.E.STRONG.GPU R10, desc[UR8][R8.64] ;  /* 0x00000008080a7981 */ /* 0x001ea8000c1ef900 */
[----:B--2---:R-:W-:Y:S01]  /*0a00*/  CCTL.IVALL ;  /* 0x00000000ff00798f */ /* 0x004fe20002000000 */
[----:B------:R-:W-:Y:S05]  /*0a10*/  YIELD ;  /* 0x0000000000007946 */ /* 0x000fea0003800000 */
[----:B------:R-:W-:-:S13]  /*0a20*/  ISETP.NE.AND P0, PT, R10, R21, PT ;  /* 0x000000150a00720c */ /* 0x000fda0003f05270 */
[----:B------:R-:W-:Y:S05]  /*0a30*/  @P0 BRA `(.L_x_2289) ;  /* 0xfffffffc00ec0947 */ /* 0x000fea000383ffff */
.L_x_2288:
        /* <DEDUP_REMOVED lines=17> */
.L_x_2293:
        /* <DEDUP_REMOVED lines=115> */
.L_x_2292:
        /* <DEDUP_REMOVED lines=61> */
.L_x_2294:
[----:B------:R-:W-:-:S13]  /*1650*/  ISETP.NE.OR P0, PT, R20, RZ, P0 ;  /* 0x000000ff1400720c */ /* 0x000fda0000705670 */
[----:B------:R-:W-:Y:S05]  /*1660*/  @!P0 BRA `(.L_x_2290) ;  /* 0x00000000007c8947 */ /* 0x000fea0003800000 */
.L_x_2291:
        /* <DEDUP_REMOVED lines=31> */
.L_x_2290:
        /* <DEDUP_REMOVED lines=12> */
.L_x_2296:
[----:B------:R-:W-:Y:S05]  /*1920*/  BSYNC B0 ;  /* 0x0000000000007941 */ /* 0x000fea0003800000 */
.L_x_2295:
        /* <DEDUP_REMOVED lines=16> */
.L_x_2287:
        /* <DEDUP_REMOVED lines=55> */
.L_x_2297:
        /* <DEDUP_REMOVED lines=14> */
.L_x_2299:
[----:B------:R-:W-:Y:S05]  /*1e80*/  BSYNC B0 ;  /* 0x0000000000007941 */ /* 0x000fea0003800000 */
.L_x_2298:
[----:B------:R-:W-:Y:S02]  /*1e90*/  IADD3 R12, R5, R12, RZ ;  /* 0x0000000c050c7210 */ /* 0x000fe40007ffe0ff */
[----:B------:R-:W-:Y:S02]  /*1ea0*/  IADD3 R6, R6, 0x1, RZ ;  /* 0x0000000106067810 */ /* 0x000fe40007ffe0ff */
[----:B------:R-:W-:-:S13]  /*1eb0*/  ISETP.GE.AND P0, PT, R12, UR4, PT ;  /* 0x000000040c007c0c */ /* 0x000fda000bf06270 */
[----:B------:R-:W-:Y:S05]  /*1ec0*/  @!P0 BRA `(.L_x_2300) ;  /* 0xffffffe000e08947 */ /* 0x000fea000383ffff */
[----:B------:R-:W-:Y:S05]  /*1ed0*/  EXIT ;  /* 0x000000000000794d */ /* 0x000fea0003800000 */
.L_x_2301:
        /* <DEDUP_REMOVED lines=10> */
.L_x_2455:


//--------------------- .text._Z35group_norm_nhwc_fwd_one_pass_kernelI11Fp32IOFp16WLi128ELi4ELi128EEv26Group_norm_nhwc_fwd_params --------------------------
	.section	.text._Z35group_norm_nhwc_fwd_one_pass_kernelI11Fp32IOFp16WLi128ELi4ELi128EEv26Group_norm_nhwc_fwd_params,"ax",@progbits
	.align	128
        .global         _Z35group_norm_nhwc_fwd_one_pass_kernelI11Fp32IOFp16WLi128ELi4ELi128EEv26Group_norm_nhwc_fwd_params
        .type           _Z35group_norm_nhwc_fwd_one_pass_kernelI11Fp32IOFp16WLi128ELi4ELi128EEv26Group_norm_nhwc_fwd_params,@function
        .size           _Z35group_norm_nhwc_fwd_one_pass_kernelI11Fp32IOFp16WLi128ELi4ELi128EEv26Group_norm_nhwc_fwd_params,(.L_x_2456 - _Z35group_norm_nhwc_fwd_one_pass_kernelI11Fp32IOFp16WLi128ELi4ELi128EEv26Group_norm_nhwc_fwd_params)
        .other          _Z35group_norm_nhwc_fwd_one_pass_kernelI11Fp32IOFp16WLi128ELi4ELi128EEv26Group_norm_nhwc_fwd_params,@"STO_CUDA_ENTRY STV_DEFAULT"
_Z35group_norm_nhwc_fwd_one_pass_kernelI11Fp32IOFp16WLi128ELi4ELi128EEv26Group_norm_nhwc_fwd_params:
.text._Z35group_norm_nhwc_fwd_one_pass_kernelI11Fp32IOFp16WLi128ELi4ELi128EEv26Group_norm_nhwc_fwd_params:
        /* <DEDUP_REMOVED lines=23> */
.L_x_2320:
        /* <DEDUP_REMOVED lines=130> */
.L_x_2303:
[----:B------:R-:W-:Y:S05]  /*0990*/  BSYNC B0 ;  /* 0x0000000000007941 */ /* 0x000fea0003800000 */
.L_x_2302:
        /* <DEDUP_REMOVED lines=28> */
.L_x_2306:
[----:B0-----:R-:W2:Y:S04]  /*0b60*/  LDG.E.STRONG.GPU R9, desc[UR8][R10.64] ;  /* 0x000000080a097981 */ /* 0x001ea8000c1ef900 */
[----:B--2---:R-:W-:Y:S01]  /*0b70*/  CCTL.IVALL ;  /* 0x00000000ff00798f */ /* 0x004fe20002000000 */
[----:B------:R-:W-:Y:S05]  /*0b80*/  YIELD ;  /* 0x0000000000007946 */ /* 0x000fea0003800000 */
[----:B------:R-:W-:-:S13]  /*0b90*/  ISETP.NE.AND P0, PT, R9, R20, PT ;  /* 0x000000140900720c */ /* 0x000fda0003f05270 */
[----:B------:R-:W-:Y:S05]  /*0ba0*/  @P0 BRA `(.L_x_2306) ;  /* 0xfffffffc00ec0947 */ /* 0x000fea000383ffff */
.L_x_2305:
        /* <DEDUP_REMOVED lines=17> */
.L_x_2310:
        /* <DEDUP_REMOVED lines=115> */
.L_x_2309:
        /* <DEDUP_REMOVED lines=61> */
.L_x_2311:
[----:B------:R-:W-:-:S13]  /*17c0*/  ISETP.NE.OR P0, PT, R9, RZ, P0 ;  /* 0x000000ff0900720c */ /* 0x000fda0000705670 */
[----:B------:R-:W-:Y:S05]  /*17d0*/  @!P0 BRA `(.L_x_2307) ;  /* 0x00000000007c8947 */ /* 0x000fea0003800000 */
.L_x_2308:
        /* <DEDUP_REMOVED lines=31> */
.L_x_2307:
        /* <DEDUP_REMOVED lines=11> */
.L_x_2313:
[----:B------:R-:W-:Y:S05]  /*1a80*/  BSYNC B0 ;  /* 0x0000000000007941 */ /* 0x000fea0003800000 */
.L_x_2312:
        /* <DEDUP_REMOVED lines=16> */
.L_x_2304:
        /* <DEDUP_REMOVED lines=46> */
[----:B------:R-:W-:Y:S01]  /*1e70*/  FMUL.FTZ R26, R26, R9 ;  /* 0x000000091a1a7220 */ /* 0x000fe20000410000 */
[----:B--2---:R-:W-:Y:S02]  /*1e80*/  HADD2.F32 R14, -RZ, R29.H0_H0 ;  /* 0x2000001dff0e7230 */ /* 0x004fe40000004100 */
[----:B---3--:R-:W-:Y:S02]  /*1e90*/  HADD2.F32 R19, -RZ, R28.H0_H0 ;  /* 0x2000001cff137230 */ /* 0x008fe40000004100 */
[----:B----4-:R-:W-:Y:S02]  /*1ea0*/  HADD2.F32 R15, -RZ, R20.H0_H0 ;  /* 0x20000014ff0f7230 */ /* 0x010fe40000004100 */
[----:B-----5:R-:W-:-:S02]  /*1eb0*/  HADD2.F32 R16, -RZ, R18.H0_H0 ;  /* 0x20000012ff107230 */ /* 0x020fc40000004100 */
[-C--:B------:R-:W-:Y:S01]  /*1ec0*/  FMUL.FTZ R20, R10, R9.reuse ;  /* 0x000000090a147220 */ /* 0x080fe20000410000 */
[----:B------:R-:W-:Y:S01]  /*1ed0*/  FMUL.FTZ R18, R11, R9 ;  /* 0x000000090b127220 */ /* 0x000fe20000410000 */
        /* <DEDUP_REMOVED lines=13> */
.L_x_2314:
        /* <DEDUP_REMOVED lines=13> */
.L_x_2316:
[----:B------:R-:W-:Y:S05]  /*2080*/  BSYNC B0 ;  /* 0x0000000000007941 */ /* 0x000fea0003800000 */
.L_x_2315:
        /* <DEDUP_REMOVED lines=14> */
.L_x_2317:
        /* <DEDUP_REMOVED lines=17> */
.L_x_2319:
[----:B------:R-:W-:Y:S05]  /*2280*/  BSYNC B0 ;  /* 0x0000000000007941 */ /* 0x000fea0003800000 */
.L_x_2318:
[----:B------:R-:W-:Y:S02]  /*2290*/  IADD3 R6, R3, R6, RZ ;  /* 0x0000000603067210 */ /* 0x000fe40007ffe0ff */
[----:B------:R-:W-:Y:S02]  /*22a0*/  IADD3 R4, R4, 0x1, RZ ;  /* 0x0000000104047810 */ /* 0x000fe40007ffe0ff */
[----:B------:R-:W-:-:S13]  /*22b0*/  ISETP.GE.AND P0, PT, R6, UR4, PT ;  /* 0x0000000406007c0c */ /* 0x000fda000bf06270 */
[----:B------:R-:W-:Y:S05]  /*22c0*/  @!P0 BRA `(.L_x_2320) ;  /* 0xffffffdc00a88947 */ /* 0x000fea000383ffff */
[----:B------:R-:W-:Y:S05]  /*22d0*/  EXIT ;  /* 0x000000000000794d */ /* 0x000fea0003800000 */
.L_x_2321:
        /* <DEDUP_REMOVED lines=10> */
.L_x_2456:


//--------------------- .text._Z35group_norm_nhwc_fwd_one_pass_kernelI11Fp32IOFp16WLi256ELi4ELi128EEv26Group_norm_nhwc_fwd_params --------------------------
	.section	.text._Z35group_norm_nhwc_fwd_one_pass_kernelI11Fp32IOFp16WLi256ELi4ELi128EEv26Group_norm_nhwc_fwd_params,"ax",@progbits
	.align	128
        .global         _Z35group_norm_nhwc_fwd_one_pass_kernelI11Fp32IOFp16WLi256ELi4ELi128EEv26Group_norm_nhwc_fwd_params
        .type           _Z35group_norm_nhwc_fwd_one_pass_kernelI11Fp32IOFp16WLi256ELi4ELi128EEv26Group_norm_nhwc_fwd_params,@function
        .size           _Z35group_norm_nhwc_fwd_one_pass_kernelI11Fp32IOFp16WLi256ELi4ELi128EEv26Group_norm_nhwc_fwd_params,(.L_x_2457 - _Z35group_norm_nhwc_fwd_one_pass_kernelI11Fp32IOFp16WLi256ELi4ELi128EEv26Group_norm_nhwc_fwd_params)
        .other          _Z35group_norm_nhwc_fwd_one_pass_kernelI11Fp32IOFp16WLi256ELi4ELi128EEv26Group_norm_nhwc_fwd_params,@"STO_CUDA_ENTRY STV_DEFAULT"
_Z35group_norm_nhwc_fwd_one_pass_kernelI11Fp32IOFp16WLi256ELi4ELi128EEv26Group_norm_nhwc_fwd_params:
.text._Z35group_norm_nhwc_fwd_one_pass_kernelI11Fp32IOFp16WLi256ELi4ELi128EEv26Group_norm_nhwc_fwd_params:
        /* <DEDUP_REMOVED lines=13> */
.L_x_2346:
        /* <DEDUP_REMOVED lines=178> */
.L_x_2323:
[----:B------:R-:W-:Y:S05]  /*0bf0*/  BSYNC B0 ;  /* 0x0000000000007941 */ /* 0x000fea0003800000 */
.L_x_2322:
        /* <DEDUP_REMOVED lines=28> */
.L_x_2326:
[----:B0-----:R-:W2:Y:S04]  /*0dc0*/  LDG.E.STRONG.GPU R3, desc[UR6][R14.64] ;  /* 0x000000060e037981 */ /* 0x001ea8000c1ef900 */
[----:B--2---:R-:W-:Y:S01]  /*0dd0*/  CCTL.IVALL ;  /* 0x00000000ff00798f */ /* 0x004fe20002000000 */
[----:B------:R-:W-:Y:S05]  /*0de0*/  YIELD ;  /* 0x0000000000007946 */ /* 0x000fea0003800000 */
[----:B------:R-:W-:-:S13]  /*0df0*/  ISETP.NE.AND P0, PT, R3, R4, PT ;  /* 0x000000040300720c */ /* 0x000fda0003f05270 */
[----:B------:R-:W-:Y:S05]  /*0e00*/  @P0 BRA `(.L_x_2326) ;  /* 0xfffffffc00ec0947 */ /* 0x000fea000383ffff */
.L_x_2325:
        /* <DEDUP_REMOVED lines=17> */
.L_x_2330:
        /* <DEDUP_REMOVED lines=115> */
.L_x_2329:
        /* <DEDUP_REMOVED lines=61> */
.L_x_2331:
[----:B------:R-:W-:-:S13]  /*1a20*/  ISETP.NE.OR P0, PT, R3, RZ, P0 ;  /* 0x000000ff0300720c */ /* 0x000fda0000705670 */
[----:B------:R-:W-:Y:S05]  /*1a30*/  @!P0 BRA `(.L_x_2327) ;  /* 0x00000000007c8947 */ /* 0x000fea0003800000 */
.L_x_2328:
        /* <DEDUP_REMOVED lines=31> */
.L_x_2327:
        /* <DEDUP_REMOVED lines=11> */
.L_x_2333:
[----:B------:R-:W-:Y:S05]  /*1ce0*/  BSYNC B0 ;  /* 0x0000000000007941 */ /* 0x000fea0003800000 */
.L_x_2332:
        /* <DEDUP_REMOVED lines=16> */
.L_x_2324:
        /* <DEDUP_REMOVED lines=47> */
[----:B--2---:R-:W-:Y:S02]  /*20e0*/  HADD2.F32 R24, -RZ, R27.H0_H0 ;  /* 0x2000001bff187230 */ /* 0x004fe40000004100 */
[----:B---3--:R-:W-:Y:S02]  /*20f0*/  HADD2.F32 R6, -RZ, R26.H0_H0 ;  /* 0x2000001aff067230 */ /* 0x008fe40000004100 */
[----:B----4-:R-:W-:Y:S02]  /*2100*/  HADD2.F32 R7, -RZ, R14.H0_H0 ;  /* 0x2000000eff077230 */ /* 0x010fe40000004100 */
[----:B-----5:R-:W-:Y:S02]  /*2110*/  HADD2.F32 R5, -RZ, R12.H0_H0 ;  /* 0x2000000cff057230 */ /* 0x020fe40000004100 */
        /* <DEDUP_REMOVED lines=14> */
.L_x_2334:
        /* <DEDUP_REMOVED lines=19> */
.L_x_2336:
[----:B------:R-:W-:Y:S05]  /*2330*/  BSYNC B0 ;  /* 0x0000000000007941 */ /* 0x000fea0003800000 */
.L_x_2335:
        /* <DEDUP_REMOVED lines=42> */
.L_x_2337:
        /* <DEDUP_REMOVED lines=13> */
.L_x_2339:
[----:B------:R-:W-:Y:S05]  /*26b0*/  BSYNC B0 ;  /* 0x0000000000007941 */ /* 0x000fea0003800000 */
.L_x_2338:
        /* <DEDUP_REMOVED lines=13> */
.L_x_2340:
        /* <DEDUP_REMOVED lines=13> */
.L_x_2342:
[----:B------:R-:W-:Y:S05]  /*2860*/  BSYNC B0 ;  /* 0x0000000000007941 */ /* 0x000fea0003800000 */
.L_x_2341:
        /* <DEDUP_REMOVED lines=13> */
.L_x_2343:
        /* <DEDUP_REMOVED lines=12> */
.L_x_2345:
[----:B------:R-:W-:Y:S05]  /*2a00*/  BSYNC B0 ;  /* 0x0000000000007941 */ /* 0x000fea0003800000 */
.L_x_2344:
        /* <DEDUP_REMOVED lines=8> */
.L_x_2347:
        /* <DEDUP_REMOVED lines=15> */
.L_x_2457:


//--------------------- .text._Z35group_norm_nhwc_fwd_one_pass_kernelI11Fp32IOFp16WLi512ELi4ELi128EEv26Group_norm_nhwc_fwd_params --------------------------
	.section	.text._Z35group_norm_nhwc_fwd_one_pass_kernelI11Fp32IOFp16WLi512ELi4ELi128EEv26Group_norm_nhwc_fwd_params,"ax",@progbits
	.align	128
        .global         _Z35group_norm_nhwc_fwd_one_pass_kernelI11Fp32IOFp16WLi512ELi4ELi128EEv26Group_norm_nhwc_fwd_params
        .type           _Z35group_norm_nhwc_fwd_one_pass_kernelI11Fp32IOFp16WLi512ELi4ELi128EEv26Group_norm_nhwc_fwd_params,@function
        .size           _Z35group_norm_nhwc_fwd_one_pass_kernelI11Fp32IOFp16WLi512ELi4ELi128EEv26Group_norm_nhwc_fwd_params,(.L_x_2458 - _Z35group_norm_nhwc_fwd_one_pass_kernelI11Fp32IOFp16WLi512ELi4ELi128EEv26Group_norm_nhwc_fwd_params)
        .other          _Z35group_norm_nhwc_fwd_one_pass_kernelI11Fp32IOFp16WLi512ELi4ELi128EEv26Group_norm_nhwc_fwd_params,@"STO_CUDA_ENTRY STV_DEFAULT"
_Z35group_norm_nhwc_fwd_one_pass_kernelI11Fp32IOFp16WLi512ELi4ELi128EEv26Group_norm_nhwc_fwd_params:
.text._Z35group_norm_nhwc_fwd_one_pass_kernelI11Fp32IOFp16WLi512ELi4ELi128EEv26Group_norm_nhwc_fwd_params:
        /* <DEDUP_REMOVED lines=35> */
.L_x_2384:
        /* <DEDUP_REMOVED lines=247> */
.L_x_2349:
[----:B------:R-:W-:Y:S05]  /*11a0*/  BSYNC B0 ;  /* 0x0000000000007941 */ /* 0x000fea0003800000 */
.L_x_2348:
        /* <DEDUP_REMOVED lines=29> */
.L_x_2352:
[----:B------:R-:W2:Y:S04]  /*1380*/  LDG.E.STRONG.GPU R8, desc[UR8][R12.64] ;  /* 0x000000080c087981 */ /* 0x000ea8000c1ef900 */
[----:B--2---:R-:W-:Y:S01]  /*1390*/  CCTL.IVALL ;  /* 0x00000000ff00798f */ /* 0x004fe20002000000 */
[----:B------:R-:W-:Y:S05]  /*13a0*/  YIELD ;  /* 0x0000000000007946 */ /* 0x000fea0003800000 */
[----:B------:R-:W-:-:S13]  /*13b0*/  ISETP.NE.AND P0, PT, R8, R35, PT ;  /* 0x000000230800720c */ /* 0x000fda0003f05270 */
[----:B------:R-:W-:Y:S05]  /*13c0*/  @P0 BRA `(.L_x_2352) ;  /* 0xfffffffc00ec0947 */ /* 0x000fea000383ffff */
.L_x_2351:
        /* <DEDUP_REMOVED lines=17> */
.L_x_2356:
        /* <DEDUP_REMOVED lines=115> */
.L_x_2355:
        /* <DEDUP_REMOVED lines=61> */
.L_x_2357:
[----:B------:R-:W-:-:S13]  /*1fe0*/  ISETP.NE.OR P0, PT, R8, RZ, P0 ;  /* 0x000000ff0800720c */ /* 0x000fda0000705670 */
[----:B------:R-:W-:Y:S05]  /*1ff0*/  @!P0 BRA `(.L_x_2353) ;  /* 0x00000000007c8947 */ /* 0x000fea0003800000 */
.L_x_2354:
        /* <DEDUP_REMOVED lines=31> */
.L_x_2353:
        /* <DEDUP_REMOVED lines=11> */
.L_x_2359:
[----:B------:R-:W-:Y:S05]  /*22a0*/  BSYNC B0 ;  /* 0x0000000000007941 */ /* 0x000fea0003800000 */
.L_x_2358:
        /* <DEDUP_REMOVED lines=16> */
.L_x_2350:
        /* <DEDUP_REMOVED lines=51> */
[----:B--2---:R-:W-:Y:S02]  /*26e0*/  HADD2.F32 R33, -RZ, R44.H0_H0 ;  /* 0x2000002cff217230 */ /* 0x004fe40000004100 */
[----:B---3--:R-:W-:Y:S02]  /*26f0*/  HADD2.F32 R10, -RZ, R10.H0_H0 ;  /* 0x2000000aff0a7230 */ /* 0x008fe40000004100 */
[----:B----4-:R-:W-:Y:S02]  /*2700*/  HADD2.F32 R32, -RZ, R45.H0_H0 ;  /* 0x2000002dff207230 */ /* 0x010fe40000004100 */
[----:B-----5:R-:W-:-:S02]  /*2710*/  HADD2.F32 R35, -RZ, R14.H0_H0 ;  /* 0x2000000eff237230 */ /* 0x020fc40000004100 */
        /* <DEDUP_REMOVED lines=13> */
.L_x_2360:
        /* <DEDUP_REMOVED lines=13> */
.L_x_2362:
[----:B------:R-:W-:Y:S05]  /*28c0*/  BSYNC B0 ;  /* 0x0000000000007941 */ /* 0x000fea0003800000 */
.L_x_2361:
        /* <DEDUP_REMOVED lines=17> */
.L_x_2363:
        /* <DEDUP_REMOVED lines=13> */
.L_x_2365:
[----:B------:R-:W-:Y:S05]  /*2ab0*/  BSYNC B0 ;  /* 0x0000000000007941 */ /* 0x000fea0003800000 */
.L_x_2364:
        /* <DEDUP_REMOVED lines=17> */
.L_x_2366:
        /* <DEDUP_REMOVED lines=13> */
.L_x_2368:
[----:B------:R-:W-:Y:S05]  /*2ca0*/  BSYNC B0 ;  /* 0x0000000000007941 */ /* 0x000fea0003800000 */
.L_x_2367:
        /* <DEDUP_REMOVED lines=17> */
.L_x_2369:
        /* <DEDUP_REMOVED lines=15> */
.L_x_2371:
[----:B------:R-:W-:Y:S05]  /*2eb0*/  BSYNC B0 ;  /* 0x0000000000007941 */ /* 0x000fea0003800000 */
.L_x_2370:
        /* <DEDUP_REMOVED lines=23> */
.L_x_2372:
        /* <DEDUP_REMOVED lines=13> */
.L_x_2374:
[----:B------:R-:W-:Y:S05]  /*3100*/  BSYNC B0 ;  /* 0x0000000000007941 */ /* 0x000fea0003800000 */
.L_x_2373:
        /* <DEDUP_REMOVED lines=20> */
.L_x_2375:
        /* <DEDUP_REMOVED lines=13> */
.L_x_2377:
[----:B------:R-:W-:Y:S05]  /*3320*/  BSYNC B0 ;  /* 0x0000000000007941 */ /* 0x000fea0003800000 */
.L_x_2376:
        /* <DEDUP_REMOVED lines=28> */
.L_x_2378:
        /* <DEDUP_REMOVED lines=13> */
.L_x_2380:
[----:B------:R-:W-:Y:S05]  /*35c0*/  BSYNC B0 ;  /* 0x0000000000007941 */ /* 0x000fea0003800000 */
.L_x_2379:
        /* <DEDUP_REMOVED lines=13> */
.L_x_2381:
        /* <DEDUP_REMOVED lines=12> */
.L_x_2383:
[----:B------:R-:W-:Y:S05]  /*3760*/  BSYNC B0 ;  /* 0x0000000000007941 */ /* 0x000fea0003800000 */
.L_x_2382:
[----:B------:R-:W-:Y:S02]  /*3770*/  UIADD3 UR11, UR12, UR11, URZ ;  /* 0x0000000b0c0b7290 */ /* 0x000fe4000fffe03f */
[----:B------:R-:W-:Y:S02]  /*3780*/  UIADD3 UR4, UR4, 0x1, URZ ;  /* 0x0000000104047890 */ /* 0x000fe4000fffe03f */
[----:B------:R-:W-:-:S06]  /*3790*/  UISETP.GE.AND UP0, UPT, UR11, UR5, UPT ;  /* 0x000000050b00728c */ /* 0x000fcc000bf06270 */
[----:B------:R-:W-:-:S13]  /*37a0*/  PLOP3.LUT P0, PT, PT, PT, UP0, 0x80, 0x0 ;  /* 0x000000000000781c */ /* 0x000fda0003f0f008 */
[----:B------:R-:W-:Y:S05]  /*37b0*/  @!P0 BRA `(.L_x_2384) ;  /* 0xffffffc8009c8947 */ /* 0x000fea000383ffff */
[----:B------:R-:W-:Y:S05]  /*37c0*/  EXIT ;  /* 0x000000000000794d */ /* 0x000fea0003800000 */
.L_x_2385:
        /* <DEDUP_REMOVED lines=11> */
.L_x_2458:


//--------------------- .nv.shared.reserved.0     --------------------------
	.section	.nv.shared.reserved.0,"aw",@nobits
	.weak		__nv_reservedSMEM_offset_0_alias
	.size		__nv_reservedSMEM_offset_0_alias, 0, 0
	.other		__nv_reservedSMEM_offset_0_alias,@"STO_CUDA_RESERVED_SHARED STV_DEFAULT"
__nv_reservedSMEM_offset_0_alias:
	.zero		0


//--------------------- .nv.global                --------------------------
	.section	.nv.global,"aw",@nobits
.nv.global:
	.type		_ZN60_INTERNAL_cc39553c_29_group_norm_nhwc_one_pass_4_cu_64e7e9f96thrust23THRUST_300001_SM_900_NS12placeholders2_5E,@object
	.size		_ZN60_INTERNAL_cc39553c_29_group_norm_nhwc_one_pass_4_cu_64e7e9f96thrust23THRUST_300001_SM_900_NS12placeholders2_5E,(_ZN60_INTERNAL_cc39553c_29_group_norm_nhwc_one_pass_4_cu_64e7e9f94cuda3std3__45__cpo6cbeginE - _ZN60_INTERNAL_cc39553c_29_group_norm_nhwc_one_pass_4_cu_64e7e9f96thrust23THRUST_300001_SM_900_NS12placeholders2_5E)
_ZN60_INTERNAL_cc39553c_29_group_norm_nhwc_one_pass_4_cu_64e7e9f96thrust23THRUST_300001_SM_900_NS12placeholders2_5E:
	.zero		1
	.type		_ZN60_INTERNAL_cc39553c_29_group_norm_nhwc_one_pass_4_cu_64e7e9f94cuda3std3__45__cpo6cbeginE,@object
	.size		_ZN60_INTERNAL_cc39553c_29_group_norm_nhwc_one_pass_4_cu_64e7e9f94cuda3std3__45__cpo6cbeginE,(_ZN60_INTERNAL_cc39553c_29_group_norm_nhwc_one_pass_4_cu_64e7e9f94cuda3std6ranges3__45__cpo6cbeginE - _ZN60_INTERNAL_cc39553c_29_group_norm_nhwc_one_pass_4_cu_64e7e9f94cuda3std3__45__cpo6cbeginE)
_ZN60_INTERNAL_cc39553c_29_group_norm_nhwc_one_pass_4_cu_64e7e9f94cuda3std3__45__cpo6cbeginE:
	.zero		1
	.type		_ZN60_INTERNAL_cc39553c_29_group_norm_nhwc_one_pass_4_cu_64e7e9f94cuda3std6ranges3__45__cpo6cbeginE,@object
	.size		_ZN60_INTERNAL_cc39553c_29_group_norm_nhwc_one_pass_4_cu_64e7e9f94cuda3std6ranges3__45__cpo6cbeginE,(_ZN60_INTERNAL_cc39553c_29_group_norm_nhwc_one_pass_4_cu_64e7e9f94cuda3std3__48in_placeE - _ZN60_INTERNAL_cc39553c_29_group_norm_nhwc_one_pass_4_cu_64e7e9f94cuda3std6ranges3__45__cpo6cbeginE)
_ZN60_INTERNAL_cc39553c_29_group_norm_nhwc_one_pass_4_cu_64e7e9f94cuda3std6ranges3__45__cpo6cbeginE:
	.zero		1
	.type		_ZN60_INTERNAL_cc39553c_29_group_norm_nhwc_one_pass_4_cu_64e7e9f94cuda3std3__48in_placeE,@object
	.size		_ZN60_INTERNAL_cc39553c_29_group_norm_nhwc_one_pass_4_cu_64e7e9f94cuda3std3__48in_placeE,(_ZN60_INTERNAL_cc39553c_29_group_norm_nhwc_one_pass_4_cu_64e7e9f94cuda3std6ranges3__45__cpo4sizeE - _ZN60_INTERNAL_cc39553c_29_group_norm_nhwc_one_pass_4_cu_64e7e9f94cuda3std3__48in_placeE)
_ZN60_INTERNAL_cc39553c_29_group_norm_nhwc_one_pass_4_cu_64e7e9f94cuda3std3__48in_placeE:
	.zero		1
	.type		_ZN60_INTERNAL_cc39553c_29_group_norm_nhwc_one_pass_4_cu_64e7e9f94cuda3std6ranges3__45__cpo4sizeE,@object
	.size		_ZN60_INTERNAL_cc39553c_29_group_norm_nhwc_one_pass_4_cu_64e7e9f94cuda3std6ranges3__45__cpo4sizeE,(_ZN60_INTERNAL_cc39553c_29_group_norm_nhwc_one_pass_4_cu_64e7e9f96thrust23THRUST_300001_SM_900_NS12placeholders2_9E - _ZN60_INTERNAL_cc39553c_29_group_norm_nhwc_one_pass_4_cu_64e7e9f94cuda3std6ranges3__45__cpo4sizeE)
_ZN60_INTERNAL_cc39553c_29_group_norm_nhwc_one_pass_4_cu_64e7e9f94cuda3std6ranges3__45__cpo4sizeE:
	.zero		1
	.type		_ZN60_INTERNAL_cc39553c_29_group_norm_nhwc_one_pass_4_cu_64e7e9f96thrust23THRUST_300001_SM_900_NS12placeholders2_9E,@object
	.size		_ZN60_INTERNAL_cc39553c_29_group_norm_nhwc_one_pass_4_cu_64e7e9f96thrust23THRUST_300001_SM_900_NS12placeholders2_9E,(_ZN60_INTERNAL_cc39553c_29_group_norm_nhwc_one_pass_4_cu_64e7e9f94cuda3std3__45__cpo7crbeginE - _ZN60_INTERNAL_cc39553c_29_group_norm_nhwc_one_pass_4_cu_64e7e9f96thrust23THRUST_300001_SM_900_NS12placeholders2_9E)
_ZN60_INTERNAL_cc39553c_29_group_norm_nhwc_one_pass_4_cu_64e7e9f96thrust23THRUST_300001_SM_900_NS12placeholders2_9E:
	.zero		1
	.type		_ZN60_INTERNAL_cc39553c_29_group_norm_nhwc_one_pass_4_cu_64e7e9f94cuda3std3__45__cpo7crbeginE,@object
	.size		_ZN60_INTERNAL_cc39553c_29_group_norm_nhwc_one_pass_4_cu_64e7e9f94cuda3std3__45__cpo7crbeginE,(_ZN60_INTERNAL_cc39553c_29_group_norm_nhwc_one_pass_4_cu_64e7e9f94cuda3std6ranges3__45__cpo4nextE - _ZN60_INTERNAL_cc39553c_29_group_norm_nhwc_one_pass_4_cu_64e7e9f94cuda3std3__45__cpo7crbeginE)
_ZN60_INTERNAL_cc39553c_29_group_norm_nhwc_one_pass_4_cu_64e7e9f94cuda3std3__45__cpo7crbeginE:
	.zero		1
	.type		_ZN60_INTERNAL_cc39553c_29_group_norm_nhwc_one_pass_4_cu_64e7e9f94cuda3std6ranges3__45__cpo4nextE,@object
	.size		_ZN60_INTERNAL_cc39553c_29_group_norm_nhwc_one_pass_4_cu_64e7e9f94cuda3std6ranges3__45__cpo4nextE,(_ZN60_INTERNAL_cc39553c_29_group_norm_nhwc_one_pass_4_cu_64e7e9f94cuda3std6ranges3__45__cpo4swapE - _ZN60_INTERNAL_cc39553c_29_group_norm_nhwc_one_pass_4_cu_64e7e9f94cuda3std6ranges3__45__cpo4nextE)
_ZN60_INTERNAL_cc39553c_29_group_norm_nhwc_one_pass_4_cu_64e7e9f94cuda3std6ranges3__45__cpo4nextE:
	.zero		1
	.type		_ZN60_INTERNAL_cc39553c_29_group_norm_nhwc_one_pass_4_cu_64e7e9f94cuda3std6ranges3__45__cpo4swapE,@object
	.size		_ZN60_INTERNAL_cc39553c_29_group_norm_nhwc_one_pass_4_cu_64e7e9f94cuda3std6ranges3__45__cpo4swapE,(_ZN60_INTERNAL_cc39553c_29_group_norm_nhwc_one_pass_4_cu_64e7e9f96thrust23THRUST_300001_SM_900_NS12placeholders2_1E - _ZN60_INTERNAL_cc39553c_29_group_norm_nhwc_one_pass_4_cu_64e7e9f94cuda3std6ranges3__45__cpo4swapE)
_ZN60_INTERNAL_cc39553c_29_group_norm_nhwc_one_pass_4_cu_64e7e9f94cuda3std6ranges3__45__cpo4swapE:
	.zero		1
	.type		_ZN60_INTERNAL_cc39553c_29_group_norm_nhwc_one_pass_4_cu_64e7e9f96thrust23THRUST_300001_SM_900_NS12placeholders2_1E,@object
	.size		_ZN60_INTERNAL_cc39553c_29_group_norm_nhwc_one_pass_4_cu_64e7e9f96thrust23THRUST_300001_SM_900_NS12placeholders2_1E,(_ZN60_INTERNAL_cc39553c_29_group_norm_nhwc_one_pass_4_cu_64e7e9f96thrust23THRUST_300001_SM_900_NS12placeholders2_3E - _ZN60_INTERNAL_cc39553c_29_group_norm_nhwc_one_pass_4_cu_64e7e9f96thrust23THRUST_300001_SM_900_NS12placeholders2_1E)
_ZN60_INTERNAL_cc39553c_29_group_norm_nhwc_one_pass_4_cu_64e7e9f96thrust23THRUST_300001_SM_900_NS12placeholders2_1E:
	.zero		1
	.type		_ZN60_INTERNAL_cc39553c_29_group_norm_nhwc_one_pass_4_cu_64e7e9f96thrust23THRUST_300001_SM_900_NS12placeholders2_3E,@object
	.size		_ZN60_INTERNAL_cc39553c_29_group_norm_nhwc_one_pass_4_cu_64e7e9f96thrust23THRUST_300001_SM_900_NS12placeholders2_3E,(_ZN60_INTERNAL_cc39553c_29_group_norm_nhwc_one_pass_4_cu_64e7e9f94cuda3std3__45__cpo5beginE - _ZN60_INTERNAL_cc39553c_29_group_norm_nhwc_one_pass_4_cu_64e7e9f96thrust23THRUST_300001_SM_900_NS12placeholders2_3E)
_ZN60_INTERNAL_cc39553c_29_group_norm_nhwc_one_pass_4_cu_64e7e9f96thrust23THRUST_300001_SM_900_NS12placeholders2_3E:
	.zero		1
	.type		_ZN60_INTERNAL_cc39553c_29_group_norm_nhwc_one_pass_4_cu_64e7e9f94cuda3std3__45__cpo5beginE,@object
	.size		_ZN60_INTERNAL_cc39553c_29_group_norm_nhwc_one_pass_4_cu_64e7e9f94cuda3std3__45__cpo5beginE,(_ZN60_INTERNAL_cc39553c_29_group_norm_nhwc_one_pass_4_cu_64e7e9f94cuda3std6ranges3__45__cpo5beginE - _ZN60_INTERNAL_cc39553c_29_group_norm_nhwc_one_pass_4_cu_64e7e9f94cuda3std3__45__cpo5beginE)
_ZN60_INTERNAL_cc39553c_29_group_norm_nhwc_one_pass_4_cu_64e7e9f94cuda3std3__45__cpo5beginE:
	.zero		1
	.type		_ZN60_INTERNAL_cc39553c_29_group_norm_nhwc_one_pass_4_cu_64e7e9f94cuda3std6ranges3__45__cpo5beginE,@object
	.size		_ZN60_INTERNAL_cc39553c_29_group_norm_nhwc_one_pass_4_cu_64e7e9f94cuda3std6ranges3__45__cpo5beginE,(_ZN60_INTERNAL_cc39553c_29_group_norm_nhwc_one_pass_4_cu_64e7e9f94cuda3std3__462_GLOBAL__N__cc39553c_29_group_norm_nhwc_one_pass_4_cu_64e7e9f96ignoreE - _ZN60_INTERNAL_cc39553c_29_group_norm_nhwc_one_pass_4_cu_64e7e9f94cuda3std6ranges3__45__cpo5beginE)
_ZN60_INTERNAL_cc39553c_29_group_norm_nhwc_one_pass_4_cu_64e7e9f94cuda3std6ranges3__45__cpo5beginE:
	.zero		1
	.type		_ZN60_INTERNAL_cc39553c_29_group_norm_nhwc_one_pass_4_cu_64e7e9f94cuda3std3__462_GLOBAL__N__cc39553c_29_group_norm_nhwc_one_pass_4_cu_64e7e9f96ignoreE,@object
	.size		_ZN60_INTERNAL_cc39553c_29_group_norm_nhwc_one_pass_4_cu_64e7e9f94cuda3std3__462_GLOBAL__N__cc39553c_29_group_norm_nhwc_one_pass_4_cu_64e7e9f96ignoreE,(_ZN60_INTERNAL_cc39553c_29_group_norm_nhwc_one_pass_4_cu_64e7e9f94cuda3std6ranges3__45__cpo4dataE - _ZN60_INTERNAL_cc39553c_29_group_norm_nhwc_one_pass_4_cu_64e7e9f94cuda3std3__462_GLOBAL__N__cc39553c_29_group_norm_nhwc_one_pass_4_cu_64e7e9f96ignoreE)
_ZN60_INTERNAL_cc39553c_29_group_norm_nhwc_one_pass_4_cu_64e7e9f94cuda3std3__462_GLOBAL__N__cc39553c_29_group_norm_nhwc_one_pass_4_cu_64e7e9f96ignoreE:
	.zero		1
	.type		_ZN60_INTERNAL_cc39553c_29_group_norm_nhwc_one_pass_4_cu_64e7e9f94cuda3std6ranges3__45__cpo4dataE,@object
	.size		_ZN60_INTERNAL_cc39553c_29_group_norm_nhwc_one_pass_4_cu_64e7e9f94cuda3std6ranges3__45__cpo4dataE,(_ZN60_INTERNAL_cc39553c_29_group_norm_nhwc_one_pass_4_cu_64e7e9f96thrust23THRUST_300001_SM_900_NS12placeholders2_7E - _ZN60_INTERNAL_cc39553c_29_group_norm_nhwc_one_pass_4_cu_64e7e9f94cuda3std6ranges3__45__cpo4dataE)
_ZN60_INTERNAL_cc39553c_29_group_norm_nhwc_one_pass_4_cu_64e7e9f94cuda3std6ranges3__45__cpo4dataE:
	.zero		1
	.type		_ZN60_INTERNAL_cc39553c_29_group_norm_nhwc_one_pass_4_cu_64e7e9f96thrust23THRUST_300001_SM_900_NS12placeholders2_7E,@object
	.size		_ZN60_INTERNAL_cc39553c_29_group_norm_nhwc_one_pass_4_cu_64e7e9f96thrust23THRUST_300001_SM_900_NS12placeholders2_7E,(_ZN60_INTERNAL_cc39553c_29_group_norm_nhwc_one_pass_4_cu_64e7e9f94cuda3std3__45__cpo6rbeginE - _ZN60_INTERNAL_cc39553c_29_group_norm_nhwc_one_pass_4_cu_64e7e9f96thrust23THRUST_300001_SM_900_NS12placeholders2_7E)
_ZN60_INTERNAL_cc39553c_29_group_norm_nhwc_one_pass_4_cu_64e7e9f96thrust23THRUST_300001_SM_900_NS12placeholders2_7E:
	.zero		1
	.type		_ZN60_INTERNAL_cc39553c_29_group_norm_nhwc_one_pass_4_cu_64e7e9f94cuda3std3__45__cpo6rbeginE,@object
	.size		_ZN60_INTERNAL_cc39553c_29_group_norm_nhwc_one_pass_4_cu_64e7e9f94cuda3std3__45__cpo6rbeginE,(_ZN60_INTERNAL_cc39553c_29_group_norm_nhwc_one_pass_4_cu_64e7e9f94cuda3std6ranges3__45__cpo7advanceE - _ZN60_INTERNAL_cc39553c_29_group_norm_nhwc_one_pass_4_cu_64e7e9f94cuda3std3__45__cpo6rbeginE)
_ZN60_INTERNAL_cc39553c_29_group_norm_nhwc_one_pass_4_cu_64e7e9f94cuda3std3__45__cpo6rbeginE:
	.zero		1
	.type		_ZN60_INTERNAL_cc39553c_29_group_norm_nhwc_one_pass_4_cu_64e7e9f94cuda3std6ranges3__45__cpo7advanceE,@object
	.size		_ZN60_INTERNAL_cc39553c_29_group_norm_nhwc_one_pass_4_cu_64e7e9f94cuda3std6ranges3__45__cpo7advanceE,(_ZN60_INTERNAL_cc39553c_29_group_norm_nhwc_one_pass_4_cu_64e7e9f94cuda3std3__47nulloptE - _ZN60_INTERNAL_cc39553c_29_group_norm_nhwc_one_pass_4_cu_64e7e9f94cuda3std6ranges3__45__cpo7advanceE)
_ZN60_INTERNAL_cc39553c_29_group_norm_nhwc_one_pass_4_cu_64e7e9f94cuda3std6ranges3__45__cpo7advanceE:
	.zero		1
	.type		_ZN60_INTERNAL_cc39553c_29_group_norm_nhwc_one_pass_4_cu_64e7e9f94cuda3std3__47nulloptE,@object
	.size		_ZN60_INTERNAL_cc39553c_29_group_norm_nhwc_one_pass_4_cu_64e7e9f94cuda3std3__47nulloptE,(_ZN60_INTERNAL_cc39553c_29_group_norm_nhwc_one_pass_4_cu_64e7e9f94cuda3std6ranges3__45__cpo8distanceE - _ZN60_INTERNAL_cc39553c_29_group_norm_nhwc_one_pass_4_cu_64e7e9f94cuda3std3__47nulloptE)
_ZN60_INTERNAL_cc39553c_29_group_norm_nhwc_one_pass_4_cu_64e7e9f94cuda3std3__47nulloptE:
	.zero		1
	.type		_ZN60_INTERNAL_cc39553c_29_group_norm_nhwc_one_pass_4_cu_64e7e9f94cuda3std6ranges3__45__cpo8distanceE,@object
	.size		_ZN60_INTERNAL_cc39553c_29_group_norm_nhwc_one_pass_4_cu_64e7e9f94cuda3std6ranges3__45__cpo8distanceE,(_ZN60_INTERNAL_cc39553c_29_group_norm_nhwc_one_pass_4_cu_64e7e9f96thrust23THRUST_300001_SM_900_NS12placeholders2_6E - _ZN60_INTERNAL_cc39553c_29_group_norm_nhwc_one_pass_4_cu_64e7e9f94cuda3std6ranges3__45__cpo8distanceE)
_ZN60_INTERNAL_cc39553c_29_group_norm_nhwc_one_pass_4_cu_64e7e9f94cuda3std6ranges3__45__cpo8distanceE:
	.zero		1
	.type		_ZN60_INTERNAL_cc39553c_29_group_norm_nhwc_one_pass_4_cu_64e7e9f96thrust23THRUST_300001_SM_900_NS12placeholders2_6E,@object
	.size		_ZN60_INTERNAL_cc39553c_29_group_norm_nhwc_one_pass_4_cu_64e7e9f96thrust23THRUST_300001_SM_900_NS12placeholders2_6E,(_ZN60_INTERNAL_cc39553c_29_group_norm_nhwc_one_pass_4_cu_64e7e9f94cuda3std3__45__cpo4cendE - _ZN60_INTERNAL_cc39553c_29_group_norm_nhwc_one_pass_4_cu_64e7e9f96thrust23THRUST_300001_SM_900_NS12placeholders2_6E)
_ZN60_INTERNAL_cc39553c_29_group_norm_nhwc_one_pass_4_cu_64e7e9f96thrust23THRUST_300001_SM_900_NS12placeholders2_6E:
	.zero		1
	.type		_ZN60_INTERNAL_cc39553c_29_group_norm_nhwc_one_pass_4_cu_64e7e9f94cuda3std3__45__cpo4cendE,@object
	.size		_ZN60_INTERNAL_cc39553c_29_group_norm_nhwc_one_pass_4_cu_64e7e9f94cuda3std3__45__cpo4cendE,(_ZN60_INTERNAL_cc39553c_29_group_norm_nhwc_one_pass_4_cu_64e7e9f94cuda3std6ranges3__45__cpo4cendE - _ZN60_INTERNAL_cc39553c_29_group_norm_nhwc_one_pass_4_cu_64e7e9f94cuda3std3__45__cpo4cendE)
_ZN60_INTERNAL_cc39553c_29_group_norm_nhwc_one_pass_4_cu_64e7e9f94cuda3std3__45__cpo4cendE:
	.zero		1
	.type		_ZN60_INTERNAL_cc39553c_29_group_norm_nhwc_one_pass_4_cu_64e7e9f94cuda3std6ranges3__45__cpo4cendE,@object
	.size		_ZN60_INTERNAL_cc39553c_29_group_norm_nhwc_one_pass_4_cu_64e7e9f94cuda3std6ranges3__45__cpo4cendE,(_ZN60_INTERNAL_cc39553c_29_group_norm_nhwc_one_pass_4_cu_64e7e9f94cuda3std3__420unreachable_sentinelE - _ZN60_INTERNAL_cc39553c_29_group_norm_nhwc_one_pass_4_cu_64e7e9f94cuda3std6ranges3__45__cpo4cendE)
_ZN60_INTERNAL_cc39553c_29_group_norm_nhwc_one_pass_4_cu_64e7e9f94cuda3std6ranges3__45__cpo4cendE:
	.zero		1
	.type		_ZN60_INTERNAL_cc39553c_29_group_norm_nhwc_one_pass_4_cu_64e7e9f94cuda3std3__420unreachable_sentinelE,@object
	.size		_ZN60_INTERNAL_cc39553c_29_group_norm_nhwc_one_pass_4_cu_64e7e9f94cuda3std3__420unreachable_sentinelE,(_ZN60_INTERNAL_cc39553c_29_group_norm_nhwc_one_pass_4_cu_64e7e9f94cuda3std6ranges3__45__cpo5ssizeE - _ZN60_INTERNAL_cc39553c_29_group_norm_nhwc_one_pass_4_cu_64e7e9f94cuda3std3__420unreachable_sentinelE)
_ZN60_INTERNAL_cc39553c_29_group_norm_nhwc_one_pass_4_cu_64e7e9f94cuda3std3__420unreachable_sentinelE:
	.zero		1
	.type		_ZN60_INTERNAL_cc39553c_29_group_norm_nhwc_one_pass_4_cu_64e7e9f94cuda3std6ranges3__45__cpo5ssizeE,@object
	.size		_ZN60_INTERNAL_cc39553c_29_group_norm_nhwc_one_pass_4_cu_64e7e9f94cuda3std6ranges3__45__cpo5ssizeE,(_ZN60_INTERNAL_cc39553c_29_group_norm_nhwc_one_pass_4_cu_64e7e9f96thrust23THRUST_300001_SM_900_NS12placeholders3_10E - _ZN60_INTERNAL_cc39553c_29_group_norm_nhwc_one_pass_4_cu_64e7e9f94cuda3std6ranges3__45__cpo5ssizeE)
_ZN60_INTERNAL_cc39553c_29_group_norm_nhwc_one_pass_4_cu_64e7e9f94cuda3std6ranges3__45__cpo5ssizeE:
	.zero		1
	.type		_ZN60_INTERNAL_cc39553c_29_group_norm_nhwc_one_pass_4_cu_64e7e9f96thrust23THRUST_300001_SM_900_NS12placeholders3_10E,@object
	.size		_ZN60_INTERNAL_cc39553c_29_group_norm_nhwc_one_pass_4_cu_64e7e9f96thrust23THRUST_300001_SM_900_NS12placeholders3_10E,(_ZN60_INTERNAL_cc39553c_29_group_norm_nhwc_one_pass_4_cu_64e7e9f94cuda3std3__45__cpo5crendE - _ZN60_INTERNAL_cc39553c_29_group_norm_nhwc_one_pass_4_cu_64e7e9f96thrust23THRUST_300001_SM_900_NS12placeholders3_10E)
_ZN60_INTERNAL_cc39553c_29_group_norm_nhwc_one_pass_4_cu_64e7e9f96thrust23THRUST_300001_SM_900_NS12placeholders3_10E:
	.zero		1
	.type		_ZN60_INTERNAL_cc39553c_29_group_norm_nhwc_one_pass_4_cu_64e7e9f94cuda3std3__45__cpo5crendE,@object
	.size		_ZN60_INTERNAL_cc39553c_29_group_norm_nhwc_one_pass_4_cu_64e7e9f94cuda3std3__45__cpo5crendE,(_ZN60_INTERNAL_cc39553c_29_group_norm_nhwc_one_pass_4_cu_64e7e9f94cuda3std6ranges3__45__cpo4prevE - _ZN60_INTERNAL_cc39553c_29_group_norm_nhwc_one_pass_4_cu_64e7e9f94cuda3std3__45__cpo5crendE)
_ZN60_INTERNAL_cc39553c_29_group_norm_nhwc_one_pass_4_cu_64e7e9f94cuda3std3__45__cpo5crendE:
	.zero		1
	.type		_ZN60_INTERNAL_cc39553c_29_group_norm_nhwc_one_pass_4_cu_64e7e9f94cuda3std6ranges3__45__cpo4prevE,@object
	.size		_ZN60_INTERNAL_cc39553c_29_group_norm_nhwc_one_pass_4_cu_64e7e9f94cuda3std6ranges3__45__cpo4prevE,(_ZN60_INTERNAL_cc39553c_29_group_norm_nhwc_one_pass_4_cu_64e7e9f94cuda3std6ranges3__45__cpo9iter_moveE - _ZN60_INTERNAL_cc39553c_29_group_norm_nhwc_one_pass_4_cu_64e7e9f94cuda3std6ranges3__45__cpo4prevE)
_ZN60_INTERNAL_cc39553c_29_group_norm_nhwc_one_pass_4_cu_64e7e9f94cuda3std6ranges3__45__cpo4prevE:
	.zero		1
	.type		_ZN60_INTERNAL_cc39553c_29_group_norm_nhwc_one_pass_4_cu_64e7e9f94cuda3std6ranges3__45__cpo9iter_moveE,@object
	.size		_ZN60_INTERNAL_cc39553c_29_group_norm_nhwc_one_pass_4_cu_64e7e9f94cuda3std6ranges3__45__cpo9iter_moveE,(_ZN60_INTERNAL_cc39553c_29_group_norm_nhwc_one_pass_4_cu_64e7e9f96thrust23THRUST_300001_SM_900_NS12placeholders2_2E - _ZN60_INTERNAL_cc39553c_29_group_norm_nhwc_one_pass_4_cu_64e7e9f94cuda3std6ranges3__45__cpo9iter_moveE)
_ZN60_INTERNAL_cc39553c_29_group_norm_nhwc_one_pass_4_cu_64e7e9f94cuda3std6ranges3__45__cpo9iter_moveE:
	.zero		1
	.type		_ZN60_INTERNAL_cc39553c_29_group_norm_nhwc_one_pass_4_cu_64e7e9f96thrust23THRUST_300001_SM_900_NS12placeholders2_2E,@object
	.size		_ZN60_INTERNAL_cc39553c_29_group_norm_nhwc_one_pass_4_cu_64e7e9f96thrust23THRUST_300001_SM_900_NS12placeholders2_2E,(_ZN60_INTERNAL_cc39553c_29_group_norm_nhwc_one_pass_4_cu_64e7e9f96thrust23THRUST_300001_SM_900_NS12placeholders2_4E - _ZN60_INTERNAL_cc39553c_29_group_norm_nhwc_one_pass_4_cu_64e7e9f96thrust23THRUST_300001_SM_900_NS12placeholders2_2E)
_ZN60_INTERNAL_cc39553c_29_group_norm_nhwc_one_pass_4_cu_64e7e9f96thrust23THRUST_300001_SM_900_NS12placeholders2_2E:
	.zero		1
	.type		_ZN60_INTERNAL_cc39553c_29_group_norm_nhwc_one_pass_4_cu_64e7e9f96thrust23THRUST_300001_SM_900_NS12placeholders2_4E,@object
	.size		_ZN60_INTERNAL_cc39553c_29_group_norm_nhwc_one_pass_4_cu_64e7e9f96thrust23THRUST_300001_SM_900_NS12placeholders2_4E,(_ZN60_INTERNAL_cc39553c_29_group_norm_nhwc_one_pass_4_cu_64e7e9f94cuda3std3__45__cpo3endE - _ZN60_INTERNAL_cc39553c_29_group_norm_nhwc_one_pass_4_cu_64e7e9f96thrust23THRUST_300001_SM_900_NS12placeholders2_4E)
_ZN60_INTERNAL_cc39553c_29_group_norm_nhwc_one_pass_4_cu_64e7e9f96thrust23THRUST_300001_SM_900_NS12placeholders2_4E:
	.zero		1
	.type		_ZN60_INTERNAL_cc39553c_29_group_norm_nhwc_one_pass_4_cu_64e7e9f94cuda3std3__45__cpo3endE,@object
	.size		_ZN60_INTERNAL_cc39553c_29_group_norm_nhwc_one_pass_4_cu_64e7e9f94cuda3std3__45__cpo3endE,(_ZN60_INTERNAL_cc39553c_29_group_norm_nhwc_one_pass_4_cu_64e7e9f94cuda3std6ranges3__45__cpo3endE - _ZN60_INTERNAL_cc39553c_29_group_norm_nhwc_one_pass_4_cu_64e7e9f94cuda3std3__45__cpo3endE)
_ZN60_INTERNAL_cc39553c_29_group_norm_nhwc_one_pass_4_cu_64e7e9f94cuda3std3__45__cpo3endE:
	.zero		1
	.type		_ZN60_INTERNAL_cc39553c_29_group_norm_nhwc_one_pass_4_cu_64e7e9f94cuda3std6ranges3__45__cpo3endE,@object
	.size		_ZN60_INTERNAL_cc39553c_29_group_norm_nhwc_one_pass_4_cu_64e7e9f94cuda3std6ranges3__45__cpo3endE,(_ZN60_INTERNAL_cc39553c_29_group_norm_nhwc_one_pass_4_cu_64e7e9f94cuda3std3__419piecewise_constructE - _ZN60_INTERNAL_cc39553c_29_group_norm_nhwc_one_pass_4_cu_64e7e9f94cuda3std6ranges3__45__cpo3endE)
_ZN60_INTERNAL_cc39553c_29_group_norm_nhwc_one_pass_4_cu_64e7e9f94cuda3std6ranges3__45__cpo3endE:
	.zero		1
	.type		_ZN60_INTERNAL_cc39553c_29_group_norm_nhwc_one_pass_4_cu_64e7e9f94cuda3std3__419piecewise_constructE,@object
	.size		_ZN60_INTERNAL_cc39553c_29_group_norm_nhwc_one_pass_4_cu_64e7e9f94cuda3std3__419piecewise_constructE,(_ZN60_INTERNAL_cc39553c_29_group_norm_nhwc_one_pass_4_cu_64e7e9f94cuda3std6ranges3__45__cpo5cdataE - _ZN60_INTERNAL_cc39553c_29_group_norm_nhwc_one_pass_4_cu_64e7e9f94cuda3std3__419piecewise_constructE)
_ZN60_INTERNAL_cc39553c_29_group_norm_nhwc_one_pass_4_cu_64e7e9f94cuda3std3__419piecewise_constructE:
	.zero		1
	.type		_ZN60_INTERNAL_cc39553c_29_group_norm_nhwc_one_pass_4_cu_64e7e9f94cuda3std6ranges3__45__cpo5cdataE,@object
	.size		_ZN60_INTERNAL_cc39553c_29_group_norm_nhwc_one_pass_4_cu_64e7e9f94cuda3std6ranges3__45__cpo5cdataE,(_ZN60_INTERNAL_cc39553c_29_group_norm_nhwc_one_pass_4_cu_64e7e9f96thrust23THRUST_300001_SM_900_NS12placeholders2_8E - _ZN60_INTERNAL_cc39553c_29_group_norm_nhwc_one_pass_4_cu_64e7e9f94cuda3std6ranges3__45__cpo5cdataE)
_ZN60_INTERNAL_cc39553c_29_group_norm_nhwc_one_pass_4_cu_64e7e9f94cuda3std6ranges3__45__cpo5cdataE:
	.zero		1
	.type		_ZN60_INTERNAL_cc39553c_29_group_norm_nhwc_one_pass_4_cu_64e7e9f96thrust23THRUST_300001_SM_900_NS12placeholders2_8E,@object
	.size		_ZN60_INTERNAL_cc39553c_29_group_norm_nhwc_one_pass_4_cu_64e7e9f96thrust23THRUST_300001_SM_900_NS12placeholders2_8E,(_ZN60_INTERNAL_cc39553c_29_group_norm_nhwc_one_pass_4_cu_64e7e9f94cuda3std3__45__cpo4rendE - _ZN60_INTERNAL_cc39553c_29_group_norm_nhwc_one_pass_4_cu_64e7e9f96thrust23THRUST_300001_SM_900_NS12placeholders2_8E)
_ZN60_INTERNAL_cc39553c_29_group_norm_nhwc_one_pass_4_cu_64e7e9f96thrust23THRUST_300001_SM_900_NS12placeholders2_8E:
	.zero		1
	.type		_ZN60_INTERNAL_cc39553c_29_group_norm_nhwc_one_pass_4_cu_64e7e9f94cuda3std3__45__cpo4rendE,@object
	.size		_ZN60_INTERNAL_cc39553c_29_group_norm_nhwc_one_pass_4_cu_64e7e9f94cuda3std3__45__cpo4rendE,(_ZN60_INTERNAL_cc39553c_29_group_norm_nhwc_one_pass_4_cu_64e7e9f94cuda3std6ranges3__45__cpo9iter_swapE - _ZN60_INTERNAL_cc39553c_29_group_norm_nhwc_one_pass_4_cu_64e7e9f94cuda3std3__45__cpo4rendE)
_ZN60_INTERNAL_cc39553c_29_group_norm_nhwc_one_pass_4_cu_64e7e9f94cuda3std3__45__cpo4rendE:
	.zero		1
	.type		_ZN60_INTERNAL_cc39553c_29_group_norm_nhwc_one_pass_4_cu_64e7e9f94cuda3std6ranges3__45__cpo9iter_swapE,@object
	.size		_ZN60_INTERNAL_cc39553c_29_group_norm_nhwc_one_pass_4_cu_64e7e9f94cuda3std6ranges3__45__cpo9iter_swapE,(_ZN60_INTERNAL_cc39553c_29_group_norm_nhwc_one_pass_4_cu_64e7e9f94cuda3std3__48unexpectE - _ZN60_INTERNAL_cc39553c_29_group_norm_nhwc_one_pass_4_cu_64e7e9f94cuda3std6ranges3__45__cpo9iter_swapE)
_ZN60_INTERNAL_cc39553c_29_group_norm_nhwc_one_pass_4_cu_64e7e9f94cuda3std6ranges3__45__cpo9iter_swapE:
	.zero		1
	.type		_ZN60_INTERNAL_cc39553c_29_group_norm_nhwc_one_pass_4_cu_64e7e9f94cuda3std3__48unexpectE,@object
	.size		_ZN60_INTERNAL_cc39553c_29_group_norm_nhwc_one_pass_4_cu_64e7e9f94cuda3std3__48unexpectE,(_ZN60_INTERNAL_cc39553c_29_group_norm_nhwc_one_pass_4_cu_64e7e9f96thrust23THRUST_300001_SM_900_NS6system6detail10sequential3seqE - _ZN60_INTERNAL_cc39553c_29_group_norm_nhwc_one_pass_4_cu_64e7e9f94cuda3std3__48unexpectE)
_ZN60_INTERNAL_cc39553c_29_group_norm_nhwc_one_pass_4_cu_64e7e9f94cuda3std3__48unexpectE:
	.zero		1
	.type		_ZN60_INTERNAL_cc39553c_29_group_norm_nhwc_one_pass_4_cu_64e7e9f96thrust23THRUST_300001_SM_900_NS6system6detail10sequential3seqE,@object
	.size		_ZN60_INTERNAL_cc39553c_29_group_norm_nhwc_one_pass_4_cu_64e7e9f96thrust23THRUST_300001_SM_900_NS6system6detail10sequential3seqE,(.L_29 - _ZN60_INTERNAL_cc39553c_29_group_norm_nhwc_one_pass_4_cu_64e7e9f96thrust23THRUST_300001_SM_900_NS6system6detail10sequential3seqE)
_ZN60_INTERNAL_cc39553c_29_group_norm_nhwc_one_pass_4_cu_64e7e9f96thrust23THRUST_300001_SM_900_NS6system6detail10sequential3seqE:
	.zero		1
.L_29:


//--------------------- .nv.shared._Z35group_norm_nhwc_bwd_one_pass_kernelI11Bf16IOFp32WLi64ELi4ELi128EEv26Group_norm_nhwc_bwd_params --------------------------
	.section	.nv.shared._Z35group_norm_nhwc_bwd_one_pass_kernelI11Bf16IOFp32WLi64ELi4ELi128EEv26Group_norm_nhwc_bwd_params,"aw",@nobits
	.sectionflags	@""
	.align	16
.nv.shared._Z35group_norm_nhwc_bwd_one_pass_kernelI11Bf16IOFp32WLi64ELi4ELi128EEv26Group_norm_nhwc_bwd_params:
	.zero		3136


//--------------------- .nv.shared._Z35group_norm_nhwc_bwd_one_pass_kernelI11Bf16IOFp32WLi128ELi4ELi128EEv26Group_norm_nhwc_bwd_params --------------------------
	.section	.nv.shared._Z35group_norm_nhwc_bwd_one_pass_kernelI11Bf16IOFp32WLi128ELi4ELi128EEv26Group_norm_nhwc_bwd_params,"aw",@nobits
	.sectionflags	@""
	.align	16
.nv.shared._Z35group_norm_nhwc_bwd_one_pass_kernelI11Bf16IOFp32WLi128ELi4ELi128EEv26Group_norm_nhwc_bwd_params:
	.zero		3136


//--------------------- .nv.shared._Z35group_norm_nhwc_bwd_one_pass_kernelI11Bf16IOFp32WLi256ELi4ELi128EEv26Group_norm_nhwc_bwd_params --------------------------
	.section	.nv.shared._Z35group_norm_nhwc_bwd_one_pass_kernelI11Bf16IOFp32WLi256ELi4ELi128EEv26Group_norm_nhwc_bwd_params,"aw",@nobits
	.sectionflags	@""
	.align	16
.nv.shared._Z35group_norm_nhwc_bwd_one_pass_kernelI11Bf16IOFp32WLi256ELi4ELi128EEv26Group_norm_nhwc_bwd_params:
	.zero		3136


//--------------------- .nv.shared._Z35group_norm_nhwc_bwd_one_pass_kernelI11Bf16IOFp32WLi512ELi4ELi128EEv26Group_norm_nhwc_bwd_params --------------------------
	.section	.nv.shared._Z35group_norm_nhwc_bwd_one_pass_kernelI11Bf16IOFp32WLi512ELi4ELi128EEv26Group_norm_nhwc_bwd_params,"aw",@nobits
	.sectionflags	@""
	.align	16
.nv.shared._Z35group_norm_nhwc_bwd_one_pass_kernelI11Bf16IOFp32WLi512ELi4ELi128EEv26Group_norm_nhwc_bwd_params:
	.zero		3136


//--------------------- .nv.shared._Z35group_norm_nhwc_bwd_one_pass_kernelI11Bf16IOBf16WLi64ELi4ELi128EEv26Group_norm_nhwc_bwd_params --------------------------
	.section	.nv.shared._Z35group_norm_nhwc_bwd_one_pass_kernelI11Bf16IOBf16WLi64ELi4ELi128EEv26Group_norm_nhwc_bwd_params,"aw",@nobits
	.sectionflags	@""
	.align	16
.nv.shared._Z35group_norm_nhwc_bwd_one_pass_kernelI11Bf16IOBf16WLi64ELi4ELi128EEv26Group_norm_nhwc_bwd_params:
	.zero		3136


//--------------------- .nv.shared._Z35group_norm_nhwc_bwd_one_pass_kernelI11Bf16IOBf16WLi128ELi4ELi128EEv26Group_norm_nhwc_bwd_params --------------------------
	.section	.nv.shared._Z35group_norm_nhwc_bwd_one_pass_kernelI11Bf16IOBf16WLi128ELi4ELi128EEv26Group_norm_nhwc_bwd_params,"aw",@nobits
	.sectionflags	@""
	.align	16
.nv.shared._Z35group_norm_nhwc_bwd_one_pass_kernelI11Bf16IOBf16WLi128ELi4ELi128EEv26Group_norm_nhwc_bwd_params:
	.zero		3136


//--------------------- .nv.shared._Z35group_norm_nhwc_bwd_one_pass_kernelI11Bf16IOBf16WLi256ELi4ELi128EEv26Group_norm_nhwc_bwd_params --------------------------
	.section	.nv.shared._Z35group_norm_nhwc_bwd_one_pass_kernelI11Bf16IOBf16WLi256ELi4ELi128EEv26Group_norm_nhwc_bwd_params,"aw",@nobits
	.sectionflags	@""
	.align	16
.nv.shared._Z35group_norm_nhwc_bwd_one_pass_kernelI11Bf16IOBf16WLi256ELi4ELi128EEv26Group_norm_nhwc_bwd_params:
	.zero		3136


//--------------------- .nv.shared._Z35group_norm_nhwc_bwd_one_pass_kernelI11Bf16IOBf16WLi512ELi4ELi128EEv26Group_norm_nhwc_bwd_params --------------------------
	.section	.nv.shared._Z35group_norm_nhwc_bwd_one_pass_kernelI11Bf16IOBf16WLi512ELi4ELi128EEv26Group_norm_nhwc_bwd_params,"aw",@nobits
	.sectionflags	@""
	.align	16
.nv.shared._Z35group_norm_nhwc_bwd_one_pass_kernelI11Bf16IOBf16WLi512ELi4ELi128EEv26Group_norm_nhwc_bwd_params:
	.zero		3136


//--------------------- .nv.shared._Z35group_norm_nhwc_bwd_one_pass_kernelI11Bf16IOFp16WLi64ELi4ELi128EEv26Group_norm_nhwc_bwd_params --------------------------
	.section	.nv.shared._Z35group_norm_nhwc_bwd_one_pass_kernelI11Bf16IOFp16WLi64ELi4ELi128EEv26Group_norm_nhwc_bwd_params,"aw",@nobits
	.sectionflags	@""
	.align	16
.nv.shared._Z35group_norm_nhwc_bwd_one_pass_kernelI11Bf16IOFp16WLi64ELi4ELi128EEv26Group_norm_nhwc_bwd_params:
	.zero		3136


//--------------------- .nv.shared._Z35group_norm_nhwc_bwd_one_pass_kernelI11Bf16IOFp16WLi128ELi4ELi128EEv26Group_norm_nhwc_bwd_params --------------------------
	.section	.nv.shared._Z35group_norm_nhwc_bwd_one_pass_kernelI11Bf16IOFp16WLi128ELi4ELi128EEv26Group_norm_nhwc_bwd_params,"aw",@nobits
	.sectionflags	@""
	.align	16
.nv.shared._Z35group_norm_nhwc_bwd_one_pass_kernelI11Bf16IOFp16WLi128ELi4ELi128EEv26Group_norm_nhwc_bwd_params:
	.zero		3136


//--------------------- .nv.shared._Z35group_norm_nhwc_bwd_one_pass_kernelI11Bf16IOFp16WLi256ELi4ELi128EEv26Group_norm_nhwc_bwd_params --------------------------
	.section	.nv.shared._Z35group_norm_nhwc_bwd_one_pass_kernelI11Bf16IOFp16WLi256ELi4ELi128EEv26Group_norm_nhwc_bwd_params,"aw",@nobits
	.sectionflags	@""
	.align	16
.nv.shared._Z35group_norm_nhwc_bwd_one_pass_kernelI11Bf16IOFp16WLi256ELi4ELi128EEv26Group_norm_nhwc_bwd_params:
	.zero		3136


//--------------------- .nv.shared._Z35group_norm_nhwc_bwd_one_pass_kernelI11Bf16IOFp16WLi512ELi4ELi128EEv26Group_norm_nhwc_bwd_params --------------------------
	.section	.nv.shared._Z35group_norm_nhwc_bwd_one_pass_kernelI11Bf16IOFp16WLi512ELi4ELi128EEv26Group_norm_nhwc_bwd_params,"aw",@nobits
	.sectionflags	@""
	.align	16
.nv.shared._Z35group_norm_nhwc_bwd_one_pass_kernelI11Bf16IOFp16WLi512ELi4ELi128EEv26Group_norm_nhwc_bwd_params:
	.zero		3136


//--------------------- .nv.shared._Z35group_norm_nhwc_bwd_one_pass_kernelI11Fp16IOFp32WLi64ELi4ELi128EEv26Group_norm_nhwc_bwd_params --------------------------
	.section	.nv.shared._Z35group_norm_nhwc_bwd_one_pass_kernelI11Fp16IOFp32WLi64ELi4ELi128EEv26Group_norm_nhwc_bwd_params,"aw",@nobits
	.sectionflags	@""
	.align	16
.nv.shared._Z35group_norm_nhwc_bwd_one_pass_kernelI11Fp16IOFp32WLi64ELi4ELi128EEv26Group_norm_nhwc_bwd_params:
	.zero		3136


//--------------------- .nv.shared._Z35group_norm_nhwc_bwd_one_pass_kernelI11Fp16IOFp32WLi128ELi4ELi128EEv26Group_norm_nhwc_bwd_params --------------------------
	.section	.nv.shared._Z35group_norm_nhwc_bwd_one_pass_kernelI11Fp16IOFp32WLi128ELi4ELi128EEv26Group_norm_nhwc_bwd_params,"aw",@nobits
	.sectionflags	@""
	.align	16
.nv.shared._Z35group_norm_nhwc_bwd_one_pass_kernelI11Fp16IOFp32WLi128ELi4ELi128EEv26Group_norm_nhwc_bwd_params:
	.zero		3136


//--------------------- .nv.shared._Z35group_norm_nhwc_bwd_one_pass_kernelI11Fp16IOFp32WLi256ELi4ELi128EEv26Group_norm_nhwc_bwd_params --------------------------
	.section	.nv.shared._Z35group_norm_nhwc_bwd_one_pass_kernelI11Fp16IOFp32WLi256ELi4ELi128EEv26Group_norm_nhwc_bwd_params,"aw",@nobits
	.sectionflags	@""
	.align	16
.nv.shared._Z35group_norm_nhwc_bwd_one_pass_kernelI11Fp16IOFp32WLi256ELi4ELi128EEv26Group_norm_nhwc_bwd_params:
	.zero		3136


//--------------------- .nv.shared._Z35group_norm_nhwc_bwd_one_pass_kernelI11Fp16IOFp32WLi512ELi4ELi128EEv26Group_norm_nhwc_bwd_params --------------------------
	.section	.nv.shared._Z35group_norm_nhwc_bwd_one_pass_kernelI11Fp16IOFp32WLi512ELi4ELi128EEv26Group_norm_nhwc_bwd_params,"aw",@nobits
	.sectionflags	@""
	.align	16
.nv.shared._Z35group_norm_nhwc_bwd_one_pass_kernelI11Fp16IOFp32WLi512ELi4ELi128EEv26Group_norm_nhwc_bwd_params:
	.zero		3136


//--------------------- .nv.shared._Z35group_norm_nhwc_bwd_one_pass_kernelI11Fp16IOBf16WLi64ELi4ELi128EEv26Group_norm_nhwc_bwd_params --------------------------
	.section	.nv.shared._Z35group_norm_nhwc_bwd_one_pass_kernelI11Fp16IOBf16WLi64ELi4ELi128EEv26Group_norm_nhwc_bwd_params,"aw",@nobits
	.sectionflags	@""
	.align	16
.nv.shared._Z35group_norm_nhwc_bwd_one_pass_kernelI11Fp16IOBf16WLi64ELi4ELi128EEv26Group_norm_nhwc_bwd_params:
	.zero		3136


//--------------------- .nv.shared._Z35group_norm_nhwc_bwd_one_pass_kernelI11Fp16IOBf16WLi128ELi4ELi128EEv26Group_norm_nhwc_bwd_params --------------------------
	.section	.nv.shared._Z35group_norm_nhwc_bwd_one_pass_kernelI11Fp16IOBf16WLi128ELi4ELi128EEv26Group_norm_nhwc_bwd_params,"aw",@nobits
	.sectionflags	@""
	.align	16
.nv.shared._Z35group_norm_nhwc_bwd_one_pass_kernelI11Fp16IOBf16WLi128ELi4ELi128EEv26Group_norm_nhwc_bwd_params:
	.zero		3136


//--------------------- .nv.shared._Z35group_norm_nhwc_bwd_one_pass_kernelI11Fp16IOBf16WLi256ELi4ELi128EEv26Group_norm_nhwc_bwd_params --------------------------
	.section	.nv.shared._Z35group_norm_nhwc_bwd_one_pass_kernelI11Fp16IOBf16WLi256ELi4ELi128EEv26Group_norm_nhwc_bwd_params,"aw",@nobits
	.sectionflags	@""
	.align	16
.nv.shared._Z35group_norm_nhwc_bwd_one_pass_kernelI11Fp16IOBf16WLi256ELi4ELi128EEv26Group_norm_nhwc_bwd_params:
	.zero		3136


//--------------------- .nv.shared._Z35group_norm_nhwc_bwd_one_pass_kernelI11Fp16IOBf16WLi512ELi4ELi128EEv26Group_norm_nhwc_bwd_params --------------------------
	.section	.nv.shared._Z35group_norm_nhwc_bwd_one_pass_kernelI11Fp16IOBf16WLi512ELi4ELi128EEv26Group_norm_nhwc_bwd_params,"aw",@nobits
	.sectionflags	@""
	.align	16
.nv.shared._Z35group_norm_nhwc_bwd_one_pass_kernelI11Fp16IOBf16WLi512ELi4ELi128EEv26Group_norm_nhwc_bwd_params:
	.zero		3136


//--------------------- .nv.shared._Z35group_norm_nhwc_bwd_one_pass_kernelI11Fp16IOFp16WLi64ELi4ELi128EEv26Group_norm_nhwc_bwd_params --------------------------
	.section	.nv.shared._Z35group_norm_nhwc_bwd_one_pass_kernelI11Fp16IOFp16WLi64ELi4ELi128EEv26Group_norm_nhwc_bwd_params,"aw",@nobits
	.sectionflags	@""
	.align	16
.nv.shared._Z35group_norm_nhwc_bwd_one_pass_kernelI11Fp16IOFp16WLi64ELi4ELi128EEv26Group_norm_nhwc_bwd_params:
	.zero		3136


//--------------------- .nv.shared._Z35group_norm_nhwc_bwd_one_pass_kernelI11Fp16IOFp16WLi128ELi4ELi128EEv26Group_norm_nhwc_bwd_params --------------------------
	.section	.nv.shared._Z35group_norm_nhwc_bwd_one_pass_kernelI11Fp16IOFp16WLi128ELi4ELi128EEv26Group_norm_nhwc_bwd_params,"aw",@nobits
	.sectionflags	@""
	.align	16
.nv.shared._Z35group_norm_nhwc_bwd_one_pass_kernelI11Fp16IOFp16WLi128ELi4ELi128EEv26Group_norm_nhwc_bwd_params:
	.zero		3136


//--------------------- .nv.shared._Z35group_norm_nhwc_bwd_one_pass_kernelI11Fp16IOFp16WLi256ELi4ELi128EEv26Group_norm_nhwc_bwd_params --------------------------
	.section	.nv.shared._Z35group_norm_nhwc_bwd_one_pass_kernelI11Fp16IOFp16WLi256ELi4ELi128EEv26Group_norm_nhwc_bwd_params,"aw",@nobits
	.sectionflags	@""
	.align	16
.nv.shared._Z35group_norm_nhwc_bwd_one_pass_kernelI11Fp16IOFp16WLi256ELi4ELi128EEv26Group_norm_nhwc_bwd_params:
	.zero		3136


//--------------------- .nv.shared._Z35group_norm_nhwc_bwd_one_pass_kernelI11Fp16IOFp16WLi512ELi4ELi128EEv26Group_norm_nhwc_bwd_params --------------------------
	.section	.nv.shared._Z35group_norm_nhwc_bwd_one_pass_kernelI11Fp16IOFp16WLi512ELi4ELi128EEv26Group_norm_nhwc_bwd_params,"aw",@nobits
	.sectionflags	@""
	.align	16
.nv.shared._Z35group_norm_nhwc_bwd_one_pass_kernelI11Fp16IOFp16WLi512ELi4ELi128EEv26Group_norm_nhwc_bwd_params:
	.zero		3136


//--------------------- .nv.shared._Z35group_norm_nhwc_bwd_one_pass_kernelI11Fp32IOFp32WLi64ELi4ELi128EEv26Group_norm_nhwc_bwd_params --------------------------
	.section	.nv.shared._Z35group_norm_nhwc_bwd_one_pass_kernelI11Fp32IOFp32WLi64ELi4ELi128EEv26Group_norm_nhwc_bwd_params,"aw",@nobits
	.sectionflags	@""
	.align	16
.nv.shared._Z35group_norm_nhwc_bwd_one_pass_kernelI11Fp32IOFp32WLi64ELi4ELi128EEv26Group_norm_nhwc_bwd_params:
	.zero		3136


//--------------------- .nv.shared._Z35group_norm_nhwc_bwd_one_pass_kernelI11Fp32IOFp32WLi128ELi4ELi128EEv26Group_norm_nhwc_bwd_params --------------------------
	.section	.nv.shared._Z35group_norm_nhwc_bwd_one_pass_kernelI11Fp32IOFp32WLi128ELi4ELi128EEv26Group_norm_nhwc_bwd_params,"aw",@nobits
	.sectionflags	@""
	.align	16
.nv.shared._Z35group_norm_nhwc_bwd_one_pass_kernelI11Fp32IOFp32WLi128ELi4ELi128EEv26Group_norm_nhwc_bwd_params:
	.zero		3136


//--------------------- .nv.shared._Z35group_norm_nhwc_bwd_one_pass_kernelI11Fp32IOFp32WLi256ELi4ELi128EEv26Group_norm_nhwc_bwd_params --------------------------
	.section	.nv.shared._Z35group_norm_nhwc_bwd_one_pass_kernelI11Fp32IOFp32WLi256ELi4ELi128EEv26Group_norm_nhwc_bwd_params,"aw",@nobits
	.sectionflags	@""
	.align	16
.nv.shared._Z35group_norm_nhwc_bwd_one_pass_kernelI11Fp32IOFp32WLi256ELi4ELi128EEv26Group_norm_nhwc_bwd_params:
	.zero		3136


//--------------------- .nv.shared._Z35group_norm_nhwc_bwd_one_pass_kernelI11Fp32IOFp32WLi512ELi4ELi128EEv26Group_norm_nhwc_bwd_params --------------------------
	.section	.nv.shared._Z35group_norm_nhwc_bwd_one_pass_kernelI11Fp32IOFp32WLi512ELi4ELi128EEv26Group_norm_nhwc_bwd_params,"aw",@nobits
	.sectionflags	@""
	.align	16
.nv.shared._Z35group_norm_nhwc_bwd_one_pass_kernelI11Fp32IOFp32WLi512ELi4ELi128EEv26Group_norm_nhwc_bwd_params:
	.zero		3136


//--------------------- .nv.shared._Z35group_norm_nhwc_bwd_one_pass_kernelI11Fp32IOBf16WLi64ELi4ELi128EEv26Group_norm_nhwc_bwd_params --------------------------
	.section	.nv.shared._Z35group_norm_nhwc_bwd_one_pass_kernelI11Fp32IOBf16WLi64ELi4ELi128EEv26Group_norm_nhwc_bwd_params,"aw",@nobits
	.sectionflags	@""
	.align	16
.nv.shared._Z35group_norm_nhwc_bwd_one_pass_kernelI11Fp32IOBf16WLi64ELi4ELi128EEv26Group_norm_nhwc_bwd_params:
	.zero		3136


//--------------------- .nv.shared._Z35group_norm_nhwc_bwd_one_pass_kernelI11Fp32IOBf16WLi128ELi4ELi128EEv26Group_norm_nhwc_bwd_params --------------------------
	.section	.nv.shared._Z35group_norm_nhwc_bwd_one_pass_kernelI11Fp32IOBf16WLi128ELi4ELi128EEv26Group_norm_nhwc_bwd_params,"aw",@nobits
	.sectionflags	@""
	.align	16
.nv.shared._Z35group_norm_nhwc_bwd_one_pass_kernelI11Fp32IOBf16WLi128ELi4ELi128EEv26Group_norm_nhwc_bwd_params:
	.zero		3136


//--------------------- .nv.shared._Z35group_norm_nhwc_bwd_one_pass_kernelI11Fp32IOBf16WLi256ELi4ELi128EEv26Group_norm_nhwc_bwd_params --------------------------
	.section	.nv.shared._Z35group_norm_nhwc_bwd_one_pass_kernelI11Fp32IOBf16WLi256ELi4ELi128EEv26Group_norm_nhwc_bwd_params,"aw",@nobits
	.sectionflags	@""
	.align	16
.nv.shared._Z35group_norm_nhwc_bwd_one_pass_kernelI11Fp32IOBf16WLi256ELi4ELi128EEv26Group_norm_nhwc_bwd_params:
	.zero		3136


//--------------------- .nv.shared._Z35group_norm_nhwc_bwd_one_pass_kernelI11Fp32IOBf16WLi512ELi4ELi128EEv26Group_norm_nhwc_bwd_params --------------------------
	.section	.nv.shared._Z35group_norm_nhwc_bwd_one_pass_kernelI11Fp32IOBf16WLi512ELi4ELi128EEv26Group_norm_nhwc_bwd_params,"aw",@nobits
	.sectionflags	@""
	.align	16
.nv.shared._Z35group_norm_nhwc_bwd_one_pass_kernelI11Fp32IOBf16WLi512ELi4ELi128EEv26Group_norm_nhwc_bwd_params:
	.zero		3136


//--------------------- .nv.shared._Z35group_norm_nhwc_bwd_one_pass_kernelI11Fp32IOFp16WLi64ELi4ELi128EEv26Group_norm_nhwc_bwd_params --------------------------
	.section	.nv.shared._Z35group_norm_nhwc_bwd_one_pass_kernelI11Fp32IOFp16WLi64ELi4ELi128EEv26Group_norm_nhwc_bwd_params,"aw",@nobits
	.sectionflags	@""
	.align	16
.nv.shared._Z35group_norm_nhwc_bwd_one_pass_kernelI11Fp32IOFp16WLi64ELi4ELi128EEv26Group_norm_nhwc_bwd_params:
	.zero		3136


//--------------------- .nv.shared._Z35group_norm_nhwc_bwd_one_pass_kernelI11Fp32IOFp16WLi128ELi4ELi128EEv26Group_norm_nhwc_bwd_params --------------------------
	.section	.nv.shared._Z35group_norm_nhwc_bwd_one_pass_kernelI11Fp32IOFp16WLi128ELi4ELi128EEv26Group_norm_nhwc_bwd_params,"aw",@nobits
	.sectionflags	@""
	.align	16
.nv.shared._Z35group_norm_nhwc_bwd_one_pass_kernelI11Fp32IOFp16WLi128ELi4ELi128EEv26Group_norm_nhwc_bwd_params:
	.zero		3136


//--------------------- .nv.shared._Z35group_norm_nhwc_bwd_one_pass_kernelI11Fp32IOFp16WLi256ELi4ELi128EEv26Group_norm_nhwc_bwd_params --------------------------
	.section	.nv.shared._Z35group_norm_nhwc_bwd_one_pass_kernelI11Fp32IOFp16WLi256ELi4ELi128EEv26Group_norm_nhwc_bwd_params,"aw",@nobits
	.sectionflags	@""
	.align	16
.nv.shared._Z35group_norm_nhwc_bwd_one_pass_kernelI11Fp32IOFp16WLi256ELi4ELi128EEv26Group_norm_nhwc_bwd_params:
	.zero		3136


//--------------------- .nv.shared._Z35group_norm_nhwc_bwd_one_pass_kernelI11Fp32IOFp16WLi512ELi4ELi128EEv26Group_norm_nhwc_bwd_params --------------------------
	.section	.nv.shared._Z35group_norm_nhwc_bwd_one_pass_kernelI11Fp32IOFp16WLi512ELi4ELi128EEv26Group_norm_nhwc_bwd_params,"aw",@nobits
	.sectionflags	@""
	.align	16
.nv.shared._Z35group_norm_nhwc_bwd_one_pass_kernelI11Fp32IOFp16WLi512ELi4ELi128EEv26Group_norm_nhwc_bwd_params:
	.zero		3136


//--------------------- .nv.shared._Z35group_norm_nhwc_fwd_one_pass_kernelI11Bf16IOFp32WLi64ELi4ELi128EEv26Group_norm_nhwc_fwd_params --------------------------
	.section	.nv.shared._Z35group_norm_nhwc_fwd_one_pass_kernelI11Bf16IOFp32WLi64ELi4ELi128EEv26Group_norm_nhwc_fwd_params,"aw",@nobits
	.sectionflags	@""
	.align	8
.nv.shared._Z35group_norm_nhwc_fwd_one_pass_kernelI11Bf16IOFp32WLi64ELi4ELi128EEv26Group_norm_nhwc_fwd_params:
	.zero		1080


//--------------------- .nv.shared._Z35group_norm_nhwc_fwd_one_pass_kernelI11Bf16IOFp32WLi128ELi4ELi128EEv26Group_norm_nhwc_fwd_params --------------------------
	.section	.nv.shared._Z35group_norm_nhwc_fwd_one_pass_kernelI11Bf16IOFp32WLi128ELi4ELi128EEv26Group_norm_nhwc_fwd_params,"aw",@nobits
	.sectionflags	@""
	.align	8
.nv.shared._Z35group_norm_nhwc_fwd_one_pass_kernelI11Bf16IOFp32WLi128ELi4ELi128EEv26Group_norm_nhwc_fwd_params:
	.zero		1080


//--------------------- .nv.shared._Z35group_norm_nhwc_fwd_one_pass_kernelI11Bf16IOFp32WLi256ELi4ELi128EEv26Group_norm_nhwc_fwd_params --------------------------
	.section	.nv.shared._Z35group_norm_nhwc_fwd_one_pass_kernelI11Bf16IOFp32WLi256ELi4ELi128EEv26Group_norm_nhwc_fwd_params,"aw",@nobits
	.sectionflags	@""
	.align	8
.nv.shared._Z35group_norm_nhwc_fwd_one_pass_kernelI11Bf16IOFp32WLi256ELi4ELi128EEv26Group_norm_nhwc_fwd_params:
	.zero		1080


//--------------------- .nv.shared._Z35group_norm_nhwc_fwd_one_pass_kernelI11Bf16IOFp32WLi512ELi4ELi128EEv26Group_norm_nhwc_fwd_params --------------------------
	.section	.nv.shared._Z35group_norm_nhwc_fwd_one_pass_kernelI11Bf16IOFp32WLi512ELi4ELi128EEv26Group_norm_nhwc_fwd_params,"aw",@nobits
	.sectionflags	@""
	.align	8
.nv.shared._Z35group_norm_nhwc_fwd_one_pass_kernelI11Bf16IOFp32WLi512ELi4ELi128EEv26Group_norm_nhwc_fwd_params:
	.zero		1080


//--------------------- .nv.shared._Z35group_norm_nhwc_fwd_one_pass_kernelI11Bf16IOBf16WLi64ELi4ELi128EEv26Group_norm_nhwc_fwd_params --------------------------
	.section	.nv.shared._Z35group_norm_nhwc_fwd_one_pass_kernelI11Bf16IOBf16WLi64ELi4ELi128EEv26Group_norm_nhwc_fwd_params,"aw",@nobits
	.sectionflags	@""
	.align	8
.nv.shared._Z35group_norm_nhwc_fwd_one_pass_kernelI11Bf16IOBf16WLi64ELi4ELi128EEv26Group_norm_nhwc_fwd_params:
	.zero		1080


//--------------------- .nv.shared._Z35group_norm_nhwc_fwd_one_pass_kernelI11Bf16IOBf16WLi128ELi4ELi128EEv26Group_norm_nhwc_fwd_params --------------------------
	.section	.nv.shared._Z35group_norm_nhwc_fwd_one_pass_kernelI11Bf16IOBf16WLi128ELi4ELi128EEv26Group_norm_nhwc_fwd_params,"aw",@nobits
	.sectionflags	@""
	.align	8
.nv.shared._Z35group_norm_nhwc_fwd_one_pass_kernelI11Bf16IOBf16WLi128ELi4ELi128EEv26Group_norm_nhwc_fwd_params:
	.zero		1080


//--------------------- .nv.shared._Z35group_norm_nhwc_fwd_one_pass_kernelI11Bf16IOBf16WLi256ELi4ELi128EEv26Group_norm_nhwc_fwd_params --------------------------
	.section	.nv.shared._Z35group_norm_nhwc_fwd_one_pass_kernelI11Bf16IOBf16WLi256ELi4ELi128EEv26Group_norm_nhwc_fwd_params,"aw",@nobits
	.sectionflags	@""
	.align	8
.nv.shared._Z35group_norm_nhwc_fwd_one_pass_kernelI11Bf16IOBf16WLi256ELi4ELi128EEv26Group_norm_nhwc_fwd_params:
	.zero		1080


//--------------------- .nv.shared._Z35group_norm_nhwc_fwd_one_pass_kernelI11Bf16IOBf16WLi512ELi4ELi128EEv26Group_norm_nhwc_fwd_params --------------------------
	.section	.nv.shared._Z35group_norm_nhwc_fwd_one_pass_kernelI11Bf16IOBf16WLi512ELi4ELi128EEv26Group_norm_nhwc_fwd_params,"aw",@nobits
	.sectionflags	@""
	.align	8
.nv.shared._Z35group_norm_nhwc_fwd_one_pass_kernelI11Bf16IOBf16WLi512ELi4ELi128EEv26Group_norm_nhwc_fwd_params:
	.zero		1080


//--------------------- .nv.shared._Z35group_norm_nhwc_fwd_one_pass_kernelI11Bf16IOFp16WLi64ELi4ELi128EEv26Group_norm_nhwc_fwd_params --------------------------
	.section	.nv.shared._Z35group_norm_nhwc_fwd_one_pass_kernelI11Bf16IOFp16WLi64ELi4ELi128EEv26Group_norm_nhwc_fwd_params,"aw",@nobits
	.sectionflags	@""
	.align	8
.nv.shared._Z35group_norm_nhwc_fwd_one_pass_kernelI11Bf16IOFp16WLi64ELi4ELi128EEv26Group_norm_nhwc_fwd_params:
	.zero		1080


//--------------------- .nv.shared._Z35group_norm_nhwc_fwd_one_pass_kernelI11Bf16IOFp16WLi128ELi4ELi128EEv26Group_norm_nhwc_fwd_params --------------------------
	.section	.nv.shared._Z35group_norm_nhwc_fwd_one_pass_kernelI11Bf16IOFp16WLi128ELi4ELi128EEv26Group_norm_nhwc_fwd_params,"aw",@nobits
	.sectionflags	@""
	.align	8
.nv.shared._Z35group_norm_nhwc_fwd_one_pass_kernelI11Bf16IOFp16WLi128ELi4ELi128EEv26Group_norm_nhwc_fwd_params:
	.zero		1080


//--------------------- .nv.shared._Z35group_norm_nhwc_fwd_one_pass_kernelI11Bf16IOFp16WLi256ELi4ELi128EEv26Group_norm_nhwc_fwd_params --------------------------
	.section	.nv.shared._Z35group_norm_nhwc_fwd_one_pass_kernelI11Bf16IOFp16WLi256ELi4ELi128EEv26Group_norm_nhwc_fwd_params,"aw",@nobits
	.sectionflags	@""
	.align	8
.nv.shared._Z35group_norm_nhwc_fwd_one_pass_kernelI11Bf16IOFp16WLi256ELi4ELi128EEv26Group_norm_nhwc_fwd_params:
	.zero		1080


//--------------------- .nv.shared._Z35group_norm_nhwc_fwd_one_pass_kernelI11Bf16IOFp16WLi512ELi4ELi128EEv26Group_norm_nhwc_fwd_params --------------------------
	.section	.nv.shared._Z35group_norm_nhwc_fwd_one_pass_kernelI11Bf16IOFp16WLi512ELi4ELi128EEv26Group_norm_nhwc_fwd_params,"aw",@nobits
	.sectionflags	@""
	.align	8
.nv.shared._Z35group_norm_nhwc_fwd_one_pass_kernelI11Bf16IOFp16WLi512ELi4ELi128EEv26Group_norm_nhwc_fwd_params:
	.zero		1080


//--------------------- .nv.shared._Z35group_norm_nhwc_fwd_one_pass_kernelI11Fp16IOFp32WLi64ELi4ELi128EEv26Group_norm_nhwc_fwd_params --------------------------
	.section	.nv.shared._Z35group_norm_nhwc_fwd_one_pass_kernelI11Fp16IOFp32WLi64ELi4ELi128EEv26Group_norm_nhwc_fwd_params,"aw",@nobits
	.sectionflags	@""
	.align	8
.nv.shared._Z35group_norm_nhwc_fwd_one_pass_kernelI11Fp16IOFp32WLi64ELi4ELi128EEv26Group_norm_nhwc_fwd_params:
	.zero		1080


//--------------------- .nv.shared._Z35group_norm_nhwc_fwd_one_pass_kernelI11Fp16IOFp32WLi128ELi4ELi128EEv26Group_norm_nhwc_fwd_params --------------------------
	.section	.nv.shared._Z35group_norm_nhwc_fwd_one_pass_kernelI11Fp16IOFp32WLi128ELi4ELi128EEv26Group_norm_nhwc_fwd_params,"aw",@nobits
	.sectionflags	@""
	.align	8
.nv.shared._Z35group_norm_nhwc_fwd_one_pass_kernelI11Fp16IOFp32WLi128ELi4ELi128EEv26Group_norm_nhwc_fwd_params:
	.zero		1080


//--------------------- .nv.shared._Z35group_norm_nhwc_fwd_one_pass_kernelI11Fp16IOFp32WLi256ELi4ELi128EEv26Group_norm_nhwc_fwd_params --------------------------
	.section	.nv.shared._Z35group_norm_nhwc_fwd_one_pass_kernelI11Fp16IOFp32WLi256ELi4ELi128EEv26Group_norm_nhwc_fwd_params,"aw",@nobits
	.sectionflags	@""
	.align	8
.nv.shared._Z35group_norm_nhwc_fwd_one_pass_kernelI11Fp16IOFp32WLi256ELi4ELi128EEv26Group_norm_nhwc_fwd_params:
	.zero		1080


//--------------------- .nv.shared._Z35group_norm_nhwc_fwd_one_pass_kernelI11Fp16IOFp32WLi512ELi4ELi128EEv26Group_norm_nhwc_fwd_params --------------------------
	.section	.nv.shared._Z35group_norm_nhwc_fwd_one_pass_kernelI11Fp16IOFp32WLi512ELi4ELi128EEv26Group_norm_nhwc_fwd_params,"aw",@nobits
	.sectionflags	@""
	.align	8
.nv.shared._Z35group_norm_nhwc_fwd_one_pass_kernelI11Fp16IOFp32WLi512ELi4ELi128EEv26Group_norm_nhwc_fwd_params:
	.zero		1080


//--------------------- .nv.shared._Z35group_norm_nhwc_fwd_one_pass_kernelI11Fp16IOBf16WLi64ELi4ELi128EEv26Group_norm_nhwc_fwd_params --------------------------
	.section	.nv.shared._Z35group_norm_nhwc_fwd_one_pass_kernelI11Fp16IOBf16WLi64ELi4ELi128EEv26Group_norm_nhwc_fwd_params,"aw",@nobits
	.sectionflags	@""
	.align	8
.nv.shared._Z35group_norm_nhwc_fwd_one_pass_kernelI11Fp16IOBf16WLi64ELi4ELi128EEv26Group_norm_nhwc_fwd_params:
	.zero		1080


//--------------------- .nv.shared._Z35group_norm_nhwc_fwd_one_pass_kernelI11Fp16IOBf16WLi128ELi4ELi128EEv26Group_norm_nhwc_fwd_params --------------------------
	.section	.nv.shared._Z35group_norm_nhwc_fwd_one_pass_kernelI11Fp16IOBf16WLi128ELi4ELi128EEv26Group_norm_nhwc_fwd_params,"aw",@nobits
	.sectionflags	@""
	.align	8
.nv.shared._Z35group_norm_nhwc_fwd_one_pass_kernelI11Fp16IOBf16WLi128ELi4ELi128EEv26Group_norm_nhwc_fwd_params:
	.zero		1080


//--------------------- .nv.shared._Z35group_norm_nhwc_fwd_one_pass_kernelI11Fp16IOBf16WLi256ELi4ELi128EEv26Group_norm_nhwc_fwd_params --------------------------
	.section	.nv.shared._Z35group_norm_nhwc_fwd_one_pass_kernelI11Fp16IOBf16WLi256ELi4ELi128EEv26Group_norm_nhwc_fwd_params,"aw",@nobits
	.sectionflags	@""
	.align	8
.nv.shared._Z35group_norm_nhwc_fwd_one_pass_kernelI11Fp16IOBf16WLi256ELi4ELi128EEv26Group_norm_nhwc_fwd_params:
	.zero		1080


//--------------------- .nv.shared._Z35group_norm_nhwc_fwd_one_pass_kernelI11Fp16IOBf16WLi512ELi4ELi128EEv26Group_norm_nhwc_fwd_params --------------------------
	.section	.nv.shared._Z35group_norm_nhwc_fwd_one_pass_kernelI11Fp16IOBf16WLi512ELi4ELi128EEv26Group_norm_nhwc_fwd_params,"aw",@nobits
	.sectionflags	@""
	.align	8
.nv.shared._Z35group_norm_nhwc_fwd_one_pass_kernelI11Fp16IOBf16WLi512ELi4ELi128EEv26Group_norm_nhwc_fwd_params:
	.zero		1080


//--------------------- .nv.shared._Z35group_norm_nhwc_fwd_one_pass_kernelI11Fp16IOFp16WLi64ELi4ELi128EEv26Group_norm_nhwc_fwd_params --------------------------
	.section	.nv.shared._Z35group_norm_nhwc_fwd_one_pass_kernelI11Fp16IOFp16WLi64ELi4ELi128EEv26Group_norm_nhwc_fwd_params,"aw",@nobits
	.sectionflags	@""
	.align	8
.nv.shared._Z35group_norm_nhwc_fwd_one_pass_kernelI11Fp16IOFp16WLi64ELi4ELi128EEv26Group_norm_nhwc_fwd_params:
	.zero		1080


//--------------------- .nv.shared._Z35group_norm_nhwc_fwd_one_pass_kernelI11Fp16IOFp16WLi128ELi4ELi128EEv26Group_norm_nhwc_fwd_params --------------------------
	.section	.nv.shared._Z35group_norm_nhwc_fwd_one_pass_kernelI11Fp16IOFp16WLi128ELi4ELi128EEv26Group_norm_nhwc_fwd_params,"aw",@nobits
	.sectionflags	@""
	.align	8
.nv.shared._Z35group_norm_nhwc_fwd_one_pass_kernelI11Fp16IOFp16WLi128ELi4ELi128EEv26Group_norm_nhwc_fwd_params:
	.zero		1080


//--------------------- .nv.shared._Z35group_norm_nhwc_fwd_one_pass_kernelI11Fp16IOFp16WLi256ELi4ELi128EEv26Group_norm_nhwc_fwd_params --------------------------
	.section	.nv.shared._Z35group_norm_nhwc_fwd_one_pass_kernelI11Fp16IOFp16WLi256ELi4ELi128EEv26Group_norm_nhwc_fwd_params,"aw",@nobits
	.sectionflags	@""
	.align	8
.nv.shared._Z35group_norm_nhwc_fwd_one_pass_kernelI11Fp16IOFp16WLi256ELi4ELi128EEv26Group_norm_nhwc_fwd_params:
	.zero		1080


//--------------------- .nv.shared._Z35group_norm_nhwc_fwd_one_pass_kernelI11Fp16IOFp16WLi512ELi4ELi128EEv26Group_norm_nhwc_fwd_params --------------------------
	.section	.nv.shared._Z35group_norm_nhwc_fwd_one_pass_kernelI11Fp16IOFp16WLi512ELi4ELi128EEv26Group_norm_nhwc_fwd_params,"aw",@nobits
	.sectionflags	@""
	.align	8
.nv.shared._Z35group_norm_nhwc_fwd_one_pass_kernelI11Fp16IOFp16WLi512ELi4ELi128EEv26Group_norm_nhwc_fwd_params:
	.zero		1080


//--------------------- .nv.shared._Z35group_norm_nhwc_fwd_one_pass_kernelI11Fp32IOFp32WLi64ELi4ELi128EEv26Group_norm_nhwc_fwd_params --------------------------
	.section	.nv.shared._Z35group_norm_nhwc_fwd_one_pass_kernelI11Fp32IOFp32WLi64ELi4ELi128EEv26Group_norm_nhwc_fwd_params,"aw",@nobits
	.sectionflags	@""
	.align	8
.nv.shared._Z35group_norm_nhwc_fwd_one_pass_kernelI11Fp32IOFp32WLi64ELi4ELi128EEv26Group_norm_nhwc_fwd_params:
	.zero		1080


//--------------------- .nv.shared._Z35group_norm_nhwc_fwd_one_pass_kernelI11Fp32IOFp32WLi128ELi4ELi128EEv26Group_norm_nhwc_fwd_params --------------------------
	.section	.nv.shared._Z35group_norm_nhwc_fwd_one_pass_kernelI11Fp32IOFp32WLi128ELi4ELi128EEv26Group_norm_nhwc_fwd_params,"aw",@nobits
	.sectionflags	@""
	.align	8
.nv.shared._Z35group_norm_nhwc_fwd_one_pass_kernelI11Fp32IOFp32WLi128ELi4ELi128EEv26Group_norm_nhwc_fwd_params:
	.zero		1080


//--------------------- .nv.shared._Z35group_norm_nhwc_fwd_one_pass_kernelI11Fp32IOFp32WLi256ELi4ELi128EEv26Group_norm_nhwc_fwd_params --------------------------
	.section	.nv.shared._Z35group_norm_nhwc_fwd_one_pass_kernelI11Fp32IOFp32WLi256ELi4ELi128EEv26Group_norm_nhwc_fwd_params,"aw",@nobits
	.sectionflags	@""
	.align	8
.nv.shared._Z35group_norm_nhwc_fwd_one_pass_kernelI11Fp32IOFp32WLi256ELi4ELi128EEv26Group_norm_nhwc_fwd_params:
	.zero		1080


//--------------------- .nv.shared._Z35group_norm_nhwc_fwd_one_pass_kernelI11Fp32IOFp32WLi512ELi4ELi128EEv26Group_norm_nhwc_fwd_params --------------------------
	.section	.nv.shared._Z35group_norm_nhwc_fwd_one_pass_kernelI11Fp32IOFp32WLi512ELi4ELi128EEv26Group_norm_nhwc_fwd_params,"aw",@nobits
	.sectionflags	@""
	.align	8
.nv.shared._Z35group_norm_nhwc_fwd_one_pass_kernelI11Fp32IOFp32WLi512ELi4ELi128EEv26Group_norm_nhwc_fwd_params:
	.zero		1080


//--------------------- .nv.shared._Z35group_norm_nhwc_fwd_one_pass_kernelI11Fp32IOBf16WLi64ELi4ELi128EEv26Group_norm_nhwc_fwd_params --------------------------
	.section	.nv.shared._Z35group_norm_nhwc_fwd_one_pass_kernelI11Fp32IOBf16WLi64ELi4ELi128EEv26Group_norm_nhwc_fwd_params,"aw",@nobits
	.sectionflags	@""
	.align	8
.nv.shared._Z35group_norm_nhwc_fwd_one_pass_kernelI11Fp32IOBf16WLi64ELi4ELi128EEv26Group_norm_nhwc_fwd_params:
	.zero		1080


//--------------------- .nv.shared._Z35group_norm_nhwc_fwd_one_pass_kernelI11Fp32IOBf16WLi128ELi4ELi128EEv26Group_norm_nhwc_fwd_params --------------------------
	.section	.nv.shared._Z35group_norm_nhwc_fwd_one_pass_kernelI11Fp32IOBf16WLi128ELi4ELi128EEv26Group_norm_nhwc_fwd_params,"aw",@nobits
	.sectionflags	@""
	.align	8
.nv.shared._Z35group_norm_nhwc_fwd_one_pass_kernelI11Fp32IOBf16WLi128ELi4ELi128EEv26Group_norm_nhwc_fwd_params:
	.zero		1080


//--------------------- .nv.shared._Z35group_norm_nhwc_fwd_one_pass_kernelI11Fp32IOBf16WLi256ELi4ELi128EEv26Group_norm_nhwc_fwd_params --------------------------
	.section	.nv.shared._Z35group_norm_nhwc_fwd_one_pass_kernelI11Fp32IOBf16WLi256ELi4ELi128EEv26Group_norm_nhwc_fwd_params,"aw",@nobits
	.sectionflags	@""
	.align	8
.nv.shared._Z35group_norm_nhwc_fwd_one_pass_kernelI11Fp32IOBf16WLi256ELi4ELi128EEv26Group_norm_nhwc_fwd_params:
	.zero		1080


//--------------------- .nv.shared._Z35group_norm_nhwc_fwd_one_pass_kernelI11Fp32IOBf16WLi512ELi4ELi128EEv26Group_norm_nhwc_fwd_params --------------------------
	.section	.nv.shared._Z35group_norm_nhwc_fwd_one_pass_kernelI11Fp32IOBf16WLi512ELi4ELi128EEv26Group_norm_nhwc_fwd_params,"aw",@nobits
	.sectionflags	@""
	.align	8
.nv.shared._Z35group_norm_nhwc_fwd_one_pass_kernelI11Fp32IOBf16WLi512ELi4ELi128EEv26Group_norm_nhwc_fwd_params:
	.zero		1080


//--------------------- .nv.shared._Z35group_norm_nhwc_fwd_one_pass_kernelI11Fp32IOFp16WLi64ELi4ELi128EEv26Group_norm_nhwc_fwd_params --------------------------
	.section	.nv.shared._Z35group_norm_nhwc_fwd_one_pass_kernelI11Fp32IOFp16WLi64ELi4ELi128EEv26Group_norm_nhwc_fwd_params,"aw",@nobits
	.sectionflags	@""
	.align	8
.nv.shared._Z35group_norm_nhwc_fwd_one_pass_kernelI11Fp32IOFp16WLi64ELi4ELi128EEv26Group_norm_nhwc_fwd_params:
	.zero		1080


//--------------------- .nv.shared._Z35group_norm_nhwc_fwd_one_pass_kernelI11Fp32IOFp16WLi128ELi4ELi128EEv26Group_norm_nhwc_fwd_params --------------------------
	.section	.nv.shared._Z35group_norm_nhwc_fwd_one_pass_kernelI11Fp32IOFp16WLi128ELi4ELi128EEv26Group_norm_nhwc_fwd_params,"aw",@nobits
	.sectionflags	@""
	.align	8
.nv.shared._Z35group_norm_nhwc_fwd_one_pass_kernelI11Fp32IOFp16WLi128ELi4ELi128EEv26Group_norm_nhwc_fwd_params:
	.zero		1080


//--------------------- .nv.shared._Z35group_norm_nhwc_fwd_one_pass_kernelI11Fp32IOFp16WLi256ELi4ELi128EEv26Group_norm_nhwc_fwd_params --------------------------
	.section	.nv.shared._Z35group_norm_nhwc_fwd_one_pass_kernelI11Fp32IOFp16WLi256ELi4ELi128EEv26Group_norm_nhwc_fwd_params,"aw",@nobits
	.sectionflags	@""
	.align	8
.nv.shared._Z35group_norm_nhwc_fwd_one_pass_kernelI11Fp32IOFp16WLi256ELi4ELi128EEv26Group_norm_nhwc_fwd_params:
	.zero		1080


//--------------------- .nv.shared._Z35group_norm_nhwc_fwd_one_pass_kernelI11Fp32IOFp16WLi512ELi4ELi128EEv26Group_norm_nhwc_fwd_params --------------------------
	.section	.nv.shared._Z35group_norm_nhwc_fwd_one_pass_kernelI11Fp32IOFp16WLi512ELi4ELi128EEv26Group_norm_nhwc_fwd_params,"aw",@nobits
	.sectionflags	@""
	.align	8
.nv.shared._Z35group_norm_nhwc_fwd_one_pass_kernelI11Fp32IOFp16WLi512ELi4ELi128EEv26Group_norm_nhwc_fwd_params:
	.zero		1080


//--------------------- .nv.constant0._ZN3cub17CUB_300001_SM_9006detail11EmptyKernelIvEEvv --------------------------
	.section	.nv.constant0._ZN3cub17CUB_300001_SM_9006detail11EmptyKernelIvEEvv,"a",@progbits
	.sectionflags	@""
	.align	4
.nv.constant0._ZN3cub17CUB_300001_SM_9006detail11EmptyKernelIvEEvv:
	.zero		528


//--------------------- .nv.constant0._Z35group_norm_nhwc_bwd_one_pass_kernelI11Bf16IOFp32WLi64ELi4ELi128EEv26Group_norm_nhwc_bwd_params --------------------------
	.section	.nv.constant0._Z35group_norm_nhwc_bwd_one_pass_kernelI11Bf16IOFp32WLi64ELi4ELi128EEv26Group_norm_nhwc_bwd_params,"a",@progbits
	.sectionflags	@""
	.align	4
.nv.constant0._Z35group_norm_nhwc_bwd_one_pass_kernelI11Bf16IOFp32WLi64ELi4ELi128EEv26Group_norm_nhwc_bwd_params:
	.zero		712


//--------------------- .nv.constant0._Z35group_norm_nhwc_bwd_one_pass_kernelI11Bf16IOFp32WLi128ELi4ELi128EEv26Group_norm_nhwc_bwd_params --------------------------
	.section	.nv.constant0._Z35group_norm_nhwc_bwd_one_pass_kernelI11Bf16IOFp32WLi128ELi4ELi128EEv26Group_norm_nhwc_bwd_params,"a",@progbits
	.sectionflags	@""
	.align	4
.nv.constant0._Z35group_norm_nhwc_bwd_one_pass_kernelI11Bf16IOFp32WLi128ELi4ELi128EEv26Group_norm_nhwc_bwd_params:
	.zero		712


//--------------------- .nv.constant0._Z35group_norm_nhwc_bwd_one_pass_kernelI11Bf16IOFp32WLi256ELi4ELi128EEv26Group_norm_nhwc_bwd_params --------------------------
	.section	.nv.constant0._Z35group_norm_nhwc_bwd_one_pass_kernelI11Bf16IOFp32WLi256ELi4ELi128EEv26Group_norm_nhwc_bwd_params,"a",@progbits
	.sectionflags	@""
	.align	4
.nv.constant0._Z35group_norm_nhwc_bwd_one_pass_kernelI11Bf16IOFp32WLi256ELi4ELi128EEv26Group_norm_nhwc_bwd_params:
	.zero		712


//--------------------- .nv.constant0._Z35group_norm_nhwc_bwd_one_pass_kernelI11Bf16IOFp32WLi512ELi4ELi128EEv26Group_norm_nhwc_bwd_params --------------------------
	.section	.nv.constant0._Z35group_norm_nhwc_bwd_one_pass_kernelI11Bf16IOFp32WLi512ELi4ELi128EEv26Group_norm_nhwc_bwd_params,"a",@progbits
	.sectionflags	@""
	.align	4
.nv.constant0._Z35group_norm_nhwc_bwd_one_pass_kernelI11Bf16IOFp32WLi512ELi4ELi128EEv26Group_norm_nhwc_bwd_params:
	.zero		712


//--------------------- .nv.constant0._Z35group_norm_nhwc_bwd_one_pass_kernelI11Bf16IOBf16WLi64ELi4ELi128EEv26Group_norm_nhwc_bwd_params --------------------------
	.section	.nv.constant0._Z35group_norm_nhwc_bwd_one_pass_kernelI11Bf16IOBf16WLi64ELi4ELi128EEv26Group_norm_nhwc_bwd_params,"a",@progbits
	.sectionflags	@""
	.align	4
.nv.constant0._Z35group_norm_nhwc_bwd_one_pass_kernelI11Bf16IOBf16WLi64ELi4ELi128EEv26Group_norm_nhwc_bwd_params:
	.zero		712


//--------------------- .nv.constant0._Z35group_norm_nhwc_bwd_one_pass_kernelI11Bf16IOBf16WLi128ELi4ELi128EEv26Group_norm_nhwc_bwd_params --------------------------
	.section	.nv.constant0._Z35group_norm_nhwc_bwd_one_pass_kernelI11Bf16IOBf16WLi128ELi4ELi128EEv26Group_norm_nhwc_bwd_params,"a",@progbits
	.sectionflags	@""
	.align	4
.nv.constant0._Z35group_norm_nhwc_bwd_one_pass_kernelI11Bf16IOBf16WLi128ELi4ELi128EEv26Group_norm_nhwc_bwd_params:
	.zero		712


//--------------------- .nv.constant0._Z35group_norm_nhwc_bwd_one_pass_kernelI11Bf16IOBf16WLi256ELi4ELi128EEv26Group_norm_nhwc_bwd_params --------------------------
	.section	.nv.constant0._Z35group_norm_nhwc_bwd_one_pass_kernelI11Bf16IOBf16WLi256ELi4ELi128EEv26Group_norm_nhwc_bwd_params,"a",@progbits
	.sectionflags	@""
	.align	4
.nv.constant0._Z35group_norm_nhwc_bwd_one_pass_kernelI11Bf16IOBf16WLi256ELi4ELi128EEv26Group_norm_nhwc_bwd_params:
	.zero		712


//--------------------- .nv.constant0._Z35group_norm_nhwc_bwd_one_pass_kernelI11Bf16IOBf16WLi512ELi4ELi128EEv26Group_norm_nhwc_bwd_params --------------------------
	.section	.nv.constant0._Z35group_norm_nhwc_bwd_one_pass_kernelI11Bf16IOBf16WLi512ELi4ELi128EEv26Group_norm_nhwc_bwd_params,"a",@progbits
	.sectionflags	@""
	.align	4
.nv.constant0._Z35group_norm_nhwc_bwd_one_pass_kernelI11Bf16IOBf16WLi512ELi4ELi128EEv26Group_norm_nhwc_bwd_params:
	.zero		712


//--------------------- .nv.constant0._Z35group_norm_nhwc_bwd_one_pass_kernelI11Bf16IOFp16WLi64ELi4ELi128EEv26Group_norm_nhwc_bwd_params --------------------------
	.section	.nv.constant0._Z35group_norm_nhwc_bwd_one_pass_kernelI11Bf16IOFp16WLi64ELi4ELi128EEv26Group_norm_nhwc_bwd_params,"a",@progbits
	.sectionflags	@""
	.align	4
.nv.constant0._Z35group_norm_nhwc_bwd_one_pass_kernelI11Bf16IOFp16WLi64ELi4ELi128EEv26Group_norm_nhwc_bwd_params:
	.zero		712


//--------------------- .nv.constant0._Z35group_norm_nhwc_bwd_one_pass_kernelI11Bf16IOFp16WLi128ELi4ELi128EEv26Group_norm_nhwc_bwd_params --------------------------
	.section	.nv.constant0._Z35group_norm_nhwc_bwd_one_pass_kernelI11Bf16IOFp16WLi128ELi4ELi128EEv26Group_norm_nhwc_bwd_params,"a",@progbits
	.sectionflags	@""
	.align	4
.nv.constant0._Z35group_norm_nhwc_bwd_one_pass_kernelI11Bf16IOFp16WLi128ELi4ELi128EEv26Group_norm_nhwc_bwd_params:
	.zero		712


//--------------------- .nv.constant0._Z35group_norm_nhwc_bwd_one_pass_kernelI11Bf16IOFp16WLi256ELi4ELi128EEv26Group_norm_nhwc_bwd_params --------------------------
	.section	.nv.constant0._Z35group_norm_nhwc_bwd_one_pass_kernelI11Bf16IOFp16WLi256ELi4ELi128EEv26Group_norm_nhwc_bwd_params,"a",@progbits
	.sectionflags	@""
	.align	4
.nv.constant0._Z35group_norm_nhwc_bwd_one_pass_kernelI11Bf16IOFp16WLi256ELi4ELi128EEv26Group_norm_nhwc_bwd_params:
	.zero		712


//--------------------- .nv.constant0._Z35group_norm_nhwc_bwd_one_pass_kernelI11Bf16IOFp16WLi512ELi4ELi128EEv26Group_norm_nhwc_bwd_params --------------------------
	.section	.nv.constant0._Z35group_norm_nhwc_bwd_one_pass_kernelI11Bf16IOFp16WLi512ELi4ELi128EEv26Group_norm_nhwc_bwd_params,"a",@progbits
	.sectionflags	@""
	.align	4
.nv.constant0._Z35group_norm_nhwc_bwd_one_pass_kernelI11Bf16IOFp16WLi512ELi4ELi128EEv26Group_norm_nhwc_bwd_params:
	.zero		712


//--------------------- .nv.constant0._Z35group_norm_nhwc_bwd_one_pass_kernelI11Fp16IOFp32WLi64ELi4ELi128EEv26Group_norm_nhwc_bwd_params --------------------------
	.section	.nv.constant0._Z35group_norm_nhwc_bwd_one_pass_kernelI11Fp16IOFp32WLi64ELi4ELi128EEv26Group_norm_nhwc_bwd_params,"a",@progbits
	.sectionflags	@""
	.align	4
.nv.constant0._Z35group_norm_nhwc_bwd_one_pass_kernelI11Fp16IOFp32WLi64ELi4ELi128EEv26Group_norm_nhwc_bwd_params:
	.zero		712


//--------------------- .nv.constant0._Z35group_norm_nhwc_bwd_one_pass_kernelI11Fp16IOFp32WLi128ELi4ELi128EEv26Group_norm_nhwc_bwd_params --------------------------
	.section	.nv.constant0._Z35group_norm_nhwc_bwd_one_pass_kernelI11Fp16IOFp32WLi128ELi4ELi128EEv26Group_norm_nhwc_bwd_params,"a",@progbits
	.sectionflags	@""
	.align	4
.nv.constant0._Z35group_norm_nhwc_bwd_one_pass_kernelI11Fp16IOFp32WLi128ELi4ELi128EEv26Group_norm_nhwc_bwd_params:
	.zero		712


//--------------------- .nv.constant0._Z35group_norm_nhwc_bwd_one_pass_kernelI11Fp16IOFp32WLi256ELi4ELi128EEv26Group_norm_nhwc_bwd_params --------------------------
	.section	.nv.constant0._Z35group_norm_nhwc_bwd_one_pass_kernelI11Fp16IOFp32WLi256ELi4ELi128EEv26Group_norm_nhwc_bwd_params,"a",@progbits
	.sectionflags	@""
	.align	4
.nv.constant0._Z35group_norm_nhwc_bwd_one_pass_kernelI11Fp16IOFp32WLi256ELi4ELi128EEv26Group_norm_nhwc_bwd_params:
	.zero		712


//--------------------- .nv.constant0._Z35group_norm_nhwc_bwd_one_pass_kernelI11Fp16IOFp32WLi512ELi4ELi128EEv26Group_norm_nhwc_bwd_params --------------------------
	.section	.nv.constant0._Z35group_norm_nhwc_bwd_one_pass_kernelI11Fp16IOFp32WLi512ELi4ELi128EEv26Group_norm_nhwc_bwd_params,"a",@progbits
	.sectionflags	@""
	.align	4
.nv.constant0._Z35group_norm_nhwc_bwd_one_pass_kernelI11Fp16IOFp32WLi512ELi4ELi128EEv26Group_norm_nhwc_bwd_params:
	.zero		712


//--------------------- .nv.constant0._Z35group_norm_nhwc_bwd_one_pass_kernelI11Fp16IOBf16WLi64ELi4ELi128EEv26Group_norm_nhwc_bwd_params --------------------------
	.section	.nv.constant0._Z35group_norm_nhwc_bwd_one_pass_kernelI11Fp16IOBf16WLi64ELi4ELi128EEv26Group_norm_nhwc_bwd_params,"a",@progbits
	.sectionflags	@""
	.align	4
.nv.constant0._Z35group_norm_nhwc_bwd_one_pass_kernelI11Fp16IOBf16WLi64ELi4ELi128EEv26Group_norm_nhwc_bwd_params:
	.zero		712


//--------------------- .nv.constant0._Z35group_norm_nhwc_bwd_one_pass_kernelI11Fp16IOBf16WLi128ELi4ELi128EEv26Group_norm_nhwc_bwd_params --------------------------
	.section	.nv.constant0._Z35group_norm_nhwc_bwd_one_pass_kernelI11Fp16IOBf16WLi128ELi4ELi128EEv26Group_norm_nhwc_bwd_params,"a",@progbits
	.sectionflags	@""
	.align	4
.nv.constant0._Z35group_norm_nhwc_bwd_one_pass_kernelI11Fp16IOBf16WLi128ELi4ELi128EEv26Group_norm_nhwc_bwd_params:
	.zero		712


//--------------------- .nv.constant0._Z35group_norm_nhwc_bwd_one_pass_kernelI11Fp16IOBf16WLi256ELi4ELi128EEv26Group_norm_nhwc_bwd_params --------------------------
	.section	.nv.constant0._Z35group_norm_nhwc_bwd_one_pass_kernelI11Fp16IOBf16WLi256ELi4ELi128EEv26Group_norm_nhwc_bwd_params,"a",@progbits
	.sectionflags	@""
	.align	4
.nv.constant0._Z35group_norm_nhwc_bwd_one_pass_kernelI11Fp16IOBf16WLi256ELi4ELi128EEv26Group_norm_nhwc_bwd_params:
	.zero		712


//--------------------- .nv.constant0._Z35group_norm_nhwc_bwd_one_pass_kernelI11Fp16IOBf16WLi512ELi4ELi128EEv26Group_norm_nhwc_bwd_params --------------------------
	.section	.nv.constant0._Z35group_norm_nhwc_bwd_one_pass_kernelI11Fp16IOBf16WLi512ELi4ELi128EEv26Group_norm_nhwc_bwd_params,"a",@progbits
	.sectionflags	@""
	.align	4
.nv.constant0._Z35group_norm_nhwc_bwd_one_pass_kernelI11Fp16IOBf16WLi512ELi4ELi128EEv26Group_norm_nhwc_bwd_params:
	.zero		712


//--------------------- .nv.constant0._Z35group_norm_nhwc_bwd_one_pass_kernelI11Fp16IOFp16WLi64ELi4ELi128EEv26Group_norm_nhwc_bwd_params --------------------------
	.section	.nv.constant0._Z35group_norm_nhwc_bwd_one_pass_kernelI11Fp16IOFp16WLi64ELi4ELi128EEv26Group_norm_nhwc_bwd_params,"a",@progbits
	.sectionflags	@""
	.align	4
.nv.constant0._Z35group_norm_nhwc_bwd_one_pass_kernelI11Fp16IOFp16WLi64ELi4ELi128EEv26Group_norm_nhwc_bwd_params:
	.zero		712


//--------------------- .nv.constant0._Z35group_norm_nhwc_bwd_one_pass_kernelI11Fp16IOFp16WLi128ELi4ELi128EEv26Group_norm_nhwc_bwd_params --------------------------
	.section	.nv.constant0._Z35group_norm_nhwc_bwd_one_pass_kernelI11Fp16IOFp16WLi128ELi4ELi128EEv26Group_norm_nhwc_bwd_params,"a",@progbits
	.sectionflags	@""
	.align	4
.nv.constant0._Z35group_norm_nhwc_bwd_one_pass_kernelI11Fp16IOFp16WLi128ELi4ELi128EEv26Group_norm_nhwc_bwd_params:
	.zero		712


//--------------------- .nv.constant0._Z35group_norm_nhwc_bwd_one_pass_kernelI11Fp16IOFp16WLi256ELi4ELi128EEv26Group_norm_nhwc_bwd_params --------------------------
	.section	.nv.constant0._Z35group_norm_nhwc_bwd_one_pass_kernelI11Fp16IOFp16WLi256ELi4ELi128EEv26Group_norm_nhwc_bwd_params,"a",@progbits
	.sectionflags	@""
	.align	4
.nv.constant0._Z35group_norm_nhwc_bwd_one_pass_kernelI11Fp16IOFp16WLi256ELi4ELi128EEv26Group_norm_nhwc_bwd_params:
	.zero		712


//--------------------- .nv.constant0._Z35group_norm_nhwc_bwd_one_pass_kernelI11Fp16IOFp16WLi512ELi4ELi128EEv26Group_norm_nhwc_bwd_params --------------------------
	.section	.nv.constant0._Z35group_norm_nhwc_bwd_one_pass_kernelI11Fp16IOFp16WLi512ELi4ELi128EEv26Group_norm_nhwc_bwd_params,"a",@progbits
	.sectionflags	@""
	.align	4
.nv.constant0._Z35group_norm_nhwc_bwd_one_pass_kernelI11Fp16IOFp16WLi512ELi4ELi128EEv26Group_norm_nhwc_bwd_params:
	.zero		712


//--------------------- .nv.constant0._Z35group_norm_nhwc_bwd_one_pass_kernelI11Fp32IOFp32WLi64ELi4ELi128EEv26Group_norm_nhwc_bwd_params --------------------------
	.section	.nv.constant0._Z35group_norm_nhwc_bwd_one_pass_kernelI11Fp32IOFp32WLi64ELi4ELi128EEv26Group_norm_nhwc_bwd_params,"a",@progbits
	.sectionflags	@""
	.align	4
.nv.constant0._Z35group_norm_nhwc_bwd_one_pass_kernelI11Fp32IOFp32WLi64ELi4ELi128EEv26Group_norm_nhwc_bwd_params:
	.zero		712


//--------------------- .nv.constant0._Z35group_norm_nhwc_bwd_one_pass_kernelI11Fp32IOFp32WLi128ELi4ELi128EEv26Group_norm_nhwc_bwd_params --------------------------
	.section	.nv.constant0._Z35group_norm_nhwc_bwd_one_pass_kernelI11Fp32IOFp32WLi128ELi4ELi128EEv26Group_norm_nhwc_bwd_params,"a",@progbits
	.sectionflags	@""
	.align	4
.nv.constant0._Z35group_norm_nhwc_bwd_one_pass_kernelI11Fp32IOFp32WLi128ELi4ELi128EEv26Group_norm_nhwc_bwd_params:
	.zero		712


//--------------------- .nv.constant0._Z35group_norm_nhwc_bwd_one_pass_kernelI11Fp32IOFp32WLi256ELi4ELi128EEv26Group_norm_nhwc_bwd_params --------------------------
	.section	.nv.constant0._Z35group_norm_nhwc_bwd_one_pass_kernelI11Fp32IOFp32WLi256ELi4ELi128EEv26Group_norm_nhwc_bwd_params,"a",@progbits
	.sectionflags	@""
	.align	4
.nv.constant0._Z35group_norm_nhwc_bwd_one_pass_kernelI11Fp32IOFp32WLi256ELi4ELi128EEv26Group_norm_nhwc_bwd_params:
	.zero		712


//--------------------- .nv.constant0._Z35group_norm_nhwc_bwd_one_pass_kernelI11Fp32IOFp32WLi512ELi4ELi128EEv26Group_norm_nhwc_bwd_params --------------------------
	.section	.nv.constant0._Z35group_norm_nhwc_bwd_one_pass_kernelI11Fp32IOFp32WLi512ELi4ELi128EEv26Group_norm_nhwc_bwd_params,"a",@progbits
	.sectionflags	@""
	.align	4
.nv.constant0._Z35group_norm_nhwc_bwd_one_pass_kernelI11Fp32IOFp32WLi512ELi4ELi128EEv26Group_norm_nhwc_bwd_params:
	.zero		712


//--------------------- .nv.constant0._Z35group_norm_nhwc_bwd_one_pass_kernelI11Fp32IOBf16WLi64ELi4ELi128EEv26Group_norm_nhwc_bwd_params --------------------------
	.section	.nv.constant0._Z35group_norm_nhwc_bwd_one_pass_kernelI11Fp32IOBf16WLi64ELi4ELi128EEv26Group_norm_nhwc_bwd_params,"a",@progbits
	.sectionflags	@""
	.align	4
.nv.constant0._Z35group_norm_nhwc_bwd_one_pass_kernelI11Fp32IOBf16WLi64ELi4ELi128EEv26Group_norm_nhwc_bwd_params:
	.zero		712


//--------------------- .nv.constant0._Z35group_norm_nhwc_bwd_one_pass_kernelI11Fp32IOBf16WLi128ELi4ELi128EEv26Group_norm_nhwc_bwd_params --------------------------
	.section	.nv.constant0._Z35group_norm_nhwc_bwd_one_pass_kernelI11Fp32IOBf16WLi128ELi4ELi128EEv26Group_norm_nhwc_bwd_params,"a",@progbits
	.sectionflags	@""
	.align	4
.nv.constant0._Z35group_norm_nhwc_bwd_one_pass_kernelI11Fp32IOBf16WLi128ELi4ELi128EEv26Group_norm_nhwc_bwd_params:
	.zero		712


//--------------------- .nv.constant0._Z35group_norm_nhwc_bwd_one_pass_kernelI11Fp32IOBf16WLi256ELi4ELi128EEv26Group_norm_nhwc_bwd_params --------------------------
	.section	.nv.constant0._Z35group_norm_nhwc_bwd_one_pass_kernelI11Fp32IOBf16WLi256ELi4ELi128EEv26Group_norm_nhwc_bwd_params,"a",@progbits
	.sectionflags	@""
	.align	4
.nv.constant0._Z35group_norm_nhwc_bwd_one_pass_kernelI11Fp32IOBf16WLi256ELi4ELi128EEv26Group_norm_nhwc_bwd_params:
	.zero		712


//--------------------- .nv.constant0._Z35group_norm_nhwc_bwd_one_pass_kernelI11Fp32IOBf16WLi512ELi4ELi128EEv26Group_norm_nhwc_bwd_params --------------------------
	.section	.nv.constant0._Z35group_norm_nhwc_bwd_one_pass_kernelI11Fp32IOBf16WLi512ELi4ELi128EEv26Group_norm_nhwc_bwd_params,"a",@progbits
	.sectionflags	@""
	.align	4
.nv.constant0._Z35group_norm_nhwc_bwd_one_pass_kernelI11Fp32IOBf16WLi512ELi4ELi128EEv26Group_norm_nhwc_bwd_params:
	.zero		712


//--------------------- .nv.constant0._Z35group_norm_nhwc_bwd_one_pass_kernelI11Fp32IOFp16WLi64ELi4ELi128EEv26Group_norm_nhwc_bwd_params --------------------------
	.section	.nv.constant0._Z35group_norm_nhwc_bwd_one_pass_kernelI11Fp32IOFp16WLi64ELi4ELi128EEv26Group_norm_nhwc_bwd_params,"a",@progbits
	.sectionflags	@""
	.align	4
.nv.constant0._Z35group_norm_nhwc_bwd_one_pass_kernelI11Fp32IOFp16WLi64ELi4ELi128EEv26Group_norm_nhwc_bwd_params:
	.zero		712


//--------------------- .nv.constant0._Z35group_norm_nhwc_bwd_one_pass_kernelI11Fp32IOFp16WLi128ELi4ELi128EEv26Group_norm_nhwc_bwd_params --------------------------
	.section	.nv.constant0._Z35group_norm_nhwc_bwd_one_pass_kernelI11Fp32IOFp16WLi128ELi4ELi128EEv26Group_norm_nhwc_bwd_params,"a",@progbits
	.sectionflags	@""
	.align	4
.nv.constant0._Z35group_norm_nhwc_bwd_one_pass_kernelI11Fp32IOFp16WLi128ELi4ELi128EEv26Group_norm_nhwc_bwd_params:
	.zero		712


//--------------------- .nv.constant0._Z35group_norm_nhwc_bwd_one_pass_kernelI11Fp32IOFp16WLi256ELi4ELi128EEv26Group_norm_nhwc_bwd_params --------------------------
	.section	.nv.constant0._Z35group_norm_nhwc_bwd_one_pass_kernelI11Fp32IOFp16WLi256ELi4ELi128EEv26Group_norm_nhwc_bwd_params,"a",@progbits
	.sectionflags	@""
	.align	4
.nv.constant0._Z35group_norm_nhwc_bwd_one_pass_kernelI11Fp32IOFp16WLi256ELi4ELi128EEv26Group_norm_nhwc_bwd_params:
	.zero		712


//--------------------- .nv.constant0._Z35group_norm_nhwc_bwd_one_pass_kernelI11Fp32IOFp16WLi512ELi4ELi128EEv26Group_norm_nhwc_bwd_params --------------------------
	.section	.nv.constant0._Z35group_norm_nhwc_bwd_one_pass_kernelI11Fp32IOFp16WLi512ELi4ELi128EEv26Group_norm_nhwc_bwd_params,"a",@progbits
	.sectionflags	@""
	.align	4
.nv.constant0._Z35group_norm_nhwc_bwd_one_pass_kernelI11Fp32IOFp16WLi512ELi4ELi128EEv26Group_norm_nhwc_bwd_params:
	.zero		712


//--------------------- .nv.constant0._Z35group_norm_nhwc_fwd_one_pass_kernelI11Bf16IOFp32WLi64ELi4ELi128EEv26Group_norm_nhwc_fwd_params --------------------------
	.section	.nv.constant0._Z35group_norm_nhwc_fwd_one_pass_kernelI11Bf16IOFp32WLi64ELi4ELi128EEv26Group_norm_nhwc_fwd_params,"a",@progbits
	.sectionflags	@""
	.align	4
.nv.constant0._Z35group_norm_nhwc_fwd_one_pass_kernelI11Bf16IOFp32WLi64ELi4ELi128EEv26Group_norm_nhwc_fwd_params:
	.zero		688


//--------------------- .nv.constant0._Z35group_norm_nhwc_fwd_one_pass_kernelI11Bf16IOFp32WLi128ELi4ELi128EEv26Group_norm_nhwc_fwd_params --------------------------
	.section	.nv.constant0._Z35group_norm_nhwc_fwd_one_pass_kernelI11Bf16IOFp32WLi128ELi4ELi128EEv26Group_norm_nhwc_fwd_params,"a",@progbits
	.sectionflags	@""
	.align	4
.nv.constant0._Z35group_norm_nhwc_fwd_one_pass_kernelI11Bf16IOFp32WLi128ELi4ELi128EEv26Group_norm_nhwc_fwd_params:
	.zero		688


//--------------------- .nv.constant0._Z35group_norm_nhwc_fwd_one_pass_kernelI11Bf16IOFp32WLi256ELi4ELi128EEv26Group_norm_nhwc_fwd_params --------------------------
	.section	.nv.constant0._Z35group_norm_nhwc_fwd_one_pass_kernelI11Bf16IOFp32WLi256ELi4ELi128EEv26Group_norm_nhwc_fwd_params,"a",@progbits
	.sectionflags	@""
	.align	4
.nv.constant0._Z35group_norm_nhwc_fwd_one_pass_kernelI11Bf16IOFp32WLi256ELi4ELi128EEv26Group_norm_nhwc_fwd_params:
	.zero		688


//--------------------- .nv.constant0._Z35group_norm_nhwc_fwd_one_pass_kernelI11Bf16IOFp32WLi512ELi4ELi128EEv26Group_norm_nhwc_fwd_params --------------------------
	.section	.nv.constant0._Z35group_norm_nhwc_fwd_one_pass_kernelI11Bf16IOFp32WLi512ELi4ELi128EEv26Group_norm_nhwc_fwd_params,"a",@progbits
	.sectionflags	@""
	.align	4
.nv.constant0._Z35group_norm_nhwc_fwd_one_pass_kernelI11Bf16IOFp32WLi512ELi4ELi128EEv26Group_norm_nhwc_fwd_params:
	.zero		688


//--------------------- .nv.constant0._Z35group_norm_nhwc_fwd_one_pass_kernelI11Bf16IOBf16WLi64ELi4ELi128EEv26Group_norm_nhwc_fwd_params --------------------------
	.section	.nv.constant0._Z35group_norm_nhwc_fwd_one_pass_kernelI11Bf16IOBf16WLi64ELi4ELi128EEv26Group_norm_nhwc_fwd_params,"a",@progbits
	.sectionflags	@""
	.align	4
.nv.constant0._Z35group_norm_nhwc_fwd_one_pass_kernelI11Bf16IOBf16WLi64ELi4ELi128EEv26Group_norm_nhwc_fwd_params:
	.zero		688


//--------------------- .nv.constant0._Z35group_norm_nhwc_fwd_one_pass_kernelI11Bf16IOBf16WLi128ELi4ELi128EEv26Group_norm_nhwc_fwd_params --------------------------
	.section	.nv.constant0._Z35group_norm_nhwc_fwd_one_pass_kernelI11Bf16IOBf16WLi128ELi4ELi128EEv26Group_norm_nhwc_fwd_params,"a",@progbits
	.sectionflags	@""
	.align	4
.nv.constant0._Z35group_norm_nhwc_fwd_one_pass_kernelI11Bf16IOBf16WLi128ELi4ELi128EEv26Group_norm_nhwc_fwd_params:
	.zero		688


//--------------------- .nv.constant0._Z35group_norm_nhwc_fwd_one_pass_kernelI11Bf16IOBf16WLi256ELi4ELi128EEv26Group_norm_nhwc_fwd_params --------------------------
	.section	.nv.constant0._Z35group_norm_nhwc_fwd_one_pass_kernelI11Bf16IOBf16WLi256ELi4ELi128EEv26Group_norm_nhwc_fwd_params,"a",@progbits
	.sectionflags	@""
	.align	4
.nv.constant0._Z35group_norm_nhwc_fwd_one_pass_kernelI11Bf16IOBf16WLi256ELi4ELi128EEv26Group_norm_nhwc_fwd_params:
	.zero		688


//--------------------- .nv.constant0._Z35group_norm_nhwc_fwd_one_pass_kernelI11Bf16IOBf16WLi512ELi4ELi128EEv26Group_norm_nhwc_fwd_params --------------------------
	.section	.nv.constant0._Z35group_norm_nhwc_fwd_one_pass_kernelI11Bf16IOBf16WLi512ELi4ELi128EEv26Group_norm_nhwc_fwd_params,"a",@progbits
	.sectionflags	@""
	.align	4
.nv.constant0._Z35group_norm_nhwc_fwd_one_pass_kernelI11Bf16IOBf16WLi512ELi4ELi128EEv26Group_norm_nhwc_fwd_params:
	.zero		688


//--------------------- .nv.constant0._Z35group_norm_nhwc_fwd_one_pass_kernelI11Bf16IOFp16WLi64ELi4ELi128EEv26Group_norm_nhwc_fwd_params --------------------------
	.section	.nv.constant0._Z35group_norm_nhwc_fwd_one_pass_kernelI11Bf16IOFp16WLi64ELi4ELi128EEv26Group_norm_nhwc_fwd_params,"a",@progbits
	.sectionflags	@""
	.align	4
.nv.constant0._Z35group_norm_nhwc_fwd_one_pass_kernelI11Bf16IOFp16WLi64ELi4ELi128EEv26Group_norm_nhwc_fwd_params:
	.zero		688


//--------------------- .nv.constant0._Z35group_norm_nhwc_fwd_one_pass_kernelI11Bf16IOFp16WLi128ELi4ELi128EEv26Group_norm_nhwc_fwd_params --------------------------
	.section	.nv.constant0._Z35group_norm_nhwc_fwd_one_pass_kernelI11Bf16IOFp16WLi128ELi4ELi128EEv26Group_norm_nhwc_fwd_params,"a",@progbits
	.sectionflags	@""
	.align	4
.nv.constant0._Z35group_norm_nhwc_fwd_one_pass_kernelI11Bf16IOFp16WLi128ELi4ELi128EEv26Group_norm_nhwc_fwd_params:
	.zero		688


//--------------------- .nv.constant0._Z35group_norm_nhwc_fwd_one_pass_kernelI11Bf16IOFp16WLi256ELi4ELi128EEv26Group_norm_nhwc_fwd_params --------------------------
	.section	.nv.constant0._Z35group_norm_nhwc_fwd_one_pass_kernelI11Bf16IOFp16WLi256ELi4ELi128EEv26Group_norm_nhwc_fwd_params,"a",@progbits
	.sectionflags	@""
	.align	4
.nv.constant0._Z35group_norm_nhwc_fwd_one_pass_kernelI11Bf16IOFp16WLi256ELi4ELi128EEv26Group_norm_nhwc_fwd_params:
	.zero		688


//--------------------- .nv.constant0._Z35group_norm_nhwc_fwd_one_pass_kernelI11Bf16IOFp16WLi512ELi4ELi128EEv26Group_norm_nhwc_fwd_params --------------------------
	.section	.nv.constant0._Z35group_norm_nhwc_fwd_one_pass_kernelI11Bf16IOFp16WLi512ELi4ELi128EEv26Group_norm_nhwc_fwd_params,"a",@progbits
	.sectionflags	@""
	.align	4
.nv.constant0._Z35group_norm_nhwc_fwd_one_pass_kernelI11Bf16IOFp16WLi512ELi4ELi128EEv26Group_norm_nhwc_fwd_params:
	.zero		688


//--------------------- .nv.constant0._Z35group_norm_nhwc_fwd_one_pass_kernelI11Fp16IOFp32WLi64ELi4ELi128EEv26Group_norm_nhwc_fwd_params --------------------------
	.section	.nv.constant0._Z35group_norm_nhwc_fwd_one_pass_kernelI11Fp16IOFp32WLi64ELi4ELi128EEv26Group_norm_nhwc_fwd_params,"a",@progbits
	.sectionflags	@""
	.align	4
.nv.constant0._Z35group_norm_nhwc_fwd_one_pass_kernelI11Fp16IOFp32WLi64ELi4ELi128EEv26Group_norm_nhwc_fwd_params:
	.zero		688


//--------------------- .nv.constant0._Z35group_norm_nhwc_fwd_one_pass_kernelI11Fp16IOFp32WLi128ELi4ELi128EEv26Group_norm_nhwc_fwd_params --------------------------
	.section	.nv.constant0._Z35group_norm_nhwc_fwd_one_pass_kernelI11Fp16IOFp32WLi128ELi4ELi128EEv26Group_norm_nhwc_fwd_params,"a",@progbits
	.sectionflags	@""
	.align	4
.nv.constant0._Z35group_norm_nhwc_fwd_one_pass_kernelI11Fp16IOFp32WLi128ELi4ELi128EEv26Group_norm_nhwc_fwd_params:
	.zero		688


//--------------------- .nv.constant0._Z35group_norm_nhwc_fwd_one_pass_kernelI11Fp16IOFp32WLi256ELi4ELi128EEv26Group_norm_nhwc_fwd_params --------------------------
	.section	.nv.constant0._Z35group_norm_nhwc_fwd_one_pass_kernelI11Fp16IOFp32WLi256ELi4ELi128EEv26Group_norm_nhwc_fwd_params,"a",@progbits
	.sectionflags	@""
	.align	4
.nv.constant0._Z35group_norm_nhwc_fwd_one_pass_kernelI11Fp16IOFp32WLi256ELi4ELi128EEv26Group_norm_nhwc_fwd_params:
	.zero		688


//--------------------- .nv.constant0._Z35group_norm_nhwc_fwd_one_pass_kernelI11Fp16IOFp32WLi512ELi4ELi128EEv26Group_norm_nhwc_fwd_params --------------------------
	.section	.nv.constant0._Z35group_norm_nhwc_fwd_one_pass_kernelI11Fp16IOFp32WLi512ELi4ELi128EEv26Group_norm_nhwc_fwd_params,"a",@progbits
	.sectionflags	@""
	.align	4
.nv.constant0._Z35group_norm_nhwc_fwd_one_pass_kernelI11Fp16IOFp32WLi512ELi4ELi128EEv26Group_norm_nhwc_fwd_params:
	.zero		688


//--------------------- .nv.constant0._Z35group_norm_nhwc_fwd_one_pass_kernelI11Fp16IOBf16WLi64ELi4ELi128EEv26Group_norm_nhwc_fwd_params --------------------------
	.section	.nv.constant0._Z35group_norm_nhwc_fwd_one_pass_kernelI11Fp16IOBf16WLi64ELi4ELi128EEv26Group_norm_nhwc_fwd_params,"a",@progbits
	.sectionflags	@""
	.align	4
.nv.constant0._Z35group_norm_nhwc_fwd_one_pass_kernelI11Fp16IOBf16WLi64ELi4ELi128EEv26Group_norm_nhwc_fwd_params:
	.zero		688


//--------------------- .nv.constant0._Z35group_norm_nhwc_fwd_one_pass_kernelI11Fp16IOBf16WLi128ELi4ELi128EEv26Group_norm_nhwc_fwd_params --------------------------
	.section	.nv.constant0._Z35group_norm_nhwc_fwd_one_pass_kernelI11Fp16IOBf16WLi128ELi4ELi128EEv26Group_norm_nhwc_fwd_params,"a",@progbits
	.sectionflags	@""
	.align	4
.nv.constant0._Z35group_norm_nhwc_fwd_one_pass_kernelI11Fp16IOBf16WLi128ELi4ELi128EEv26Group_norm_nhwc_fwd_params:
	.zero		688


//--------------------- .nv.constant0._Z35group_norm_nhwc_fwd_one_pass_kernelI11Fp16IOBf16WLi256ELi4ELi128EEv26Group_norm_nhwc_fwd_params --------------------------
	.section	.nv.constant0._Z35group_norm_nhwc_fwd_one_pass_kernelI11Fp16IOBf16WLi256ELi4ELi128EEv26Group_norm_nhwc_fwd_params,"a",@progbits
	.sectionflags	@""
	.align	4
.nv.constant0._Z35group_norm_nhwc_fwd_one_pass_kernelI11Fp16IOBf16WLi256ELi4ELi128EEv26Group_norm_nhwc_fwd_params:
	.zero		688


//--------------------- .nv.constant0._Z35group_norm_nhwc_fwd_one_pass_kernelI11Fp16IOBf16WLi512ELi4ELi128EEv26Group_norm_nhwc_fwd_params --------------------------
	.section	.nv.constant0._Z35group_norm_nhwc_fwd_one_pass_kernelI11Fp16IOBf16WLi512ELi4ELi128EEv26Group_norm_nhwc_fwd_params,"a",@progbits
	.sectionflags	@""
	.align	4
.nv.constant0._Z35group_norm_nhwc_fwd_one_pass_kernelI11Fp16IOBf16WLi512ELi4ELi128EEv26Group_norm_nhwc_fwd_params:
	.zero		688


//--------------------- .nv.constant0._Z35group_norm_nhwc_fwd_one_pass_kernelI11Fp16IOFp16WLi64ELi4ELi128EEv26Group_norm_nhwc_fwd_params --------------------------
	.section	.nv.constant0._Z35group_norm_nhwc_fwd_one_pass_kernelI11Fp16IOFp16WLi64ELi4ELi128EEv26Group_norm_nhwc_fwd_params,"a",@progbits
	.sectionflags	@""
	.align	4
.nv.constant0._Z35group_norm_nhwc_fwd_one_pass_kernelI11Fp16IOFp16WLi64ELi4ELi128EEv26Group_norm_nhwc_fwd_params:
	.zero		688


//--------------------- .nv.constant0._Z35group_norm_nhwc_fwd_one_pass_kernelI11Fp16IOFp16WLi128ELi4ELi128EEv26Group_norm_nhwc_fwd_params --------------------------
	.section	.nv.constant0._Z35group_norm_nhwc_fwd_one_pass_kernelI11Fp16IOFp16WLi128ELi4ELi128EEv26Group_norm_nhwc_fwd_params,"a",@progbits
	.sectionflags	@""
	.align	4
.nv.constant0._Z35group_norm_nhwc_fwd_one_pass_kernelI11Fp16IOFp16WLi128ELi4ELi128EEv26Group_norm_nhwc_fwd_params:
	.zero		688


//--------------------- .nv.constant0._Z35group_norm_nhwc_fwd_one_pass_kernelI11Fp16IOFp16WLi256ELi4ELi128EEv26Group_norm_nhwc_fwd_params --------------------------
	.section	.nv.constant0._Z35group_norm_nhwc_fwd_one_pass_kernelI11Fp16IOFp16WLi256ELi4ELi128EEv26Group_norm_nhwc_fwd_params,"a",@progbits
	.sectionflags	@""
	.align	4
.nv.constant0._Z35group_norm_nhwc_fwd_one_pass_kernelI11Fp16IOFp16WLi256ELi4ELi128EEv26Group_norm_nhwc_fwd_params:
	.zero		688


//--------------------- .nv.constant0._Z35group_norm_nhwc_fwd_one_pass_kernelI11Fp16IOFp16WLi512ELi4ELi128EEv26Group_norm_nhwc_fwd_params --------------------------
	.section	.nv.constant0._Z35group_norm_nhwc_fwd_one_pass_kernelI11Fp16IOFp16WLi512ELi4ELi128EEv26Group_norm_nhwc_fwd_params,"a",@progbits
	.sectionflags	@""
	.align	4
.nv.constant0._Z35group_norm_nhwc_fwd_one_pass_kernelI11Fp16IOFp16WLi512ELi4ELi128EEv26Group_norm_nhwc_fwd_params:
	.zero		688


//--------------------- .nv.constant0._Z35group_norm_nhwc_fwd_one_pass_kernelI11Fp32IOFp32WLi64ELi4ELi128EEv26Group_norm_nhwc_fwd_params --------------------------
	.section	.nv.constant0._Z35group_norm_nhwc_fwd_one_pass_kernelI11Fp32IOFp32WLi64ELi4ELi128EEv26Group_norm_nhwc_fwd_params,"a",@progbits
	.sectionflags	@""
	.align	4
.nv.constant0._Z35group_norm_nhwc_fwd_one_pass_kernelI11Fp32IOFp32WLi64ELi4ELi128EEv26Group_norm_nhwc_fwd_params:
	.zero		688


//--------------------- .nv.constant0._Z35group_norm_nhwc_fwd_one_pass_kernelI11Fp32IOFp32WLi128ELi4ELi128EEv26Group_norm_nhwc_fwd_params --------------------------
	.section	.nv.constant0._Z35group_norm_nhwc_fwd_one_pass_kernelI11Fp32IOFp32WLi128ELi4ELi128EEv26Group_norm_nhwc_fwd_params,"a",@progbits
	.sectionflags	@""
	.align	4
.nv.constant0._Z35group_norm_nhwc_fwd_one_pass_kernelI11Fp32IOFp32WLi128ELi4ELi128EEv26Group_norm_nhwc_fwd_params:
	.zero		688


//--------------------- .nv.constant0._Z35group_norm_nhwc_fwd_one_pass_kernelI11Fp32IOFp32WLi256ELi4ELi128EEv26Group_norm_nhwc_fwd_params --------------------------
	.section	.nv.constant0._Z35group_norm_nhwc_fwd_one_pass_kernelI11Fp32IOFp32WLi256ELi4ELi128EEv26Group_norm_nhwc_fwd_params,"a",@progbits
	.sectionflags	@""
	.align	4
.nv.constant0._Z35group_norm_nhwc_fwd_one_pass_kernelI11Fp32IOFp32WLi256ELi4ELi128EEv26Group_norm_nhwc_fwd_params:
	.zero		688


//--------------------- .nv.constant0._Z35group_norm_nhwc_fwd_one_pass_kernelI11Fp32IOFp32WLi512ELi4ELi128EEv26Group_norm_nhwc_fwd_params --------------------------
	.section	.nv.constant0._Z35group_norm_nhwc_fwd_one_pass_kernelI11Fp32IOFp32WLi512ELi4ELi128EEv26Group_norm_nhwc_fwd_params,"a",@progbits
	.sectionflags	@""
	.align	4
.nv.constant0._Z35group_norm_nhwc_fwd_one_pass_kernelI11Fp32IOFp32WLi512ELi4ELi128EEv26Group_norm_nhwc_fwd_params:
	.zero		688


//--------------------- .nv.constant0._Z35group_norm_nhwc_fwd_one_pass_kernelI11Fp32IOBf16WLi64ELi4ELi128EEv26Group_norm_nhwc_fwd_params --------------------------
	.section	.nv.constant0._Z35group_norm_nhwc_fwd_one_pass_kernelI11Fp32IOBf16WLi64ELi4ELi128EEv26Group_norm_nhwc_fwd_params,"a",@progbits
	.sectionflags	@""
	.align	4
.nv.constant0._Z35group_norm_nhwc_fwd_one_pass_kernelI11Fp32IOBf16WLi64ELi4ELi128EEv26Group_norm_nhwc_fwd_params:
	.zero		688


//--------------------- .nv.constant0._Z35group_norm_nhwc_fwd_one_pass_kernelI11Fp32IOBf16WLi128ELi4ELi128EEv26Group_norm_nhwc_fwd_params --------------------------
	.section	.nv.constant0._Z35group_norm_nhwc_fwd_one_pass_kernelI11Fp32IOBf16WLi128ELi4ELi128EEv26Group_norm_nhwc_fwd_params,"a",@progbits
	.sectionflags	@""
	.align	4
.nv.constant0._Z35group_norm_nhwc_fwd_one_pass_kernelI11Fp32IOBf16WLi128ELi4ELi128EEv26Group_norm_nhwc_fwd_params:
	.zero		688


//--------------------- .nv.constant0._Z35group_norm_nhwc_fwd_one_pass_kernelI11Fp32IOBf16WLi256ELi4ELi128EEv26Group_norm_nhwc_fwd_params --------------------------
	.section	.nv.constant0._Z35group_norm_nhwc_fwd_one_pass_kernelI11Fp32IOBf16WLi256ELi4ELi128EEv26Group_norm_nhwc_fwd_params,"a",@progbits
	.sectionflags	@""
	.align	4
.nv.constant0._Z35group_norm_nhwc_fwd_one_pass_kernelI11Fp32IOBf16WLi256ELi4ELi128EEv26Group_norm_nhwc_fwd_params:
	.zero		688


//--------------------- .nv.constant0._Z35group_norm_nhwc_fwd_one_pass_kernelI11Fp32IOBf16WLi512ELi4ELi128EEv26Group_norm_nhwc_fwd_params --------------------------
	.section	.nv.constant0._Z35group_norm_nhwc_fwd_one_pass_kernelI11Fp32IOBf16WLi512ELi4ELi128EEv26Group_norm_nhwc_fwd_params,"a",@progbits
	.sectionflags	@""
	.align	4
.nv.constant0._Z35group_norm_nhwc_fwd_one_pass_kernelI11Fp32IOBf16WLi512ELi4ELi128EEv26Group_norm_nhwc_fwd_params:
	.zero		688


//--------------------- .nv.constant0._Z35group_norm_nhwc_fwd_one_pass_kernelI11Fp32IOFp16WLi64ELi4ELi128EEv26Group_norm_nhwc_fwd_params --------------------------
	.section	.nv.constant0._Z35group_norm_nhwc_fwd_one_pass_kernelI11Fp32IOFp16WLi64ELi4ELi128EEv26Group_norm_nhwc_fwd_params,"a",@progbits
	.sectionflags	@""
	.align	4
.nv.constant0._Z35group_norm_nhwc_fwd_one_pass_kernelI11Fp32IOFp16WLi64ELi4ELi128EEv26Group_norm_nhwc_fwd_params:
	.zero		688


//--------------------- .nv.constant0._Z35group_norm_nhwc_fwd_one_pass_kernelI11Fp32IOFp16WLi128ELi4ELi128EEv26Group_norm_nhwc_fwd_params --------------------------
	.section	.nv.constant0._Z35group_norm_nhwc_fwd_one_pass_kernelI11Fp32IOFp16WLi128ELi4ELi128EEv26Group_norm_nhwc_fwd_params,"a",@progbits
	.sectionflags	@""
	.align	4
.nv.constant0._Z35group_norm_nhwc_fwd_one_pass_kernelI11Fp32IOFp16WLi128ELi4ELi128EEv26Group_norm_nhwc_fwd_params:
	.zero		688


//--------------------- .nv.constant0._Z35group_norm_nhwc_fwd_one_pass_kernelI11Fp32IOFp16WLi256ELi4ELi128EEv26Group_norm_nhwc_fwd_params --------------------------
	.section	.nv.constant0._Z35group_norm_nhwc_fwd_one_pass_kernelI11Fp32IOFp16WLi256ELi4ELi128EEv26Group_norm_nhwc_fwd_params,"a",@progbits
	.sectionflags	@""
	.align	4
.nv.constant0._Z35group_norm_nhwc_fwd_one_pass_kernelI11Fp32IOFp16WLi256ELi4ELi128EEv26Group_norm_nhwc_fwd_params:
	.zero		688


//--------------------- .nv.constant0._Z35group_norm_nhwc_fwd_one_pass_kernelI11Fp32IOFp16WLi512ELi4ELi128EEv26Group_norm_nhwc_fwd_params --------------------------
	.section	.nv.constant0._Z35group_norm_nhwc_fwd_one_pass_kernelI11Fp32IOFp16WLi512ELi4ELi128EEv26Group_norm_nhwc_fwd_params,"a",@progbits
	.sectionflags	@""
	.align	4
.nv.constant0._Z35group_norm_nhwc_fwd_one_pass_kernelI11Fp32IOFp16WLi512ELi4ELi128EEv26Group_norm_nhwc_fwd_params:
	.zero		688


//--------------------- SYMBOLS --------------------------

	.type		.nv.reservedSmem.offset0,@object
	.size		.nv.reservedSmem.offset0,0x4
